// auto-generated by cutlass_sweep.gemm — config: {"arch": "sm_90", "cluster_m": 2, "cluster_n": 1, "dtype": "bf16", "dtype_b": "bf16", "layout": "nt", "stages": 0, "tile_k": 64, "tile_m": 384, "tile_n": 512}
#include "cutlass/cutlass.h"
#include "cutlass/gemm/collective/collective_builder.hpp"
#include "cutlass/gemm/device/gemm_universal_adapter.h"
#include "cutlass/gemm/kernel/gemm_universal.hpp"
#include "cutlass/epilogue/collective/collective_builder.hpp"

using ElemA = cutlass::bfloat16_t;
using ElemB = cutlass::bfloat16_t;
using ElemCD = cutlass::bfloat16_t;
using Acc  = float;
using TileShape    = cute::Shape<cute::_384, cute::_512, cute::_64>;
using ClusterShape = cute::Shape<cute::_2, cute::_1, cute::_1>;

using CollectiveEpilogue = typename cutlass::epilogue::collective::CollectiveBuilder<
    cutlass::arch::Sm90, cutlass::arch::OpClassTensorOp,
    TileShape, ClusterShape,
    cutlass::epilogue::collective::EpilogueTileAuto,
    Acc, Acc,
    ElemCD, cutlass::layout::RowMajor, 128 / cutlass::sizeof_bits<ElemCD>::value,
    ElemCD, cutlass::layout::RowMajor, 128 / cutlass::sizeof_bits<ElemCD>::value,
    cutlass::epilogue::collective::EpilogueScheduleAuto
  >::CollectiveOp;

using CollectiveMainloop = typename cutlass::gemm::collective::CollectiveBuilder<
    cutlass::arch::Sm90, cutlass::arch::OpClassTensorOp,
    ElemA, cutlass::layout::RowMajor, 128 / cutlass::sizeof_bits<ElemA>::value,
    ElemB, cutlass::layout::ColumnMajor, 128 / cutlass::sizeof_bits<ElemB>::value,
    Acc,
    TileShape, ClusterShape,
    cutlass::gemm::collective::StageCountAutoCarveout<static_cast<int>(sizeof(typename CollectiveEpilogue::SharedStorage))>,
    cutlass::gemm::collective::KernelScheduleAuto
  >::CollectiveOp;

using GemmKernel = cutlass::gemm::kernel::GemmUniversal<
    cute::Shape<int,int,int,int>,
    CollectiveMainloop,
    CollectiveEpilogue
>;
using Gemm = cutlass::gemm::device::GemmUniversalAdapter<GemmKernel>;

// Force the device kernel symbol into the cubin without needing a host main.
auto* _anchor = &cutlass::device_kernel<GemmKernel>;


// ===== COMPILED SASS (sm_90a) =====

	.target	sm_90a

	.elftype	@"ET_EXEC"


//--------------------- .note.nv.tkinfo           --------------------------
	.section	.note.nv.tkinfo,"",@"SHT_NOTE"
	.sectionflags	@"SHF_NOTE_NV_TKINFO"
	.tkinfo
        /*0018*/ 	.word	0x00000002
        /*0030*/ 	.string	""
        /*0030*/ 	.string	"ptxas"
        /*0030*/ 	.string	"Cuda compilation tools, release 13.0, V13.0.88"
        /*0030*/ 	.string	"Build cuda_13.0.r13.0/compiler.36424714_0"
        /*0030*/ 	.string	"-arch sm_90a -m 64 "



//--------------------- .note.nv.cuinfo           --------------------------
	.section	.note.nv.cuinfo,"",@"SHT_NOTE"
	.sectionflags	@"SHF_NOTE_NV_CUINFO"
        /*0018*/ 	.short	0x0002
        /*001a*/ 	.short	0x005a
        /*001c*/ 	.short	0x0082
	.zero		2


//--------------------- .nv.info                  --------------------------
	.section	.nv.info,"",@"SHT_CUDA_INFO"
	.align	4


	//----- nvinfo : EIATTR_REGCOUNT
	.align		4
        /*0000*/ 	.byte	0x04, 0x2f
        /*0002*/ 	.short	(.L_15 - .L_14)
	.align		4
.L_14:
        /*0004*/ 	.word	index@(_ZN7cutlass13device_kernelINS_4gemm6kernel13GemmUniversalIN4cute5tupleIJiiiiEEENS1_10collective13CollectiveMmaINS1_34MainloopSm90TmaGmmaWarpSpecializedILi2ENS5_IJNS4_1CILi2EEENSA_ILi1EEESC_EEENS1_35KernelTmaWarpSpecializedCooperativeEEENS5_IJNSA_ILi384EEENSA_ILi512EEENSA_ILi64EEEEEENS_10bfloat16_tENS5_IJlSC_lEEESK_SL_NS4_8TiledMMAINS4_8MMA_AtomIJNS4_4SM904GMMA28MMA_64x256x16_F32BF16BF16_SSILNSP_5MajorE0ELSR_0ELNSP_7ScaleInE1ELSS_1EEEEEENS4_6LayoutISD_NS5_IJSC_NSA_ILi0EEESW_EEEEENS5_IJNS4_10UnderscoreESZ_SZ_EEEEENS4_13SM90_TMA_LOADENS4_14ComposedLayoutINS4_7SwizzleILi3ELi4ELi3EEENS4_18smem_ptr_flag_bitsILi16EEENSV_INS5_IJNSA_ILi8EEESI_EEENS5_IJSI_SC_EEEEEEEvNS4_8identityENS4_23SM90_TMA_LOAD_MULTICASTES1C_vS1D_EENS_8epilogue10collective6detail29Sm90TmaWarpSpecializedAdapterINS1H_15DefaultEpilogueISK_SL_SL_NS1G_6thread17LinearCombinationISK_Li1EffLNS1L_9ScaleType4KindE0ELNS_15FloatRoundStyleE2ESK_EENS1_15EpilogueDefaultEEEEEvvEEEEvNT_6ParamsE)
        /*0008*/ 	.word	0x000000a8


	//----- nvinfo : EIATTR_FRAME_SIZE
	.align		4
.L_15:
        /*000c*/ 	.byte	0x04, 0x11
        /*000e*/ 	.short	(.L_17 - .L_16)
	.align		4
.L_16:
        /*0010*/ 	.word	index@(_ZN7cutlass13device_kernelINS_4gemm6kernel13GemmUniversalIN4cute5tupleIJiiiiEEENS1_10collective13CollectiveMmaINS1_34MainloopSm90TmaGmmaWarpSpecializedILi2ENS5_IJNS4_1CILi2EEENSA_ILi1EEESC_EEENS1_35KernelTmaWarpSpecializedCooperativeEEENS5_IJNSA_ILi384EEENSA_ILi512EEENSA_ILi64EEEEEENS_10bfloat16_tENS5_IJlSC_lEEESK_SL_NS4_8TiledMMAINS4_8MMA_AtomIJNS4_4SM904GMMA28MMA_64x256x16_F32BF16BF16_SSILNSP_5MajorE0ELSR_0ELNSP_7ScaleInE1ELSS_1EEEEEENS4_6LayoutISD_NS5_IJSC_NSA_ILi0EEESW_EEEEENS5_IJNS4_10UnderscoreESZ_SZ_EEEEENS4_13SM90_TMA_LOADENS4_14ComposedLayoutINS4_7SwizzleILi3ELi4ELi3EEENS4_18smem_ptr_flag_bitsILi16EEENSV_INS5_IJNSA_ILi8EEESI_EEENS5_IJSI_SC_EEEEEEEvNS4_8identityENS4_23SM90_TMA_LOAD_MULTICASTES1C_vS1D_EENS_8epilogue10collective6detail29Sm90TmaWarpSpecializedAdapterINS1H_15DefaultEpilogueISK_SL_SL_NS1G_6thread17LinearCombinationISK_Li1EffLNS1L_9ScaleType4KindE0ELNS_15FloatRoundStyleE2ESK_EENS1_15EpilogueDefaultEEEEEvvEEEEvNT_6ParamsE)
        /*0014*/ 	.word	0x00002d48


	//----- nvinfo : EIATTR_MIN_STACK_SIZE
	.align		4
.L_17:
        /*0018*/ 	.byte	0x04, 0x12
        /*001a*/ 	.short	(.L_19 - .L_18)
	.align		4
.L_18:
        /*001c*/ 	.word	index@(_ZN7cutlass13device_kernelINS_4gemm6kernel13GemmUniversalIN4cute5tupleIJiiiiEEENS1_10collective13CollectiveMmaINS1_34MainloopSm90TmaGmmaWarpSpecializedILi2ENS5_IJNS4_1CILi2EEENSA_ILi1EEESC_EEENS1_35KernelTmaWarpSpecializedCooperativeEEENS5_IJNSA_ILi384EEENSA_ILi512EEENSA_ILi64EEEEEENS_10bfloat16_tENS5_IJlSC_lEEESK_SL_NS4_8TiledMMAINS4_8MMA_AtomIJNS4_4SM904GMMA28MMA_64x256x16_F32BF16BF16_SSILNSP_5MajorE0ELSR_0ELNSP_7ScaleInE1ELSS_1EEEEEENS4_6LayoutISD_NS5_IJSC_NSA_ILi0EEESW_EEEEENS5_IJNS4_10UnderscoreESZ_SZ_EEEEENS4_13SM90_TMA_LOADENS4_14ComposedLayoutINS4_7SwizzleILi3ELi4ELi3EEENS4_18smem_ptr_flag_bitsILi16EEENSV_INS5_IJNSA_ILi8EEESI_EEENS5_IJSI_SC_EEEEEEEvNS4_8identityENS4_23SM90_TMA_LOAD_MULTICASTES1C_vS1D_EENS_8epilogue10collective6detail29Sm90TmaWarpSpecializedAdapterINS1H_15DefaultEpilogueISK_SL_SL_NS1G_6thread17LinearCombinationISK_Li1EffLNS1L_9ScaleType4KindE0ELNS_15FloatRoundStyleE2ESK_EENS1_15EpilogueDefaultEEEEEvvEEEEvNT_6ParamsE)
        /*0020*/ 	.word	0x00002d48
.L_19:


//--------------------- .nv.compat                --------------------------
	.section	.nv.compat,"",@"SHT_CUDA_COMPAT_INFO"
	.align	4
        /*0000*/ 	.byte	0x02, 0x09, 0x01, 0x00, 0x02, 0x02, 0x04, 0x00, 0x02, 0x05, 0x05, 0x00, 0x03, 0x07, 0x01, 0x01
        /*0010*/ 	.byte	0x02, 0x03, 0x01, 0x00, 0x02, 0x06, 0x01, 0x00, 0x04, 0x0b, 0x08, 0x00, 0x00, 0x00, 0x00, 0x00
        /*0020*/ 	.byte	0x00, 0x00, 0x00, 0x00


//--------------------- .nv.info._ZN7cutlass13device_kernelINS_4gemm6kernel13GemmUniversalIN4cute5tupleIJiiiiEEENS1_10collective13CollectiveMmaINS1_34MainloopSm90TmaGmmaWarpSpecializedILi2ENS5_IJNS4_1CILi2EEENSA_ILi1EEESC_EEENS1_35KernelTmaWarpSpecializedCooperativeEEENS5_IJNSA_ILi384EEENSA_ILi512EEENSA_ILi64EEEEEENS_10bfloat16_tENS5_IJlSC_lEEESK_SL_NS4_8TiledMMAINS4_8MMA_AtomIJNS4_4SM904GMMA28MMA_64x256x16_F32BF16BF16_SSILNSP_5MajorE0ELSR_0ELNSP_7ScaleInE1ELSS_1EEEEEENS4_6LayoutISD_NS5_IJSC_NSA_ILi0EEESW_EEEEENS5_IJNS4_10UnderscoreESZ_SZ_EEEEENS4_13SM90_TMA_LOADENS4_14ComposedLayoutINS4_7SwizzleILi3ELi4ELi3EEENS4_18smem_ptr_flag_bitsILi16EEENSV_INS5_IJNSA_ILi8EEESI_EEENS5_IJSI_SC_EEEEEEEvNS4_8identityENS4_23SM90_TMA_LOAD_MULTICASTES1C_vS1D_EENS_8epilogue10collective6detail29Sm90TmaWarpSpecializedAdapterINS1H_15DefaultEpilogueISK_SL_SL_NS1G_6thread17LinearCombinationISK_Li1EffLNS1L_9ScaleType4KindE0ELNS_15FloatRoundStyleE2ESK_EENS1_15EpilogueDefaultEEEEEvvEEEEvNT_6ParamsE --------------------------
	.section	.nv.info._ZN7cutlass13device_kernelINS_4gemm6kernel13GemmUniversalIN4cute5tupleIJiiiiEEENS1_10collective13CollectiveMmaINS1_34MainloopSm90TmaGmmaWarpSpecializedILi2ENS5_IJNS4_1CILi2EEENSA_ILi1EEESC_EEENS1_35KernelTmaWarpSpecializedCooperativeEEENS5_IJNSA_ILi384EEENSA_ILi512EEENSA_ILi64EEEEEENS_10bfloat16_tENS5_IJlSC_lEEESK_SL_NS4_8TiledMMAINS4_8MMA_AtomIJNS4_4SM904GMMA28MMA_64x256x16_F32BF16BF16_SSILNSP_5MajorE0ELSR_0ELNSP_7ScaleInE1ELSS_1EEEEEENS4_6LayoutISD_NS5_IJSC_NSA_ILi0EEESW_EEEEENS5_IJNS4_10UnderscoreESZ_SZ_EEEEENS4_13SM90_TMA_LOADENS4_14ComposedLayoutINS4_7SwizzleILi3ELi4ELi3EEENS4_18smem_ptr_flag_bitsILi16EEENSV_INS5_IJNSA_ILi8EEESI_EEENS5_IJSI_SC_EEEEEEEvNS4_8identityENS4_23SM90_TMA_LOAD_MULTICASTES1C_vS1D_EENS_8epilogue10collective6detail29Sm90TmaWarpSpecializedAdapterINS1H_15DefaultEpilogueISK_SL_SL_NS1G_6thread17LinearCombinationISK_Li1EffLNS1L_9ScaleType4KindE0ELNS_15FloatRoundStyleE2ESK_EENS1_15EpilogueDefaultEEEEEvvEEEEvNT_6ParamsE,"",@"SHT_CUDA_INFO"
	.sectionflags	@""
	.align	4


	//----- nvinfo : EIATTR_CUDA_API_VERSION
	.align		4
        /*0000*/ 	.byte	0x04, 0x37
        /*0002*/ 	.short	(.L_21 - .L_20)
.L_20:
        /*0004*/ 	.word	0x00000082


	//----- nvinfo : EIATTR_KPARAM_INFO
	.align		4
.L_21:
        /*0008*/ 	.byte	0x04, 0x17
        /*000a*/ 	.short	(.L_23 - .L_22)
.L_22:
        /*000c*/ 	.word	0x00000000
        /*0010*/ 	.short	0x0000
        /*0012*/ 	.short	0x0070
        /*0014*/ 	.byte	0x00, 0xf0, 0x01, 0x10


	//----- nvinfo : EIATTR_SPARSE_MMA_MASK
	.align		4
.L_23:
        /*0018*/ 	.byte	0x03, 0x50
        /*001a*/ 	.short	0x0000


	//----- nvinfo : EIATTR_MAXREG_COUNT
	.align		4
        /*001c*/ 	.byte	0x03, 0x1b
        /*001e*/ 	.short	0x00a8


	//----- nvinfo : EIATTR_NUM_BARRIERS
	.align		4
        /*0020*/ 	.byte	0x02, 0x4c
        /*0022*/ 	.byte	0x01
	.zero		1


	//----- nvinfo : EIATTR_EXTERNS
	.align		4
        /*0024*/ 	.byte	0x04, 0x0f
        /*0026*/ 	.short	(.L_25 - .L_24)


	//   ....[0]....
	.align		4
.L_24:
        /*0028*/ 	.word	index@(__assertfail)


	//----- nvinfo : EIATTR_ANNOTATIONS
	.align		4
.L_25:
        /*002c*/ 	.byte	0x04, 0x55
        /*002e*/ 	.short	(.L_27 - .L_26)


	//   ....[0]....
.L_26:
        /*0030*/ 	.word	0x00000001
        /*0034*/ 	.byte	0x00, 0x07, 0x00, 0x00, 0x01, 0x00, 0x00, 0x00, 0xe0, 0x07, 0x00, 0x00, 0x01, 0x00, 0x00, 0x00
        /* <DEDUP_REMOVED lines=1090> */
        /*4464*/ 	.byte	0xb0, 0xbf, 0x00, 0x00, 0x01, 0x00, 0x00, 0x00, 0xe0, 0xbf, 0x00, 0x00


	//----- nvinfo : EIATTR_MERCURY_ISA_VERSION
	.align		4
.L_27:
        /*4470*/ 	.byte	0x03, 0x5f
        /*4472*/ 	.short	0x0101


	//----- nvinfo : EIATTR_INT_WARP_WIDE_INSTR_OFFSETS
	.align		4
        /*4474*/ 	.byte	0x04, 0x31
        /*4476*/ 	.short	(.L_29 - .L_28)


	//   ....[0]....
.L_28:
        /*4478*/ 	.word	0x00000530


	//   ....[1]....
        /*447c*/ 	.word	0x00000540


	//   ....[2]....
        /*4480*/ 	.word	0x000006a0


	//----- nvinfo : EIATTR_COOP_GROUP_MASK_REGIDS
	.align		4
.L_29:
        /*4484*/ 	.byte	0x04, 0x29
        /*4486*/ 	.short	(.L_31 - .L_30)


	//   ....[0]....
.L_30:
        /*4488*/ 	.word	0xffffffff


	//   ....[1]....
        /*448c*/ 	.word	0xffffffff


	//   ....[2]....
        /*4490*/ 	.word	0xffffffff


	//   ....[3]....
        /*4494*/ 	.word	0xffffffff


	//   ....[4]....
        /*4498*/ 	.word	0xffffffff


	//   ....[5]....
        /*449c*/ 	.word	0xffffffff


	//----- nvinfo : EIATTR_COOP_GROUP_INSTR_OFFSETS
	.align		4
.L_31:
        /*44a0*/ 	.byte	0x04, 0x28
        /*44a2*/ 	.short	(.L_33 - .L_32)


	//   ....[0]....
.L_32:
        /*44a4*/ 	.word	0x00000070


	//   ....[1]....
        /*44a8*/ 	.word	0x00000080


	//   ....[2]....
        /*44ac*/ 	.word	0x000001a0


	//   ....[3]....
        /*44b0*/ 	.word	0x00000390


	//   ....[4]....
        /*44b4*/ 	.word	0x00000820


	//   ....[5]....
        /*44b8*/ 	.word	0x000013f0


	//----- nvinfo : EIATTR_REG_RECONFIG
	.align		4
.L_33:
        /*44bc*/ 	.byte	0x01, 0x54
	.zero		2


	//----- nvinfo : EIATTR_SYSCALL_OFFSETS
	.align		4
        /*44c0*/ 	.byte	0x04, 0x46
        /*44c2*/ 	.short	(.L_35 - .L_34)


	//   ....[0]....
.L_34:
        /*44c4*/ 	.word	0x000015a0


	//----- nvinfo : EIATTR_MBARRIER_INSTR_OFFSETS
	.align		4
.L_35:
        /*44c8*/ 	.byte	0x04, 0x39
        /*44ca*/ 	.short	(.L_37 - .L_36)


	//   ....[0]....
.L_36:
        /*44cc*/ 	.word	0x00000320
        /*44d0*/ 	.word	0x000000ff
        /*44d4*/ 	.word	0x00000000
        /*44d8*/ 	.short	0x0100
        /*44da*/ 	.byte	0x08
	.zero		1


	//   ....[1]....
        /*44dc*/ 	.word	0x00000330
        /*44e0*/ 	.word	0x000000ff
        /*44e4*/ 	.word	0x00000010
        /*44e8*/ 	.short	0x0100
        /*44ea*/ 	.byte	0x08
	.zero		1


	//   ....[2]....
        /*44ec*/ 	.word	0x00000340
        /*44f0*/ 	.word	0x000000ff
        /*44f4*/ 	.word	0x00000008
        /*44f8*/ 	.short	0x0100
        /*44fa*/ 	.byte	0x08
	.zero		1


	//   ....[3]....
        /*44fc*/ 	.word	0x00000350
        /*4500*/ 	.word	0x000000ff
        /*4504*/ 	.word	0x00000018
        /*4508*/ 	.short	0x0100
        /*450a*/ 	.byte	0x08
	.zero		1


	//   ....[4]....
        /*450c*/ 	.word	0x00000720
        /*4510*/ 	.word	0x000000ff
        /*4514*/ 	.word	0x00000030
        /*4518*/ 	.short	0x0100
        /*451a*/ 	.byte	0x06
	.zero		1


	//   ....[5]....
        /*451c*/ 	.word	0x00000770
        /*4520*/ 	.word	0x000000ff
        /*4524*/ 	.word	0x00000038
        /*4528*/ 	.short	0x0100
        /*452a*/ 	.byte	0x06
	.zero		1


	//   ....[6]....
        /*452c*/ 	.word	0x00001640
        /*4530*/ 	.word	0x00000003
        /*4534*/ 	.word	0x00000000
        /*4538*/ 	.short	0x010a
        /*453a*/ 	.byte	0x3f
	.zero		1


	//   ....[7]....
        /*453c*/ 	.word	0x00001680
        /*4540*/ 	.word	0x00000003
        /*4544*/ 	.word	0x00000000
        /*4548*/ 	.short	0x010a
        /*454a*/ 	.byte	0x3f
	.zero		1


	//   ....[8]....
        /*454c*/ 	.word	0x00014860
        /*4550*/ 	.word	0x000000ff
        /*4554*/ 	.word	0x00000000
        /*4558*/ 	.short	0x010a
        /*455a*/ 	.byte	0x08
	.zero		1


	//   ....[9]....
        /*455c*/ 	.word	0x000148a0
        /*4560*/ 	.word	0x000000ff
        /*4564*/ 	.word	0x00000000
        /*4568*/ 	.short	0x010a
        /*456a*/ 	.byte	0x08
	.zero		1


	//   ....[10]....
        /*456c*/ 	.word	0x0002b5a0
        /*4570*/ 	.word	0x00000003
        /*4574*/ 	.word	0x00000000
        /*4578*/ 	.short	0x0101
        /*457a*/ 	.byte	0x3f
	.zero		1


	//   ....[11]....
        /*457c*/ 	.word	0x0002b7a0
        /*4580*/ 	.word	0x00000000
        /*4584*/ 	.word	0x00000000
        /*4588*/ 	.short	0x0101
        /*458a*/ 	.byte	0x3f
	.zero		1


	//   ....[12]....
        /*458c*/ 	.word	0x000611d0
        /*4590*/ 	.word	0x0000000f
        /*4594*/ 	.word	0x00000010
        /*4598*/ 	.short	0x010a
        /*459a*/ 	.byte	0x3f
	.zero		1


	//   ....[13]....
        /*459c*/ 	.word	0x000615e0
        /*45a0*/ 	.word	0x00000002
        /*45a4*/ 	.word	0x00000038
        /*45a8*/ 	.short	0x0101
        /*45aa*/ 	.byte	0x3f
	.zero		1


	//   ....[14]....
        /*45ac*/ 	.word	0x00061d80
        /*45b0*/ 	.word	0x00000005
        /*45b4*/ 	.word	0x00000000
        /*45b8*/ 	.short	0x010a
        /*45ba*/ 	.byte	0x3f
	.zero		1


	//   ....[15]....
        /*45bc*/ 	.word	0x00061e10
        /*45c0*/ 	.word	0x00000003
        /*45c4*/ 	.word	0x00000000
        /*45c8*/ 	.short	0x010a
        /*45ca*/ 	.byte	0x3f
	.zero		1


	//   ....[16]....
        /*45cc*/ 	.word	0x00061e70
        /*45d0*/ 	.word	0x00000003
        /*45d4*/ 	.word	0x00000000
        /*45d8*/ 	.short	0x010a
        /*45da*/ 	.byte	0x3f
	.zero		1


	//   ....[17]....
        /*45dc*/ 	.word	0x00061ed0
        /*45e0*/ 	.word	0x00000005
        /*45e4*/ 	.word	0x00000000
        /*45e8*/ 	.short	0x010a
        /*45ea*/ 	.byte	0x3f
	.zero		1


	//   ....[18]....
        /*45ec*/ 	.word	0x00061fa0
        /*45f0*/ 	.word	0x0000000f
        /*45f4*/ 	.word	0x00000010
        /*45f8*/ 	.short	0x010a
        /*45fa*/ 	.byte	0x3f
	.zero		1


	//   ....[19]....
        /*45fc*/ 	.word	0x00062070
        /*4600*/ 	.word	0x00000005
        /*4604*/ 	.word	0x00000000
        /*4608*/ 	.short	0x010a
        /*460a*/ 	.byte	0x3f
	.zero		1


	//----- nvinfo : EIATTR_NUM_MBARRIERS
	.align		4
.L_37:
        /*460c*/ 	.byte	0x03, 0x38
        /*460e*/ 	.short	0x0006


	//----- nvinfo : EIATTR_EXIT_INSTR_OFFSETS
	.align		4
        /*4610*/ 	.byte	0x04, 0x1c
        /*4612*/ 	.short	(.L_39 - .L_38)


	//   ....[0]....
.L_38:
        /*4614*/ 	.word	0x00000a80


	//   ....[1]....
        /*4618*/ 	.word	0x00001310


	//   ....[2]....
        /*461c*/ 	.word	0x00060840


	//   ....[3]....
        /*4620*/ 	.word	0x00060e60


	//   ....[4]....
        /*4624*/ 	.word	0x00061e60


	//----- nvinfo : EIATTR_MAX_THREADS
	.align		4
.L_39:
        /*4628*/ 	.byte	0x04, 0x05
        /*462a*/ 	.short	(.L_41 - .L_40)
.L_40:
        /*462c*/ 	.word	0x00000180
        /*4630*/ 	.word	0x00000001
        /*4634*/ 	.word	0x00000001


	//----- nvinfo : EIATTR_CRS_STACK_SIZE
	.align		4
.L_41:
        /*4638*/ 	.byte	0x04, 0x1e
        /*463a*/ 	.short	(.L_43 - .L_42)
.L_42:
        /*463c*/ 	.word	0x00000000


	//----- nvinfo : EIATTR_CBANK_PARAM_SIZE
	.align		4
.L_43:
        /*4640*/ 	.byte	0x03, 0x19
        /*4642*/ 	.short	0x0470


	//----- nvinfo : EIATTR_PARAM_CBANK
	.align		4
        /*4644*/ 	.byte	0x04, 0x0a
        /*4646*/ 	.short	(.L_45 - .L_44)
	.align		4
.L_44:
        /*4648*/ 	.word	index@(.nv.constant0._ZN7cutlass13device_kernelINS_4gemm6kernel13GemmUniversalIN4cute5tupleIJiiiiEEENS1_10collective13CollectiveMmaINS1_34MainloopSm90TmaGmmaWarpSpecializedILi2ENS5_IJNS4_1CILi2EEENSA_ILi1EEESC_EEENS1_35KernelTmaWarpSpecializedCooperativeEEENS5_IJNSA_ILi384EEENSA_ILi512EEENSA_ILi64EEEEEENS_10bfloat16_tENS5_IJlSC_lEEESK_SL_NS4_8TiledMMAINS4_8MMA_AtomIJNS4_4SM904GMMA28MMA_64x256x16_F32BF16BF16_SSILNSP_5MajorE0ELSR_0ELNSP_7ScaleInE1ELSS_1EEEEEENS4_6LayoutISD_NS5_IJSC_NSA_ILi0EEESW_EEEEENS5_IJNS4_10UnderscoreESZ_SZ_EEEEENS4_13SM90_TMA_LOADENS4_14ComposedLayoutINS4_7SwizzleILi3ELi4ELi3EEENS4_18smem_ptr_flag_bitsILi16EEENSV_INS5_IJNSA_ILi8EEESI_EEENS5_IJSI_SC_EEEEEEEvNS4_8identityENS4_23SM90_TMA_LOAD_MULTICASTES1C_vS1D_EENS_8epilogue10collective6detail29Sm90TmaWarpSpecializedAdapterINS1H_15DefaultEpilogueISK_SL_SL_NS1G_6thread17LinearCombinationISK_Li1EffLNS1L_9ScaleType4KindE0ELNS_15FloatRoundStyleE2ESK_EENS1_15EpilogueDefaultEEEEEvvEEEEvNT_6ParamsE)
        /*464c*/ 	.short	0x0210
        /*464e*/ 	.short	0x0470


	//----- nvinfo : EIATTR_SW_WAR
	.align		4
.L_45:
        /*4650*/ 	.byte	0x04, 0x36
        /*4652*/ 	.short	(.L_47 - .L_46)
.L_46:
        /*4654*/ 	.word	0x00000008
.L_47:


//--------------------- .nv.callgraph             --------------------------
	.section	.nv.callgraph,"",@"SHT_CUDA_CALLGRAPH"
	.align	4
	.sectionentsize	8
	.align		4
        /*0000*/ 	.word	0x00000000
	.align		4
        /*0004*/ 	.word	0xffffffff
	.align		4
        /*0008*/ 	.word	index@(_ZN7cutlass13device_kernelINS_4gemm6kernel13GemmUniversalIN4cute5tupleIJiiiiEEENS1_10collective13CollectiveMmaINS1_34MainloopSm90TmaGmmaWarpSpecializedILi2ENS5_IJNS4_1CILi2EEENSA_ILi1EEESC_EEENS1_35KernelTmaWarpSpecializedCooperativeEEENS5_IJNSA_ILi384EEENSA_ILi512EEENSA_ILi64EEEEEENS_10bfloat16_tENS5_IJlSC_lEEESK_SL_NS4_8TiledMMAINS4_8MMA_AtomIJNS4_4SM904GMMA28MMA_64x256x16_F32BF16BF16_SSILNSP_5MajorE0ELSR_0ELNSP_7ScaleInE1ELSS_1EEEEEENS4_6LayoutISD_NS5_IJSC_NSA_ILi0EEESW_EEEEENS5_IJNS4_10UnderscoreESZ_SZ_EEEEENS4_13SM90_TMA_LOADENS4_14ComposedLayoutINS4_7SwizzleILi3ELi4ELi3EEENS4_18smem_ptr_flag_bitsILi16EEENSV_INS5_IJNSA_ILi8EEESI_EEENS5_IJSI_SC_EEEEEEEvNS4_8identityENS4_23SM90_TMA_LOAD_MULTICASTES1C_vS1D_EENS_8epilogue10collective6detail29Sm90TmaWarpSpecializedAdapterINS1H_15DefaultEpilogueISK_SL_SL_NS1G_6thread17LinearCombinationISK_Li1EffLNS1L_9ScaleType4KindE0ELNS_15FloatRoundStyleE2ESK_EENS1_15EpilogueDefaultEEEEEvvEEEEvNT_6ParamsE)
	.align		4
        /*000c*/ 	.word	index@(__assertfail)
	.align		4
        /*0010*/ 	.word	0x00000000
	.align		4
        /*0014*/ 	.word	0xfffffffe
	.align		4
        /*0018*/ 	.word	0x00000000
	.align		4
        /*001c*/ 	.word	0xfffffffd
	.align		4
        /*0020*/ 	.word	0x00000000
	.align		4
        /*0024*/ 	.word	0xfffffffc


//--------------------- .nv.constant4             --------------------------
	.section	.nv.constant4,"a",@progbits
	.align	8
	.align		8
.nv.constant4:
        /*0000*/ 	.dword	__assertfail
	.align		8
        /*0008*/ 	.dword	__unnamed_1
	.align		8
        /*0010*/ 	.dword	_ZN40_INTERNAL_6b7907e8_4_k_cu_eb19b717_161774cuda3std3__45__cpo5beginE
	.align		8
        /*0018*/ 	.dword	_ZN40_INTERNAL_6b7907e8_4_k_cu_eb19b717_161774cuda3std3__45__cpo3endE
	.align		8
        /*0020*/ 	.dword	_ZN40_INTERNAL_6b7907e8_4_k_cu_eb19b717_161774cuda3std3__45__cpo6cbeginE
	.align		8
        /*0028*/ 	.dword	_ZN40_INTERNAL_6b7907e8_4_k_cu_eb19b717_161774cuda3std3__45__cpo4cendE
	.align		8
        /*0030*/ 	.dword	_ZN40_INTERNAL_6b7907e8_4_k_cu_eb19b717_161774cuda3std3__442_GLOBAL__N__6b7907e8_4_k_cu_eb19b717_161776ignoreE
	.align		8
        /*0038*/ 	.dword	_ZN40_INTERNAL_6b7907e8_4_k_cu_eb19b717_161774cuda3std3__419piecewise_constructE
	.align		8
        /*0040*/ 	.dword	_ZN40_INTERNAL_6b7907e8_4_k_cu_eb19b717_161774cuda3std3__48in_placeE
	.align		8
        /*0048*/ 	.dword	_ZN40_INTERNAL_6b7907e8_4_k_cu_eb19b717_161774cuda3std6ranges3__45__cpo4swapE
	.align		8
        /*0050*/ 	.dword	_ZN40_INTERNAL_6b7907e8_4_k_cu_eb19b717_161774cuda3std6ranges3__45__cpo9iter_moveE
	.align		8
        /*0058*/ 	.dword	_ZN40_INTERNAL_6b7907e8_4_k_cu_eb19b717_161774cute7productE
	.align		8
        /*0060*/ 	.dword	_ZN40_INTERNAL_6b7907e8_4_k_cu_eb19b717_161774cute1_E
	.align		8
        /*0068*/ 	.dword	$str$22
	.align		8
        /*0070*/ 	.dword	$str$23


//--------------------- .text._ZN7cutlass13device_kernelINS_4gemm6kernel13GemmUniversalIN4cute5tupleIJiiiiEEENS1_10collective13CollectiveMmaINS1_34MainloopSm90TmaGmmaWarpSpecializedILi2ENS5_IJNS4_1CILi2EEENSA_ILi1EEESC_EEENS1_35KernelTmaWarpSpecializedCooperativeEEENS5_IJNSA_ILi384EEENSA_ILi512EEENSA_ILi64EEEEEENS_10bfloat16_tENS5_IJlSC_lEEESK_SL_NS4_8TiledMMAINS4_8MMA_AtomIJNS4_4SM904GMMA28MMA_64x256x16_F32BF16BF16_SSILNSP_5MajorE0ELSR_0ELNSP_7ScaleInE1ELSS_1EEEEEENS4_6LayoutISD_NS5_IJSC_NSA_ILi0EEESW_EEEEENS5_IJNS4_10UnderscoreESZ_SZ_EEEEENS4_13SM90_TMA_LOADENS4_14ComposedLayoutINS4_7SwizzleILi3ELi4ELi3EEENS4_18smem_ptr_flag_bitsILi16EEENSV_INS5_IJNSA_ILi8EEESI_EEENS5_IJSI_SC_EEEEEEEvNS4_8identityENS4_23SM90_TMA_LOAD_MULTICASTES1C_vS1D_EENS_8epilogue10collective6detail29Sm90TmaWarpSpecializedAdapterINS1H_15DefaultEpilogueISK_SL_SL_NS1G_6thread17LinearCombinationISK_Li1EffLNS1L_9ScaleType4KindE0ELNS_15FloatRoundStyleE2ESK_EENS1_15EpilogueDefaultEEEEEvvEEEEvNT_6ParamsE --------------------------
	.section	.text._ZN7cutlass13device_kernelINS_4gemm6kernel13GemmUniversalIN4cute5tupleIJiiiiEEENS1_10collective13CollectiveMmaINS1_34MainloopSm90TmaGmmaWarpSpecializedILi2ENS5_IJNS4_1CILi2EEENSA_ILi1EEESC_EEENS1_35KernelTmaWarpSpecializedCooperativeEEENS5_IJNSA_ILi384EEENSA_ILi512EEENSA_ILi64EEEEEENS_10bfloat16_tENS5_IJlSC_lEEESK_SL_NS4_8TiledMMAINS4_8MMA_AtomIJNS4_4SM904GMMA28MMA_64x256x16_F32BF16BF16_SSILNSP_5MajorE0ELSR_0ELNSP_7ScaleInE1ELSS_1EEEEEENS4_6LayoutISD_NS5_IJSC_NSA_ILi0EEESW_EEEEENS5_IJNS4_10UnderscoreESZ_SZ_EEEEENS4_13SM90_TMA_LOADENS4_14ComposedLayoutINS4_7SwizzleILi3ELi4ELi3EEENS4_18smem_ptr_flag_bitsILi16EEENSV_INS5_IJNSA_ILi8EEESI_EEENS5_IJSI_SC_EEEEEEEvNS4_8identityENS4_23SM90_TMA_LOAD_MULTICASTES1C_vS1D_EENS_8epilogue10collective6detail29Sm90TmaWarpSpecializedAdapterINS1H_15DefaultEpilogueISK_SL_SL_NS1G_6thread17LinearCombinationISK_Li1EffLNS1L_9ScaleType4KindE0ELNS_15FloatRoundStyleE2ESK_EENS1_15EpilogueDefaultEEEEEvvEEEEvNT_6ParamsE,"ax",@progbits
	.align	128
.text._ZN7cutlass13device_kernelINS_4gemm6kernel13GemmUniversalIN4cute5tupleIJiiiiEEENS1_10collective13CollectiveMmaINS1_34MainloopSm90TmaGmmaWarpSpecializedILi2ENS5_IJNS4_1CILi2EEENSA_ILi1EEESC_EEENS1_35KernelTmaWarpSpecializedCooperativeEEENS5_IJNSA_ILi384EEENSA_ILi512EEENSA_ILi64EEEEEENS_10bfloat16_tENS5_IJlSC_lEEESK_SL_NS4_8TiledMMAINS4_8MMA_AtomIJNS4_4SM904GMMA28MMA_64x256x16_F32BF16BF16_SSILNSP_5MajorE0ELSR_0ELNSP_7ScaleInE1ELSS_1EEEEEENS4_6LayoutISD_NS5_IJSC_NSA_ILi0EEESW_EEEEENS5_IJNS4_10UnderscoreESZ_SZ_EEEEENS4_13SM90_TMA_LOADENS4_14ComposedLayoutINS4_7SwizzleILi3ELi4ELi3EEENS4_18smem_ptr_flag_bitsILi16EEENSV_INS5_IJNSA_ILi8EEESI_EEENS5_IJSI_SC_EEEEEEEvNS4_8identityENS4_23SM90_TMA_LOAD_MULTICASTES1C_vS1D_EENS_8epilogue10collective6detail29Sm90TmaWarpSpecializedAdapterINS1H_15DefaultEpilogueISK_SL_SL_NS1G_6thread17LinearCombinationISK_Li1EffLNS1L_9ScaleType4KindE0ELNS_15FloatRoundStyleE2ESK_EENS1_15EpilogueDefaultEEEEEvvEEEEvNT_6ParamsE:
        .type           _ZN7cutlass13device_kernelINS_4gemm6kernel13GemmUniversalIN4cute5tupleIJiiiiEEENS1_10collective13CollectiveMmaINS1_34MainloopSm90TmaGmmaWarpSpecializedILi2ENS5_IJNS4_1CILi2EEENSA_ILi1EEESC_EEENS1_35KernelTmaWarpSpecializedCooperativeEEENS5_IJNSA_ILi384EEENSA_ILi512EEENSA_ILi64EEEEEENS_10bfloat16_tENS5_IJlSC_lEEESK_SL_NS4_8TiledMMAINS4_8MMA_AtomIJNS4_4SM904GMMA28MMA_64x256x16_F32BF16BF16_SSILNSP_5MajorE0ELSR_0ELNSP_7ScaleInE1ELSS_1EEEEEENS4_6LayoutISD_NS5_IJSC_NSA_ILi0EEESW_EEEEENS5_IJNS4_10UnderscoreESZ_SZ_EEEEENS4_13SM90_TMA_LOADENS4_14ComposedLayoutINS4_7SwizzleILi3ELi4ELi3EEENS4_18smem_ptr_flag_bitsILi16EEENSV_INS5_IJNSA_ILi8EEESI_EEENS5_IJSI_SC_EEEEEEEvNS4_8identityENS4_23SM90_TMA_LOAD_MULTICASTES1C_vS1D_EENS_8epilogue10collective6detail29Sm90TmaWarpSpecializedAdapterINS1H_15DefaultEpilogueISK_SL_SL_NS1G_6thread17LinearCombinationISK_Li1EffLNS1L_9ScaleType4KindE0ELNS_15FloatRoundStyleE2ESK_EENS1_15EpilogueDefaultEEEEEvvEEEEvNT_6ParamsE,@function
        .size           _ZN7cutlass13device_kernelINS_4gemm6kernel13GemmUniversalIN4cute5tupleIJiiiiEEENS1_10collective13CollectiveMmaINS1_34MainloopSm90TmaGmmaWarpSpecializedILi2ENS5_IJNS4_1CILi2EEENSA_ILi1EEESC_EEENS1_35KernelTmaWarpSpecializedCooperativeEEENS5_IJNSA_ILi384EEENSA_ILi512EEENSA_ILi64EEEEEENS_10bfloat16_tENS5_IJlSC_lEEESK_SL_NS4_8TiledMMAINS4_8MMA_AtomIJNS4_4SM904GMMA28MMA_64x256x16_F32BF16BF16_SSILNSP_5MajorE0ELSR_0ELNSP_7ScaleInE1ELSS_1EEEEEENS4_6LayoutISD_NS5_IJSC_NSA_ILi0EEESW_EEEEENS5_IJNS4_10UnderscoreESZ_SZ_EEEEENS4_13SM90_TMA_LOADENS4_14ComposedLayoutINS4_7SwizzleILi3ELi4ELi3EEENS4_18smem_ptr_flag_bitsILi16EEENSV_INS5_IJNSA_ILi8EEESI_EEENS5_IJSI_SC_EEEEEEEvNS4_8identityENS4_23SM90_TMA_LOAD_MULTICASTES1C_vS1D_EENS_8epilogue10collective6detail29Sm90TmaWarpSpecializedAdapterINS1H_15DefaultEpilogueISK_SL_SL_NS1G_6thread17LinearCombinationISK_Li1EffLNS1L_9ScaleType4KindE0ELNS_15FloatRoundStyleE2ESK_EENS1_15EpilogueDefaultEEEEEvvEEEEvNT_6ParamsE,(.L_x_1597 - _ZN7cutlass13device_kernelINS_4gemm6kernel13GemmUniversalIN4cute5tupleIJiiiiEEENS1_10collective13CollectiveMmaINS1_34MainloopSm90TmaGmmaWarpSpecializedILi2ENS5_IJNS4_1CILi2EEENSA_ILi1EEESC_EEENS1_35KernelTmaWarpSpecializedCooperativeEEENS5_IJNSA_ILi384EEENSA_ILi512EEENSA_ILi64EEEEEENS_10bfloat16_tENS5_IJlSC_lEEESK_SL_NS4_8TiledMMAINS4_8MMA_AtomIJNS4_4SM904GMMA28MMA_64x256x16_F32BF16BF16_SSILNSP_5MajorE0ELSR_0ELNSP_7ScaleInE1ELSS_1EEEEEENS4_6LayoutISD_NS5_IJSC_NSA_ILi0EEESW_EEEEENS5_IJNS4_10UnderscoreESZ_SZ_EEEEENS4_13SM90_TMA_LOADENS4_14ComposedLayoutINS4_7SwizzleILi3ELi4ELi3EEENS4_18smem_ptr_flag_bitsILi16EEENSV_INS5_IJNSA_ILi8EEESI_EEENS5_IJSI_SC_EEEEEEEvNS4_8identityENS4_23SM90_TMA_LOAD_MULTICASTES1C_vS1D_EENS_8epilogue10collective6detail29Sm90TmaWarpSpecializedAdapterINS1H_15DefaultEpilogueISK_SL_SL_NS1G_6thread17LinearCombinationISK_Li1EffLNS1L_9ScaleType4KindE0ELNS_15FloatRoundStyleE2ESK_EENS1_15EpilogueDefaultEEEEEvvEEEEvNT_6ParamsE)
        .other          _ZN7cutlass13device_kernelINS_4gemm6kernel13GemmUniversalIN4cute5tupleIJiiiiEEENS1_10collective13CollectiveMmaINS1_34MainloopSm90TmaGmmaWarpSpecializedILi2ENS5_IJNS4_1CILi2EEENSA_ILi1EEESC_EEENS1_35KernelTmaWarpSpecializedCooperativeEEENS5_IJNSA_ILi384EEENSA_ILi512EEENSA_ILi64EEEEEENS_10bfloat16_tENS5_IJlSC_lEEESK_SL_NS4_8TiledMMAINS4_8MMA_AtomIJNS4_4SM904GMMA28MMA_64x256x16_F32BF16BF16_SSILNSP_5MajorE0ELSR_0ELNSP_7ScaleInE1ELSS_1EEEEEENS4_6LayoutISD_NS5_IJSC_NSA_ILi0EEESW_EEEEENS5_IJNS4_10UnderscoreESZ_SZ_EEEEENS4_13SM90_TMA_LOADENS4_14ComposedLayoutINS4_7SwizzleILi3ELi4ELi3EEENS4_18smem_ptr_flag_bitsILi16EEENSV_INS5_IJNSA_ILi8EEESI_EEENS5_IJSI_SC_EEEEEEEvNS4_8identityENS4_23SM90_TMA_LOAD_MULTICASTES1C_vS1D_EENS_8epilogue10collective6detail29Sm90TmaWarpSpecializedAdapterINS1H_15DefaultEpilogueISK_SL_SL_NS1G_6thread17LinearCombinationISK_Li1EffLNS1L_9ScaleType4KindE0ELNS_15FloatRoundStyleE2ESK_EENS1_15EpilogueDefaultEEEEEvvEEEEvNT_6ParamsE,@"STO_CUDA_ENTRY STV_DEFAULT"
_ZN7cutlass13device_kernelINS_4gemm6kernel13GemmUniversalIN4cute5tupleIJiiiiEEENS1_10collective13CollectiveMmaINS1_34MainloopSm90TmaGmmaWarpSpecializedILi2ENS5_IJNS4_1CILi2EEENSA_ILi1EEESC_EEENS1_35KernelTmaWarpSpecializedCooperativeEEENS5_IJNSA_ILi384EEENSA_ILi512EEENSA_ILi64EEEEEENS_10bfloat16_tENS5_IJlSC_lEEESK_SL_NS4_8TiledMMAINS4_8MMA_AtomIJNS4_4SM904GMMA28MMA_64x256x16_F32BF16BF16_SSILNSP_5MajorE0ELSR_0ELNSP_7ScaleInE1ELSS_1EEEEEENS4_6LayoutISD_NS5_IJSC_NSA_ILi0EEESW_EEEEENS5_IJNS4_10UnderscoreESZ_SZ_EEEEENS4_13SM90_TMA_LOADENS4_14ComposedLayoutINS4_7SwizzleILi3ELi4ELi3EEENS4_18smem_ptr_flag_bitsILi16EEENSV_INS5_IJNSA_ILi8EEESI_EEENS5_IJSI_SC_EEEEEEEvNS4_8identityENS4_23SM90_TMA_LOAD_MULTICASTES1C_vS1D_EENS_8epilogue10collective6detail29Sm90TmaWarpSpecializedAdapterINS1H_15DefaultEpilogueISK_SL_SL_NS1G_6thread17LinearCombinationISK_Li1EffLNS1L_9ScaleType4KindE0ELNS_15FloatRoundStyleE2ESK_EENS1_15EpilogueDefaultEEEEEvvEEEEvNT_6ParamsE:
[----:B------:R-:W0:Y:S02]  /*0000*/  LDC R1, c[0x0][0x28] ;  /* 0x00000a00ff017b82 */ /* 0x000e240000000800 */
[----:B0-----:R-:W-:Y:S01]  /*0010*/  VIADD R1, R1, 0xffffd2b8 ;  /* 0xffffd2b801017836 */ /* 0x001fe20000000000 */
[----:B------:R-:W0:Y:S01]  /*0020*/  S2R R4, SR_TID.X ;  /* 0x0000000000047919 */ /* 0x000e220000002100 */
[----:B------:R-:W-:Y:S01]  /*0030*/  ELECT P0, URZ, PT ;  /* 0x00000000003f782f */ /* 0x000fe20003800000 */
[----:B------:R-:W-:Y:S01]  /*0040*/  BSSY B0, `(.L_x_0) ;  /* 0x0000015000007945 */ /* 0x000fe20003800000 */
[--C-:B0-----:R-:W-:Y:S02]  /*0050*/  SHF.R.U32.HI R0, RZ, 0x5, R4.reuse ;  /* 0x00000005ff007819 */ /* 0x101fe40000011604 */
[----:B------:R-:W-:-:S03]  /*0060*/  SHF.R.U32.HI R2, RZ, 0x7, R4 ;  /* 0x00000007ff027819 */ /* 0x000fc60000011604 */
[----:B------:R-:W0:Y:S04]  /*0070*/  SHFL.IDX PT, R3, R0, RZ, 0x1f ;  /* 0x00001fff00037589 */ /* 0x000e2800000e0000 */
[----:B------:R-:W1:Y:S01]  /*0080*/  SHFL.IDX PT, R2, R2, RZ, 0x1f ;  /* 0x00001fff02027589 */ /* 0x000e6200000e0000 */
[----:B0-----:R-:W-:Y:S02]  /*0090*/  R2UR UR9, R3 ;  /* 0x00000000030972ca */ /* 0x001fe400000e0000 */
[----:B-1----:R-:W-:-:S11]  /*00a0*/  R2UR UR5, R2 ;  /* 0x00000000020572ca */ /* 0x002fd600000e0000 */
[----:B------:R-:W-:Y:S02]  /*00b0*/  USHF.R.S32.HI UR4, URZ, 0x1f, UR9 ;  /* 0x0000001f3f047899 */ /* 0x000fe40008011409 */
[----:B------:R-:W-:Y:S02]  /*00c0*/  ISETP.NE.OR P0, PT, RZ, UR9, !P0 ;  /* 0x00000009ff007c0c */ /* 0x000fe4000c705670 */
[----:B------:R-:W-:-:S04]  /*00d0*/  ULEA.HI UR4, UR4, UR9, URZ, 0x2 ;  /* 0x0000000904047291 */ /* 0x000fc8000f8f103f */
[----:B------:R-:W-:-:S04]  /*00e0*/  ULOP3.LUT UR4, UR4, 0xfffffffc, URZ, 0xc0, !UPT ;  /* 0xfffffffc04047892 */ /* 0x000fc8000f8ec03f */
[----:B------:R-:W-:-:S03]  /*00f0*/  UIADD3 UR9, UR9, -UR4, URZ ;  /* 0x8000000409097290 */ /* 0x000fc6000fffe03f */
[----:B------:R-:W-:Y:S09]  /*0100*/  @P0 BRA `(.L_x_1) ;  /* 0x0000000000200947 */ /* 0x000ff20003800000 */
[----:B------:R-:W-:Y:S02]  /*0110*/  ULDC.64 UR6, c[0x0][0x198] ;  /* 0x0000660000067ab9 */ /* 0x000fe40000000a00 */
[----:B------:R-:W-:Y:S02]  /*0120*/  UIADD3 UR10, UP0, UR6, 0xf0, URZ ;  /* 0x000000f0060a7890 */ /* 0x000fe4000ff1e03f */
[----:B------:R-:W-:Y:S02]  /*0130*/  UIADD3 UR6, UP1, UR6, 0x1f0, URZ ;  /* 0x000001f006067890 */ /* 0x000fe4000ff3e03f */
[----:B------:R-:W-:Y:S02]  /*0140*/  UIADD3.X UR11, URZ, UR7, URZ, UP0, !UPT ;  /* 0x000000073f0b7290 */ /* 0x000fe400087fe43f */
[----:B------:R-:W-:-:S07]  /*0150*/  UIADD3.X UR7, URZ, UR7, URZ, UP1, !UPT ;  /* 0x000000073f077290 */ /* 0x000fce0008ffe43f */
[----:B------:R0:W-:Y:S02]  /*0160*/  UTMACCTL.PF [UR10] ;  /* 0x000000000a0079b9 */ /* 0x0001e40008040000 */
[----:B------:R0:W-:Y:S02]  /*0170*/  UTMACCTL.PF [UR6] ;  /* 0x00000000060079b9 */ /* 0x0001e40008040000 */
[----:B0-----:R-:W-:Y:S01]  /*0180*/  NOP ;  /* 0x0000000000007918 */ /* 0x001fe20000000000 */
.L_x_1:
[----:B------:R-:W-:Y:S05]  /*0190*/  BSYNC B0 ;  /* 0x0000000000007941 */ /* 0x000fea0003800000 */
.L_x_0:
[----:B------:R-:W0:Y:S01]  /*01a0*/  SHFL.IDX PT, R2, R0, RZ, 0x1f ;  /* 0x00001fff00027589 */ /* 0x000e2200000e0000 */
[----:B------:R-:W-:Y:S01]  /*01b0*/  UISETP.NE.AND UP0, UPT, UR9, 0x3, UPT ;  /* 0x000000030900788c */ /* 0x000fe2000bf05270 */
[----:B------:R-:W-:Y:S01]  /*01c0*/  ISETP.NE.AND P1, PT, RZ, UR5, PT ;  /* 0x00000005ff007c0c */ /* 0x000fe2000bf25270 */
[----:B------:R-:W-:Y:S02]  /*01d0*/  UIADD3 UR16, UR5, -0x1, URZ ;  /* 0xffffffff05107890 */ /* 0x000fe4000fffe03f */
[----:B------:R-:W-:Y:S02]  /*01e0*/  UISETP.EQ.OR UP0, UPT, UR9, URZ, !UP0 ;  /* 0x0000003f0900728c */ /* 0x000fe4000c702670 */
[----:B------:R-:W-:Y:S02]  /*01f0*/  UISETP.GE.U32.AND UP1, UPT, UR16, 0x2, UPT ;  /* 0x000000021000788c */ /* 0x000fe4000bf26070 */
[----:B------:R-:W-:-:S04]  /*0200*/  UISETP.EQ.AND UP0, UPT, UR5, URZ, UP0 ;  /* 0x0000003f0500728c */ /* 0x000fc80008702270 */
[----:B------:R-:W-:-:S04]  /*0210*/  USEL UR38, URZ, 0x1, !UP0 ;  /* 0x000000013f267887 */ /* 0x000fc8000c000000 */
[----:B------:R-:W-:Y:S01]  /*0220*/  USEL UR38, UR38, 0x2, UP1 ;  /* 0x0000000226267887 */ /* 0x000fe20008800000 */
[----:B0-----:R-:W-:-:S13]  /*0230*/  ISETP.NE.AND P0, PT, R2, RZ, PT ;  /* 0x000000ff0200720c */ /* 0x001fda0003f05270 */
[----:B------:R-:W-:Y:S05]  /*0240*/  @P0 BRA `(.L_x_2) ;  /* 0x0000000000480947 */ /* 0x000fea0003800000 */
[----:B------:R-:W0:Y:S01]  /*0250*/  S2UR UR8, SR_CgaCtaId ;  /* 0x00000000000879c3 */ /* 0x000e220000008800 */
[----:B------:R-:W-:Y:S01]  /*0260*/  UMOV UR4, 0x400 ;  /* 0x0000040000047882 */ /* 0x000fe20000000000 */
[----:B------:R-:W-:Y:S01]  /*0270*/  UMOV UR5, 0x1 ;  /* 0x0000000100057882 */ /* 0x000fe20000000000 */
[----:B------:R-:W-:Y:S01]  /*0280*/  UMOV UR6, 0x4 ;  /* 0x0000000400067882 */ /* 0x000fe20000000000 */
[----:B------:R-:W-:Y:S01]  /*0290*/  ELECT P0, URZ, PT ;  /* 0x00000000003f782f */ /* 0x000fe20003800000 */
[----:B------:R-:W-:-:S04]  /*02a0*/  UIADD3 UR6, -UR6, 0x100000, URZ ;  /* 0x0010000006067890 */ /* 0x000fc8000fffe13f */
[----:B------:R-:W-:Y:S02]  /*02b0*/  USHF.L.U32 UR7, UR6, 0xb, URZ ;  /* 0x0000000b06077899 */ /* 0x000fe4000800063f */
[----:B------:R-:W-:Y:S02]  /*02c0*/  USHF.L.U32 UR6, UR6, 0x1, URZ ;  /* 0x0000000106067899 */ /* 0x000fe4000800063f */
[----:B0-----:R-:W-:Y:S02]  /*02d0*/  ULEA UR8, UR8, UR4, 0x18 ;  /* 0x0000000408087291 */ /* 0x001fe4000f8ec03f */
[----:B------:R-:W-:-:S04]  /*02e0*/  UIADD3 UR4, -UR5, 0x100000, URZ ;  /* 0x0010000005047890 */ /* 0x000fc8000fffe13f */
[----:B------:R-:W-:Y:S02]  /*02f0*/  USHF.L.U32 UR5, UR4, 0xb, URZ ;  /* 0x0000000b04057899 */ /* 0x000fe4000800063f */
[----:B------:R-:W-:Y:S01]  /*0300*/  USHF.L.U32 UR4, UR4, 0x1, URZ ;  /* 0x0000000104047899 */ /* 0x000fe2000800063f */
[----:B------:R-:W0:Y:S11]  /*0310*/  FENCE.VIEW.ASYNC.S ;  /* 0x00000000000073c6 */ /* 0x000e360000000000 */
[----:B0-----:R0:W1:Y:S01]  /*0320*/  SYNCS.EXCH.64 URZ, [UR8], UR4 ;  /* 0x00000004083f75b2 */ /* 0x0010620008000100 */
[----:B------:R0:W2:Y:S01]  /*0330*/  SYNCS.EXCH.64 URZ, [UR8+0x10], UR6 ;  /* 0x00001006083f75b2 */ /* 0x0000a20008000100 */
[----:B------:R0:W3:Y:S01]  /*0340*/  SYNCS.EXCH.64 URZ, [UR8+0x8], UR4 ;  /* 0x00000804083f75b2 */ /* 0x0000e20008000100 */
[----:B------:R0:W4:Y:S01]  /*0350*/  SYNCS.EXCH.64 URZ, [UR8+0x18], UR6 ;  /* 0x00001806083f75b2 */ /* 0x0001220008000100 */
[----:B------:R-:W-:Y:S01]  /*0360*/  NOP ;  /* 0x0000000000007918 */ /* 0x000fe20000000000 */
.L_x_2:
[----:B------:R-:W5:Y:S01]  /*0370*/  S2UR UR13, SR_CTAID.X ;  /* 0x00000000000d79c3 */ /* 0x000f620000002500 */
[----:B------:R-:W-:Y:S01]  /*0380*/  SHF.R.S32.HI R3, RZ, 0x1f, R4 ;  /* 0x0000001fff037819 */ /* 0x000fe20000011404 */
[----:B------:R5:W1:Y:S01]  /*0390*/  SHFL.IDX PT, R6, R0, RZ, 0x1f ;  /* 0x00001fff00067589 */ /* 0x000a6200000e0000 */
[----:B0-----:R-:W-:Y:S01]  /*03a0*/  ULDC UR4, c[0x0][0x150] ;  /* 0x0000540000047ab9 */ /* 0x001fe20000000800 */
[----:B------:R-:W-:Y:S02]  /*03b0*/  ELECT P0, URZ, PT ;  /* 0x00000000003f782f */ /* 0x000fe40003800000 */
[----:B------:R-:W-:Y:S01]  /*03c0*/  LEA.HI R3, R3, R4, RZ, 0x7 ;  /* 0x0000000403037211 */ /* 0x000fe200078f38ff */
[----:B------:R-:W-:Y:S01]  /*03d0*/  ULDC UR5, c[0x0][0x154] ;  /* 0x0000550000057ab9 */ /* 0x000fe20000000800 */
[----:B------:R-:W-:Y:S01]  /*03e0*/  SHF.R.S32.HI R7, RZ, 0x1f, R2 ;  /* 0x0000001fff077819 */ /* 0x000fe20000011402 */
[----:B------:R-:W0:Y:S01]  /*03f0*/  S2UR UR10, SR_CTAID.Y ;  /* 0x00000000000a79c3 */ /* 0x000e220000002600 */
[----:B------:R-:W-:Y:S01]  /*0400*/  LOP3.LUT R3, R3, 0xffffff80, RZ, 0xc0, !PT ;  /* 0xffffff8003037812 */ /* 0x000fe200078ec0ff */
[----:B------:R-:W-:Y:S01]  /*0410*/  ULDC UR8, c[0x0][0x144] ;  /* 0x0000510000087ab9 */ /* 0x000fe20000000800 */
[----:B------:R-:W-:Y:S01]  /*0420*/  LEA.HI R7, R7, R2, RZ, 0x2 ;  /* 0x0000000207077211 */ /* 0x000fe200078f10ff */
[----:B------:R-:W-:Y:S01]  /*0430*/  NOP ;  /* 0x0000000000007918 */ /* 0x000fe20000000000 */
[----:B------:R-:W-:Y:S01]  /*0440*/  NOP ;  /* 0x0000000000007918 */ /* 0x000fe20000000000 */
[----:B------:R-:W-:Y:S01]  /*0450*/  IMAD.IADD R3, R4, 0x1, -R3 ;  /* 0x0000000104037824 */ /* 0x000fe200078e0a03 */
[----:B------:R-:W-:Y:S01]  /*0460*/  LOP3.LUT R7, R7, 0x3ffffffc, RZ, 0xc0, !PT ;  /* 0x3ffffffc07077812 */ /* 0x000fe200078ec0ff */
[----:B------:R-:W-:-:S03]  /*0470*/  ULDC UR11, c[0x0][0x148] ;  /* 0x00005200000b7ab9 */ /* 0x000fc60000000800 */
[----:B------:R-:W-:Y:S01]  /*0480*/  SHF.R.S32.HI R4, RZ, 0x1f, R3 ;  /* 0x0000001fff047819 */ /* 0x000fe20000011403 */
[----:B------:R-:W-:-:S03]  /*0490*/  IMAD.IADD R2, R2, 0x1, -R7 ;  /* 0x0000000102027824 */ /* 0x000fc600078e0a07 */
[----:B------:R-:W-:Y:S02]  /*04a0*/  LEA.HI R4, R4, R3, RZ, 0x3 ;  /* 0x0000000304047211 */ /* 0x000fe400078f18ff */
[----:B-----5:R-:W-:Y:S02]  /*04b0*/  I2FP.F32.U32 R5, UR13 ;  /* 0x0000000d00057c45 */ /* 0x020fe40008201000 */
[--C-:B------:R-:W-:Y:S02]  /*04c0*/  SHF.R.S32.HI R0, RZ, 0x3, R4.reuse ;  /* 0x00000003ff007819 */ /* 0x100fe40000011404 */
[----:B-1----:R-:W-:Y:S01]  /*04d0*/  ISETP.NE.OR P0, PT, R6, RZ, !P0 ;  /* 0x000000ff0600720c */ /* 0x002fe20004705670 */
[----:B------:R-:W-:Y:S01]  /*04e0*/  FMUL R8, R5, UR4 ;  /* 0x0000000405087c20 */ /* 0x000fe20008400000 */
[----:B------:R-:W-:-:S04]  /*04f0*/  SHF.R.S32.HI R5, RZ, 0x1f, R4 ;  /* 0x0000001fff057819 */ /* 0x000fc80000011404 */
[----:B------:R-:W-:Y:S01]  /*0500*/  LEA.HI R5, R5, R0, RZ, 0x2 ;  /* 0x0000000005057211 */ /* 0x000fe200078f10ff */
[----:B------:R-:W1:Y:S03]  /*0510*/  F2I.U32.TRUNC.NTZ R8, R8 ;  /* 0x0000000800087305 */ /* 0x000e66000020f000 */
[----:B------:R-:W-:-:S03]  /*0520*/  LOP3.LUT R5, R5, 0xfffffffc, RZ, 0xc0, !PT ;  /* 0xfffffffc05057812 */ /* 0x000fc600078ec0ff */
[----:B------:R-:W-:Y:S01]  /*0530*/  VOTEU.ALL UP0, P0 ;  /* 0x00000000003f7886 */ /* 0x000fe20000000000 */
[----:B------:R-:W-:Y:S01]  /*0540*/  VOTEU.ALL UP1, P0 ;  /* 0x00000000003f7886 */ /* 0x000fe20000020000 */
[----:B------:R-:W-:Y:S01]  /*0550*/  IMAD.IADD R5, R0, 0x1, -R5 ;  /* 0x0000000100057824 */ /* 0x000fe200078e0a05 */
[----:B0-----:R-:W-:Y:S02]  /*0560*/  I2FP.F32.U32 R0, UR10 ;  /* 0x0000000a00007c45 */ /* 0x001fe40008201000 */
[----:B------:R-:W0:Y:S01]  /*0570*/  @!UP0 S2UR UR7, SR_CgaCtaId ;  /* 0x00000000000789c3 */ /* 0x000e220000008800 */
[----:B------:R-:W-:Y:S01]  /*0580*/  @!UP0 UMOV UR6, 0x400 ;  /* 0x0000040000068882 */ /* 0x000fe20000000000 */
[----:B------:R-:W-:Y:S01]  /*0590*/  LEA R2, R2, R5, 0x2 ;  /* 0x0000000502027211 */ /* 0x000fe200078e10ff */
[----:B------:R-:W-:Y:S01]  /*05a0*/  FMUL R4, R0, UR5 ;  /* 0x0000000500047c20 */ /* 0x000fe20008400000 */
[----:B-1----:R-:W-:Y:S02]  /*05b0*/  R2UR UR4, R8 ;  /* 0x00000000080472ca */ /* 0x002fe400000e0000 */
[----:B------:R-:W-:-:S03]  /*05c0*/  LEA.HI R0, R2, R2, RZ, 0x1 ;  /* 0x0000000202007211 */ /* 0x000fc600078f08ff */
[----:B------:R-:W1:Y:S01]  /*05d0*/  F2I.U32.TRUNC.NTZ R4, R4 ;  /* 0x0000000400047305 */ /* 0x000e62000020f000 */
[----:B------:R-:W-:-:S05]  /*05e0*/  LOP3.LUT R5, R0, 0xfffffffe, RZ, 0xc0, !PT ;  /* 0xfffffffe00057812 */ /* 0x000fca00078ec0ff */
[----:B------:R-:W-:Y:S02]  /*05f0*/  IMAD.IADD R5, R2, 0x1, -R5 ;  /* 0x0000000102057824 */ /* 0x000fe400078e0a05 */
[----:B------:R-:W-:-:S04]  /*0600*/  UIADD3 UR4, -UR4, URZ, URZ ;  /* 0x0000003f04047290 */ /* 0x000fc8000fffe13f */
[----:B------:R-:W-:Y:S01]  /*0610*/  UIMAD UR8, UR8, UR4, UR13 ;  /* 0x00000004080872a4 */ /* 0x000fe2000f8e020d */
[----:B-1----:R-:W-:Y:S02]  /*0620*/  R2UR UR12, R4 ;  /* 0x00000000040c72ca */ /* 0x002fe400000e0000 */
[----:B------:R-:W-:Y:S01]  /*0630*/  UMOV UR4, 0x20 ;  /* 0x0000002000047882 */ /* 0x000fe20000000000 */
[----:B0-----:R-:W-:Y:S02]  /*0640*/  @!UP0 ULEA UR6, UR7, UR6, 0x18 ;  /* 0x0000000607068291 */ /* 0x001fe4000f8ec03f */
[----:B------:R-:W-:Y:S01]  /*0650*/  ISETP.NE.AND P3, PT, R5, UR8, PT ;  /* 0x0000000805007c0c */ /* 0x000fe2000bf65270 */
[----:B------:R-:W-:-:S04]  /*0660*/  @!UP0 UIADD3 UR4, -UR4, 0x100000, URZ ;  /* 0x0010000004048890 */ /* 0x000fc8000fffe13f */
[----:B------:R-:W-:Y:S02]  /*0670*/  @!UP0 USHF.L.U32 UR5, UR4, 0xb, URZ ;  /* 0x0000000b04058899 */ /* 0x000fe4000800063f */
[----:B------:R-:W-:Y:S01]  /*0680*/  @!UP0 USHF.L.U32 UR4, UR4, 0x1, URZ ;  /* 0x0000000104048899 */ /* 0x000fe2000800063f */
[C---:B------:R-:W-:Y:S01]  /*0690*/  IMAD.SHL.U32 R5, R2.reuse, 0x4, RZ ;  /* 0x0000000402057824 */ /* 0x040fe200078e00ff */
[----:B------:R-:W-:Y:S01]  /*06a0*/  VOTEU.ALL UP0, P0 ;  /* 0x00000000003f7886 */ /* 0x000fe20000000000 */
[----:B------:R-:W0:Y:S01]  /*06b0*/  LDC R4, c[0x0][0x140] ;  /* 0x00005000ff047b82 */ /* 0x000e220000000800 */
[----:B------:R-:W-:Y:S02]  /*06c0*/  LOP3.LUT P0, RZ, R3, 0x7, RZ, 0xc0, !PT ;  /* 0x0000000703ff7812 */ /* 0x000fe4000780c0ff */
[----:B------:R-:W-:Y:S01]  /*06d0*/  LOP3.LUT R9, R2, 0xc, R5, 0x78, !PT ;  /* 0x0000000c02097812 */ /* 0x000fe200078e7805 */
[----:B------:R-:W-:-:S03]  /*06e0*/  UIADD3 UR12, -UR12, URZ, URZ ;  /* 0x0000003f0c0c7290 */ /* 0x000fc6000fffe13f */
[C---:B------:R-:W-:Y:S01]  /*06f0*/  ISETP.LT.U32.AND P0, PT, R9.reuse, 0x2, !P0 ;  /* 0x000000020900780c */ /* 0x040fe20004701070 */
[----:B------:R1:W-:Y:S04]  /*0700*/  STL [R1+0xa04], R9 ;  /* 0x000a040901007387 */ /* 0x0003e80000100800 */
[----:B------:R-:W5:Y:S02]  /*0710*/  FENCE.VIEW.ASYNC.S ;  /* 0x00000000000073c6 */ /* 0x000f640000000000 */
[----:B-----5:R-:W0:Y:S01]  /*0720*/  @!UP0 SYNCS.EXCH.64 URZ, [UR6+0x30], UR4 ;  /* 0x00003004063f85b2 */ /* 0x020e220008000100 */
[----:B------:R-:W-:Y:S02]  /*0730*/  @P3 LEA.HI R0, R9, R9, RZ, 0x1 ;  /* 0x0000000909003211 */ /* 0x000fe400078f08ff */
[----:B------:R-:W-:-:S02]  /*0740*/  SEL R3, RZ, 0x1, !P0 ;  /* 0x00000001ff037807 */ /* 0x000fc40004000000 */
[----:B------:R-:W-:Y:S02]  /*0750*/  @P3 SHF.R.S32.HI R0, RZ, 0x1, R0 ;  /* 0x00000001ff003819 */ /* 0x000fe40000011400 */
[----:B0-----:R-:W-:Y:S01]  /*0760*/  ISETP.EQ.U32.AND P2, PT, R4, 0x1, PT ;  /* 0x000000010400780c */ /* 0x001fe20003f42070 */
[----:B------:R0:W1:Y:S01]  /*0770*/  @!UP1 SYNCS.EXCH.64 URZ, [UR6+0x38], UR4 ;  /* 0x00003804063f95b2 */ /* 0x0000620008000100 */
[----:B------:R-:W-:Y:S01]  /*0780*/  NOP ;  /* 0x0000000000007918 */ /* 0x000fe20000000000 */
[----:B0-----:R-:W-:-:S06]  /*0790*/  UIMAD UR4, UR11, UR12, UR10 ;  /* 0x0000000c0b0472a4 */ /* 0x001fcc000f8e020a */
[----:B------:R-:W-:Y:S01]  /*07a0*/  @P3 ISETP.NE.AND P4, PT, R0, UR4, PT ;  /* 0x0000000400003c0c */ /* 0x000fe2000bf85270 */
[----:B------:R-:W-:-:S03]  /*07b0*/  IMAD.MOV.U32 R0, RZ, RZ, 0x1 ;  /* 0x00000001ff007424 */ /* 0x000fc600078e00ff */
[----:B------:R-:W-:-:S04]  /*07c0*/  @P3 SEL R0, RZ, 0x1, P4 ;  /* 0x00000001ff003807 */ /* 0x000fc80002000000 */
[----:B------:R-:W-:-:S05]  /*07d0*/  LOP3.LUT R0, R0, R3, RZ, 0xc0, !PT ;  /* 0x0000000300007212 */ /* 0x000fca00078ec0ff */
[----:B------:R0:W-:Y:S01]  /*07e0*/  STL [R1+0xa00], R0 ;  /* 0x000a000001007387 */ /* 0x0001e20000100800 */
[----:B------:R-:W-:Y:S05]  /*07f0*/  @!P2 BRA `(.L_x_3) ;  /* 0x000000000008a947 */ /* 0x000fea0003800000 */
[----:B-1234-:R-:W-:Y:S01]  /*0800*/  UCGABAR_ARV ;  /* 0x00000000000079c7 */ /* 0x01efe20008000000 */
[----:B------:R-:W-:Y:S05]  /*0810*/  BRA `(.L_x_4) ;  /* 0x0000000000047947 */ /* 0x000fea0003800000 */
.L_x_3:
[----:B-1234-:R-:W-:Y:S01]  /*0820*/  NOP ;  /* 0x0000000000007918 */ /* 0x01efe20000000000 */
.L_x_4:
[----:B------:R-:W-:Y:S01]  /*0830*/  ULDC UR4, c[0x0][0x65c] ;  /* 0x0001970000047ab9 */ /* 0x000fe20000000800 */
[----:B------:R-:W-:Y:S01]  /*0840*/  UMOV UR5, URZ ;  /* 0x0000003f00057c82 */ /* 0x000fe20008000000 */
[----:B------:R-:W-:-:S03]  /*0850*/  UISETP.NE.AND UP0, UPT, UR4, 0x1, UPT ;  /* 0x000000010400788c */ /* 0x000fc6000bf05270 */
[----:B------:R-:W-:Y:S01]  /*0860*/  UMOV UR4, UR13 ;  /* 0x0000000d00047c82 */ /* 0x000fe20008000000 */
[----:B------:R-:W-:Y:S02]  /*0870*/  UP2UR UR39, UPR, URZ, 0x1 ;  /* 0x000000013f277883 */ /* 0x000fe40008000000 */
[----:B------:R-:W-:Y:S02]  /*0880*/  PLOP3.LUT P0, PT, PT, PT, UP0, 0x80, 0x0 ;  /* 0x000000000000781c */ /* 0x000fe40003f0f008 */
[----:B------:R-:W-:Y:S02]  /*0890*/  PLOP3.LUT P3, PT, PT, PT, UP0, 0x80, 0x0 ;  /* 0x000000000000781c */ /* 0x000fe40003f6f008 */
[----:B------:R-:W-:Y:S01]  /*08a0*/  PLOP3.LUT P5, PT, PT, PT, UP0, 0x80, 0x0 ;  /* 0x000000000000781c */ /* 0x000fe20003faf008 */
[----:B------:R-:W-:Y:S01]  /*08b0*/  @UP0 ULDC UR14, c[0x0][0x10] ;  /* 0x00000400000e0ab9 */ /* 0x000fe20000000800 */
[----:B------:R-:W-:Y:S01]  /*08c0*/  @UP0 UMOV UR6, UR10 ;  /* 0x0000000a00060c82 */ /* 0x000fe20008000000 */
[----:B------:R-:W-:Y:S01]  /*08d0*/  @UP0 UMOV UR7, URZ ;  /* 0x0000003f00070c82 */ /* 0x000fe20008000000 */
[----:B------:R-:W-:Y:S01]  /*08e0*/  PLOP3.LUT P4, PT, PT, PT, UP0, 0x80, 0x0 ;  /* 0x000000000000781c */ /* 0x000fe20003f8f008 */
[----:B------:R-:W-:-:S03]  /*08f0*/  @UP0 UIMAD.WIDE.U32 UR14, UR13, UR14, UR6 ;  /* 0x0000000e0d0e02a5 */ /* 0x000fc6000f8e0006 */
[----:B------:R-:W-:Y:S01]  /*0900*/  @!UP0 ULDC UR7, c[0x0][0xc] ;  /* 0x0000030000078ab9 */ /* 0x000fe20000000800 */
[----:B------:R-:W-:Y:S01]  /*0910*/  @UP0 UMOV UR6, URZ ;  /* 0x0000003f00060c82 */ /* 0x000fe20008000000 */
[----:B------:R-:W-:Y:S01]  /*0920*/  @!UP0 UIMAD.WIDE.U32 UR4, UR10, UR7, UR4 ;  /* 0x000000070a0482a5 */ /* 0x000fe2000f8e0004 */
[----:B------:R-:W-:Y:S01]  /*0930*/  IMAD.U32 R2, RZ, RZ, UR14 ;  /* 0x0000000eff027e24 */ /* 0x000fe2000f8e00ff */
[----:B------:R-:W-:Y:S02]  /*0940*/  @UP0 UIADD3 UR6, UR15, UR6, URZ ;  /* 0x000000060f060290 */ /* 0x000fe4000fffe03f */
[----:B------:R-:W-:Y:S01]  /*0950*/  MOV R3, UR15 ;  /* 0x0000000f00037c02 */ /* 0x000fe20008000f00 */
[----:B------:R-:W-:Y:S01]  /*0960*/  @P0 IMAD.MOV.U32 R7, RZ, RZ, R2 ;  /* 0x000000ffff070224 */ /* 0x000fe200078e0002 */
[----:B------:R-:W-:Y:S01]  /*0970*/  MOV R4, UR4 ;  /* 0x0000000400047c02 */ /* 0x000fe20008000f00 */
[----:B------:R-:W-:Y:S02]  /*0980*/  IMAD.U32 R5, RZ, RZ, UR5 ;  /* 0x00000005ff057e24 */ /* 0x000fe4000f8e00ff */
[----:B------:R-:W-:-:S02]  /*0990*/  IMAD.U32 R2, RZ, RZ, UR4 ;  /* 0x00000004ff027e24 */ /* 0x000fc4000f8e00ff */
[----:B------:R-:W-:Y:S02]  /*09a0*/  @P3 IMAD.U32 R6, RZ, RZ, UR6 ;  /* 0x00000006ff063e24 */ /* 0x000fe4000f8e00ff */
[----:B------:R-:W-:Y:S02]  /*09b0*/  @!P5 IMAD.MOV.U32 R6, RZ, RZ, R5 ;  /* 0x000000ffff06d224 */ /* 0x000fe400078e0005 */
[----:B------:R-:W-:Y:S02]  /*09c0*/  @!P4 IMAD.MOV.U32 R7, RZ, RZ, R2 ;  /* 0x000000ffff07c224 */ /* 0x000fe400078e0002 */
[----:B------:R-:W-:Y:S01]  /*09d0*/  IMAD.U32 R3, RZ, RZ, UR5 ;  /* 0x00000005ff037e24 */ /* 0x000fe2000f8e00ff */
[----:B------:R1:W-:Y:S04]  /*09e0*/  STL [R1+0xa08], R6 ;  /* 0x000a080601007387 */ /* 0x0003e80000100800 */
[----:B------:R1:W-:Y:S01]  /*09f0*/  STL [R1+0xa0c], R7 ;  /* 0x000a0c0701007387 */ /* 0x0003e20000100800 */
[----:B------:R-:W-:Y:S05]  /*0a00*/  @!P2 BRA `(.L_x_5) ;  /* 0x00000000000ca947 */ /* 0x000fea0003800000 */
[----:B------:R-:W-:Y:S01]  /*0a10*/  UCGABAR_WAIT ;  /* 0x0000000000007dc7 */ /* 0x000fe20008000000 */
[----:B------:R-:W-:Y:S01]  /*0a20*/  CCTL.IVALL ;  /* 0x00000000ff00798f */ /* 0x000fe20002000000 */
[----:B------:R-:W-:Y:S05]  /*0a30*/  BRA `(.L_x_6) ;  /* 0x0000000000047947 */ /* 0x000fea0003800000 */
.L_x_5:
[----:B------:R-:W-:Y:S06]  /*0a40*/  BAR.SYNC.DEFER_BLOCKING 0x0 ;  /* 0x0000000000007b1d */ /* 0x000fec0000010000 */
.L_x_6:
[----:B------:R-:W-:Y:S05]  /*0a50*/  @!P1 BRA `(.L_x_7) ;  /* 0x000005fc007c9947 */ /* 0x000fea0003800000 */
[----:B------:R-:W-:-:S06]  /*0a60*/  UISETP.GT.U32.AND UP0, UPT, UR16, 0x1, UPT ;  /* 0x000000011000788c */ /* 0x000fcc000bf04070 */
[----:B------:R-:W-:-:S13]  /*0a70*/  PLOP3.LUT P0, PT, PT, PT, UP0, 0x80, 0x0 ;  /* 0x000000000000781c */ /* 0x000fda0003f0f008 */
[----:B------:R-:W-:Y:S05]  /*0a80*/  @P0 EXIT ;  /* 0x000000000000094d */ /* 0x000fea0003800000 */
[----:B------:R-:W-:Y:S01]  /*0a90*/  ULDC.64 UR4, c[0x0][0x650] ;  /* 0x0001940000047ab9 */ /* 0x000fe20000000a00 */
[----:B------:R-:W-:Y:S01]  /*0aa0*/  UMOV UR40, 0xffffffff ;  /* 0xffffffff00287882 */ /* 0x000fe20000000000 */
[----:B------:R-:W-:Y:S01]  /*0ab0*/  ISETP.GE.U32.AND P0, PT, R7, UR4, PT ;  /* 0x0000000407007c0c */ /* 0x000fe2000bf06070 */
[----:B------:R-:W-:Y:S01]  /*0ac0*/  UMOV UR41, 0xffffffff ;  /* 0xffffffff00297882 */ /* 0x000fe20000000000 */
[----:B------:R-:W-:Y:S01]  /*0ad0*/  UMOV UR42, 0xffffffff ;  /* 0xffffffff002a7882 */ /* 0x000fe20000000000 */
[----:B0-----:R-:W-:Y:S02]  /*0ae0*/  PRMT R0, RZ, 0x7610, R0 ;  /* 0x00007610ff007816 */ /* 0x001fe40000000000 */
[----:B------:R-:W-:-:S13]  /*0af0*/  ISETP.GE.U32.AND.EX P0, PT, R6, UR5, PT, P0 ;  /* 0x0000000506007c0c */ /* 0x000fda000bf06100 */
[----:B------:R-:W-:Y:S05]  /*0b00*/  @P0 BRA `(.L_x_8) ;  /* 0x0000000400480947 */ /* 0x000fea0003800000 */
[----:B------:R-:W-:Y:S01]  /*0b10*/  ULDC.64 UR16, c[0x0][0x628] ;  /* 0x00018a0000107ab9 */ /* 0x000fe20000000a00 */
[C---:B------:R-:W-:Y:S01]  /*0b20*/  R2UR UR19, R7.reuse ;  /* 0x00000000071372ca */ /* 0x040fe200000e0000 */
[----:B------:R-:W-:Y:S01]  /*0b30*/  ULDC UR18, c[0x0][0x630] ;  /* 0x00018c0000127ab9 */ /* 0x000fe20000000800 */
[----:B------:R-:W-:Y:S02]  /*0b40*/  ISETP.NE.U32.AND P0, PT, RZ, UR16, PT ;  /* 0x00000010ff007c0c */ /* 0x000fe4000bf05070 */
[----:B------:R-:W-:Y:S02]  /*0b50*/  R2UR UR4, R7 ;  /* 0x00000000070472ca */ /* 0x000fe400000e0000 */
[----:B------:R-:W-:Y:S02]  /*0b60*/  ISETP.NE.AND.EX P0, PT, RZ, UR17, PT, P0 ;  /* 0x00000011ff007c0c */ /* 0x000fe4000bf05300 */
[----:B------:R-:W-:-:S11]  /*0b70*/  R2UR UR5, R6 ;  /* 0x00000000060572ca */ /* 0x000fd600000e0000 */
[----:B------:R-:W-:Y:S05]  /*0b80*/  @!P0 BRA `(.L_x_9) ;  /* 0x0000000000308947 */ /* 0x000fea0003800000 */
[----:B------:R-:W-:Y:S01]  /*0b90*/  R2UR UR4, R7 ;  /* 0x00000000070472ca */ /* 0x000fe200000e0000 */
[----:B------:R-:W-:Y:S01]  /*0ba0*/  ULDC UR9, c[0x0][0x634] ;  /* 0x00018d0000097ab9 */ /* 0x000fe20000000800 */
[----:B------:R-:W-:-:S11]  /*0bb0*/  R2UR UR13, R6 ;  /* 0x00000000060d72ca */ /* 0x000fd600000e0000 */
[----:B------:R-:W-:-:S04]  /*0bc0*/  UIADD3 UR9, UP0, UR4, UR9, URZ ;  /* 0x0000000904097290 */ /* 0x000fc8000ff1e03f */
[----:B------:R-:W-:-:S04]  /*0bd0*/  UIADD3.X UR13, URZ, UR13, URZ, UP0, !UPT ;  /* 0x0000000d3f0d7290 */ /* 0x000fc800087fe43f */
[----:B------:R-:W-:-:S04]  /*0be0*/  UIMAD.WIDE.U32 UR4, UR13, UR16, URZ ;  /* 0x000000100d0472a5 */ /* 0x000fc8000f8e003f */
[----:B------:R-:W-:Y:S02]  /*0bf0*/  UIMAD.WIDE.U32 UR6, UP0, UR9, UR17, UR4 ;  /* 0x00000011090672a5 */ /* 0x000fe4000f800004 */
[----:B------:R-:W-:Y:S02]  /*0c00*/  UIMAD.WIDE.U32 UR4, UR9, UR16, URZ ;  /* 0x00000010090472a5 */ /* 0x000fe4000f8e003f */
[----:B------:R-:W-:Y:S02]  /*0c10*/  UIADD3.X UR15, URZ, URZ, URZ, UP0, !UPT ;  /* 0x0000003f3f0f7290 */ /* 0x000fe400087fe43f */
[----:B------:R-:W-:Y:S01]  /*0c20*/  UIADD3 URZ, UP0, UR5, UR6, URZ ;  /* 0x00000006053f7290 */ /* 0x000fe2000ff1e03f */
[----:B------:R-:W-:-:S03]  /*0c30*/  UMOV UR14, UR7 ;  /* 0x00000007000e7c82 */ /* 0x000fc60008000000 */
[----:B------:R-:W-:-:S12]  /*0c40*/  UIMAD.WIDE.U32.X UR4, UR13, UR17, UR14, UP0 ;  /* 0x000000110d0472a5 */ /* 0x000fd800080e040e */
.L_x_9:
[----:B------:R-:W-:Y:S01]  /*0c50*/  USHF.R.U64 UR42, UR4, UR18, UR5 ;  /* 0x00000012042a7299 */ /* 0x000fe20008001205 */
[----:B------:R-:W-:Y:S01]  /*0c60*/  R2UR UR7, R6 ;  /* 0x00000000060772ca */ /* 0x000fe200000e0000 */
[----:B------:R-:W-:Y:S02]  /*0c70*/  USHF.R.U32.HI UR4, URZ, UR18, UR5 ;  /* 0x000000123f047299 */ /* 0x000fe40008011605 */
[----:B------:R-:W-:Y:S01]  /*0c80*/  UIADD3 UR5, UP0, URZ, -UR42, URZ ;  /* 0x8000002a3f057290 */ /* 0x000fe2000ff1e03f */
[----:B------:R-:W-:Y:S01]  /*0c90*/  ULDC.64 UR14, c[0x0][0x620] ;  /* 0x00018800000e7ab9 */ /* 0x000fe20000000a00 */
[----:B------:R-:W-:Y:S02]  /*0ca0*/  UMOV UR6, UR19 ;  /* 0x0000001300067c82 */ /* 0x000fe40008000000 */
[----:B------:R-:W-:Y:S01]  /*0cb0*/  UIADD3.X UR4, URZ, ~UR4, URZ, UP0, !UPT ;  /* 0x800000043f047290 */ /* 0x000fe200087fe43f */
[----:B------:R-:W-:Y:S01]  /*0cc0*/  ULDC UR9, c[0x0][0x618] ;  /* 0x0001860000097ab9 */ /* 0x000fe20000000800 */
[----:B------:R-:W-:-:S02]  /*0cd0*/  UIMAD UR12, UR11, UR12, UR10 ;  /* 0x0000000c0b0c72a4 */ /* 0x000fc4000f8e020a */
[----:B------:R-:W-:Y:S02]  /*0ce0*/  UIMAD UR4, UR4, UR14, URZ ;  /* 0x0000000e040472a4 */ /* 0x000fe4000f8e023f */
[----:B------:R-:W-:Y:S02]  /*0cf0*/  UIMAD.WIDE.U32 UR6, UR5, UR14, UR6 ;  /* 0x0000000e050672a5 */ /* 0x000fe4000f8e0006 */
[----:B------:R-:W-:Y:S01]  /*0d00*/  UIMAD UR4, UR5, UR15, UR4 ;  /* 0x0000000f050472a4 */ /* 0x000fe2000f8e0204 */
[----:B------:R-:W-:Y:S01]  /*0d10*/  ULDC UR10, c[0x0][0x608] ;  /* 0x00018200000a7ab9 */ /* 0x000fe20000000800 */
[----:B------:R-:W-:Y:S02]  /*0d20*/  ULDC UR18, c[0x0][0x658] ;  /* 0x0001960000127ab9 */ /* 0x000fe40000000800 */
[----:B------:R-:W-:Y:S01]  /*0d30*/  UIADD3 UR7, UR7, UR4, URZ ;  /* 0x0000000407077290 */ /* 0x000fe2000fffe03f */
[----:B------:R-:W-:Y:S02]  /*0d40*/  UMOV UR11, 0xffffffff ;  /* 0xffffffff000b7882 */ /* 0x000fe40000000000 */
[----:B------:R-:W-:Y:S01]  /*0d50*/  ULDC.64 UR4, c[0x0][0x640] ;  /* 0x0001900000047ab9 */ /* 0x000fe20000000a00 */
[----:B------:R-:W-:Y:S01]  /*0d60*/  USHF.R.U64 UR16, UR6, UR9, UR7 ;  /* 0x0000000906107299 */ /* 0x000fe20008001207 */
[----:B------:R-:W-:Y:S01]  /*0d70*/  ISETP.NE.U32.AND P0, PT, RZ, UR4, PT ;  /* 0x00000004ff007c0c */ /* 0x000fe2000bf05070 */
[----:B------:R-:W-:-:S02]  /*0d80*/  USHF.R.U32.HI UR7, URZ, UR9, UR7 ;  /* 0x000000093f077299 */ /* 0x000fc40008011607 */
[----:B------:R-:W-:Y:S01]  /*0d90*/  USHF.L.U32 UR6, UR11, UR18, URZ ;  /* 0x000000120b067299 */ /* 0x000fe2000800063f */
[----:B------:R-:W-:Y:S01]  /*0da0*/  ISETP.NE.AND.EX P0, PT, RZ, UR5, PT, P0 ;  /* 0x00000005ff007c0c */ /* 0x000fe2000bf05300 */
[----:B------:R-:W-:Y:S02]  /*0db0*/  USHF.R.U64 UR22, UR16, UR10, UR7 ;  /* 0x0000000a10167299 */ /* 0x000fe40008001207 */
[----:B------:R-:W-:Y:S02]  /*0dc0*/  USHF.R.U32.HI UR7, URZ, UR10, UR7 ;  /* 0x0000000a3f077299 */ /* 0x000fe40008011607 */
[----:B------:R-:W-:Y:S02]  /*0dd0*/  UISETP.NE.AND UP1, UPT, UR39, URZ, UPT ;  /* 0x0000003f2700728c */ /* 0x000fe4000bf25270 */
[----:B------:R-:W-:Y:S01]  /*0de0*/  USHF.R.U64 UR23, UR22, UR18, UR7 ;  /* 0x0000001216177299 */ /* 0x000fe20008001207 */
[----:B------:R-:W-:Y:S01]  /*0df0*/  ULDC UR17, c[0x0][0x600] ;  /* 0x0001800000117ab9 */ /* 0x000fe20000000800 */
[----:B------:R-:W-:-:S02]  /*0e00*/  ULOP3.LUT UR13, URZ, UR6, URZ, 0x33, !UPT ;  /* 0x000000063f0d7292 */ /* 0x000fc4000f8e333f */
[----:B------:R-:W-:Y:S02]  /*0e10*/  UIADD3 UR15, UR17, -0x1, URZ ;  /* 0xffffffff110f7890 */ /* 0x000fe4000fffe03f */
[----:B------:R-:W-:Y:S02]  /*0e20*/  USEL UR12, UR8, UR12, !UP1 ;  /* 0x0000000c080c7287 */ /* 0x000fe4000c800000 */
[----:B------:R-:W-:Y:S01]  /*0e30*/  USHF.R.U32.HI UR7, URZ, UR18, UR7 ;  /* 0x000000123f077299 */ /* 0x000fe20008011607 */
[----:B------:R-:W-:Y:S01]  /*0e40*/  ULDC UR19, c[0x0][0x648] ;  /* 0x0001920000137ab9 */ /* 0x000fe20000000800 */
[----:B------:R-:W-:Y:S01]  /*0e50*/  ULDC UR20, c[0x0][0x638] ;  /* 0x00018e0000147ab9 */ /* 0x000fe20000000800 */
[----:B------:R-:W-:Y:S01]  /*0e60*/  UMOV UR21, 0x1 ;  /* 0x0000000100157882 */ /* 0x000fe20000000000 */
[----:B------:R-:W-:Y:S01]  /*0e70*/  UMOV UR6, UR23 ;  /* 0x0000001700067c82 */ /* 0x000fe20008000000 */
[----:B------:R-:W-:Y:S07]  /*0e80*/  @!P0 BRA `(.L_x_10) ;  /* 0x0000000000308947 */ /* 0x000fee0003800000 */
[----:B------:R-:W-:Y:S02]  /*0e90*/  ULDC UR10, c[0x0][0x64c] ;  /* 0x00019300000a7ab9 */ /* 0x000fe40000000800 */
        /* <DEDUP_REMOVED lines=8> */
[----:B------:R-:W-:-:S07]  /*0f20*/  UIMAD.WIDE.U32.X UR4, UR14, UR5, UR10, UP0 ;  /* 0x000000050e0472a5 */ /* 0x000fce00080e040a */
[----:B------:R-:W-:Y:S01]  /*0f30*/  UMOV UR6, UR4 ;  /* 0x0000000400067c82 */ /* 0x000fe20008000000 */
[----:B------:R-:W-:-:S05]  /*0f40*/  UMOV UR7, UR5 ;  /* 0x0000000500077c82 */ /* 0x000fca0008000000 */
.L_x_10:
[----:B------:R-:W-:Y:S01]  /*0f50*/  USHF.R.U64 UR5, UR6, UR19, UR7 ;  /* 0x0000001306057299 */ /* 0x000fe20008001207 */
[----:B------:R-:W-:Y:S01]  /*0f60*/  IMAD.MOV.U32 R0, RZ, RZ, 0x1 ;  /* 0x00000001ff007424 */ /* 0x000fe200078e00ff */
[----:B------:R-:W-:Y:S02]  /*0f70*/  USHF.L.U32 UR4, UR21, UR18, URZ ;  /* 0x0000001215047299 */ /* 0x000fe4000800063f */
[----:B------:R-:W-:Y:S02]  /*0f80*/  ULOP3.LUT UR13, UR22, UR13, URZ, 0xc0, !UPT ;  /* 0x0000000d160d7292 */ /* 0x000fe4000f8ec03f */
[----:B------:R-:W-:Y:S02]  /*0f90*/  UIADD3 UR6, -UR5, URZ, URZ ;  /* 0x0000003f05067290 */ /* 0x000fe4000fffe13f */
[----:B------:R-:W-:Y:S02]  /*0fa0*/  UIMAD UR13, UR4, UR5, UR13 ;  /* 0x00000005040d72a4 */ /* 0x000fe4000f8e020d */
[----:B------:R-:W-:-:S02]  /*0fb0*/  ULOP3.LUT UR15, UR16, UR15, URZ, 0xc0, !UPT ;  /* 0x0000000f100f7292 */ /* 0x000fc4000f8ec03f */
[----:B------:R-:W-:Y:S01]  /*0fc0*/  UIMAD UR4, UR6, UR20, UR23 ;  /* 0x00000014060472a4 */ /* 0x000fe2000f8e0217 */
[----:B------:R-:W-:Y:S01]  /*0fd0*/  ULDC UR5, c[0x0][0x610] ;  /* 0x0001840000057ab9 */ /* 0x000fe20000000800 */
[----:B------:R-:W-:Y:S02]  /*0fe0*/  UISETP.NE.AND UP0, UPT, UR39, URZ, UPT ;  /* 0x0000003f2700728c */ /* 0x000fe4000bf05270 */
[----:B------:R-:W-:Y:S02]  /*0ff0*/  UIMAD UR12, UR13, UR5, UR12 ;  /* 0x000000050d0c72a4 */ /* 0x000fe4000f8e020c */
[----:B------:R-:W-:-:S04]  /*1000*/  UIMAD UR4, UR4, UR17, UR15 ;  /* 0x00000011040472a4 */ /* 0x000fc8000f8e020f */
[----:B------:R-:W-:Y:S02]  /*1010*/  USEL UR41, UR4, UR12, !UP0 ;  /* 0x0000000c04297287 */ /* 0x000fe4000c000000 */
[----:B------:R-:W-:-:S12]  /*1020*/  USEL UR40, UR12, UR4, !UP0 ;  /* 0x000000040c287287 */ /* 0x000fd8000c000000 */
.L_x_8:
[----:B------:R-:W-:-:S08]  /*1030*/  NOP ;  /* 0x0000000000007918 */ /* 0x000fd00000000000 */
[----:B------:R-:W0:Y:S02]  /*1040*/  USETMAXREG.TRY_ALLOC.CTAPOOL UP0, 0xf0 ;  /* 0x000000f0000079c8 */ /* 0x000e240008000600 */
[----:B0-----:R-:W-:-:S13]  /*1050*/  PLOP3.LUT P0, PT, PT, PT, UP0, 0x80, 0x0 ;  /* 0x000000000000781c */ /* 0x001fda0003f0f008 */
[----:B------:R-:W-:Y:S05]  /*1060*/  @!P0 BRA `(.L_x_8) ;  /* 0xfffffffc00f08947 */ /* 0x000fea000383ffff */
[----:B------:R-:W-:Y:S01]  /*1070*/  ULDC.64 UR4, c[0x0][0x598] ;  /* 0x0001660000047ab9 */ /* 0x000fe20000000a00 */
[----:B------:R-:W-:Y:S01]  /*1080*/  ULDC.64 UR46, c[0x0][0x208] ;  /* 0x00008200002e7ab9 */ /* 0x000fe20000000a00 */
[----:B------:R-:W-:-:S04]  /*1090*/  ISETP.NE.U32.AND P0, PT, RZ, UR4, PT ;  /* 0x00000004ff007c0c */ /* 0x000fc8000bf05070 */
[----:B------:R-:W-:-:S13]  /*10a0*/  ISETP.NE.AND.EX P0, PT, RZ, UR5, PT, P0 ;  /* 0x00000005ff007c0c */ /* 0x000fda000bf05300 */
[----:B------:R-:W-:Y:S05]  /*10b0*/  @!P0 BRA `(.L_x_11) ;  /* 0x00000000001c8947 */ /* 0x000fea0003800000 */
[----:B------:R-:W0:Y:S02]  /*10c0*/  LDC.64 R2, c[0x0][0x598] ;  /* 0x00016600ff027b82 */ /* 0x000e240000000a00 */
[----:B0-----:R-:W2:Y:S02]  /*10d0*/  LDG.E.64 R2, desc[UR46][R2.64] ;  /* 0x0000002e02027981 */ /* 0x001ea4000c1e1b00 */
[----:B--2---:R-:W-:-:S04]  /*10e0*/  ISETP.NE.U32.AND P0, PT, R2, RZ, PT ;  /* 0x000000ff0200720c */ /* 0x004fc80003f05070 */
[----:B------:R-:W-:-:S13]  /*10f0*/  ISETP.NE.AND.EX P0, PT, R3, RZ, PT, P0 ;  /* 0x000000ff0300720c */ /* 0x000fda0003f05300 */
[----:B------:R-:W-:Y:S05]  /*1100*/  @!P0 BRA `(.L_x_11) ;  /* 0x0000000000088947 */ /* 0x000fea0003800000 */
[----:B------:R0:W5:Y:S01]  /*1110*/  LD.E R2, desc[UR46][R2.64] ;  /* 0x0000002e02027980 */ /* 0x000162000c101900 */
[----:B------:R-:W-:Y:S05]  /*1120*/  BRA `(.L_x_12) ;  /* 0x0000000000247947 */ /* 0x000fea0003800000 */
.L_x_11:
[----:B------:R-:W-:Y:S02]  /*1130*/  ULDC.64 UR4, c[0x0][0x588] ;  /* 0x0001620000047ab9 */ /* 0x000fe40000000a00 */
[----:B------:R-:W-:-:S04]  /*1140*/  ISETP.NE.U32.AND P0, PT, RZ, UR4, PT ;  /* 0x00000004ff007c0c */ /* 0x000fc8000bf05070 */
[----:B------:R-:W-:-:S13]  /*1150*/  ISETP.NE.AND.EX P0, PT, RZ, UR5, PT, P0 ;  /* 0x00000005ff007c0c */ /* 0x000fda000bf05300 */
[----:B------:R-:W-:Y:S05]  /*1160*/  @!P0 BRA `(.L_x_13) ;  /* 0x00000000000c8947 */ /* 0x000fea0003800000 */
[----:B------:R-:W0:Y:S02]  /*1170*/  LDC.64 R2, c[0x0][0x588] ;  /* 0x00016200ff027b82 */ /* 0x000e240000000a00 */
[----:B0-----:R2:W5:Y:S01]  /*1180*/  LDG.E R2, desc[UR46][R2.64] ;  /* 0x0000002e02027981 */ /* 0x001562000c1e1900 */
[----:B------:R-:W-:Y:S05]  /*1190*/  BRA `(.L_x_12) ;  /* 0x0000000000087947 */ /* 0x000fea0003800000 */
.L_x_13:
[----:B------:R-:W-:Y:S02]  /*11a0*/  ULDC UR4, c[0x0][0x580] ;  /* 0x0001600000047ab9 */ /* 0x000fe40000000800 */
[----:B------:R-:W-:-:S07]  /*11b0*/  MOV R2, UR4 ;  /* 0x0000000400027c02 */ /* 0x000fce0008000f00 */
.L_x_12:
[----:B------:R-:W-:Y:S02]  /*11c0*/  ULDC.64 UR4, c[0x0][0x5a0] ;  /* 0x0001680000047ab9 */ /* 0x000fe40000000a00 */
[----:B------:R-:W-:-:S04]  /*11d0*/  ISETP.NE.U32.AND P0, PT, RZ, UR4, PT ;  /* 0x00000004ff007c0c */ /* 0x000fc8000bf05070 */
[----:B------:R-:W-:-:S13]  /*11e0*/  ISETP.NE.AND.EX P0, PT, RZ, UR5, PT, P0 ;  /* 0x00000005ff007c0c */ /* 0x000fda000bf05300 */
[----:B------:R-:W-:Y:S05]  /*11f0*/  @!P0 BRA `(.L_x_14) ;  /* 0x00000000001c8947 */ /* 0x000fea0003800000 */
[----:B------:R-:W3:Y:S02]  /*1200*/  LDC.64 R4, c[0x0][0x5a0] ;  /* 0x00016800ff047b82 */ /* 0x000ee40000000a00 */
[----:B---3--:R-:W3:Y:S02]  /*1210*/  LDG.E.64 R4, desc[UR46][R4.64] ;  /* 0x0000002e04047981 */ /* 0x008ee4000c1e1b00 */
[----:B---3--:R-:W-:-:S04]  /*1220*/  ISETP.NE.U32.AND P0, PT, R4, RZ, PT ;  /* 0x000000ff0400720c */ /* 0x008fc80003f05070 */
[----:B------:R-:W-:-:S13]  /*1230*/  ISETP.NE.AND.EX P0, PT, R5, RZ, PT, P0 ;  /* 0x000000ff0500720c */ /* 0x000fda0003f05300 */
[----:B------:R-:W-:Y:S05]  /*1240*/  @!P0 BRA `(.L_x_14) ;  /* 0x0000000000088947 */ /* 0x000fea0003800000 */
[----:B------:R3:W5:Y:S01]  /*1250*/  LD.E R16, desc[UR46][R4.64] ;  /* 0x0000002e04107980 */ /* 0x000762000c101900 */
[----:B------:R-:W-:Y:S05]  /*1260*/  BRA `(.L_x_15) ;  /* 0x0000000000247947 */ /* 0x000fea0003800000 */
.L_x_14:
[----:B------:R-:W-:Y:S02]  /*1270*/  ULDC.64 UR4, c[0x0][0x590] ;  /* 0x0001640000047ab9 */ /* 0x000fe40000000a00 */
[----:B------:R-:W-:-:S04]  /*1280*/  ISETP.NE.U32.AND P0, PT, RZ, UR4, PT ;  /* 0x00000004ff007c0c */ /* 0x000fc8000bf05070 */
[----:B------:R-:W-:-:S13]  /*1290*/  ISETP.NE.AND.EX P0, PT, RZ, UR5, PT, P0 ;  /* 0x00000005ff007c0c */ /* 0x000fda000bf05300 */
[----:B------:R-:W-:Y:S05]  /*12a0*/  @!P0 BRA `(.L_x_16) ;  /* 0x00000000000c8947 */ /* 0x000fea0003800000 */
[----:B------:R-:W3:Y:S02]  /*12b0*/  LDC.64 R16, c[0x0][0x590] ;  /* 0x00016400ff107b82 */ /* 0x000ee40000000a00 */
[----:B---3--:R4:W5:Y:S01]  /*12c0*/  LDG.E R16, desc[UR46][R16.64] ;  /* 0x0000002e10107981 */ /* 0x008962000c1e1900 */
[----:B------:R-:W-:Y:S05]  /*12d0*/  BRA `(.L_x_15) ;  /* 0x0000000000087947 */ /* 0x000fea0003800000 */
.L_x_16:
[----:B------:R-:W-:Y:S02]  /*12e0*/  ULDC UR4, c[0x0][0x584] ;  /* 0x0001610000047ab9 */ /* 0x000fe40000000800 */
[----:B------:R-:W-:-:S07]  /*12f0*/  IMAD.U32 R16, RZ, RZ, UR4 ;  /* 0x00000004ff107e24 */ /* 0x000fce000f8e00ff */
.L_x_15:
[----:B------:R-:W-:-:S13]  /*1300*/  LOP3.LUT P0, RZ, R0, 0xff, RZ, 0xc0, !PT ;  /* 0x000000ff00ff7812 */ /* 0x000fda000780c0ff */
[----:B------:R-:W-:Y:S05]  /*1310*/  @!P0 EXIT ;  /* 0x000000000000894d */ /* 0x000fea0003800000 */
[----:B------:R-:W-:Y:S01]  /*1320*/  ULDC UR4, c[0x0][0x28c] ;  /* 0x0000a30000047ab9 */ /* 0x000fe20000000800 */
[----:B------:R-:W-:Y:S01]  /*1330*/  UMOV UR36, URZ ;  /* 0x0000003f00247c82 */ /* 0x000fe20008000000 */
[----:B------:R-:W-:Y:S01]  /*1340*/  UIADD3 UR4, UR4, 0x3f, URZ ;  /* 0x0000003f04047890 */ /* 0x000fe2000fffe03f */
[----:B------:R-:W-:-:S03]  /*1350*/  UMOV UR37, URZ ;  /* 0x0000003f00257c82 */ /* 0x000fc60008000000 */
[----:B------:R-:W-:-:S04]  /*1360*/  USHF.R.S32.HI UR5, URZ, 0x1f, UR4 ;  /* 0x0000001f3f057899 */ /* 0x000fc80008011404 */
[----:B------:R-:W-:-:S04]  /*1370*/  ULEA.HI UR5, UR5, UR4, URZ, 0x6 ;  /* 0x0000000405057291 */ /* 0x000fc8000f8f303f */
[----:B------:R-:W-:-:S12]  /*1380*/  USHF.R.S32.HI UR43, URZ, 0x6, UR5 ;  /* 0x000000063f2b7899 */ /* 0x000fd80008011405 */
.L_x_1566:
[----:B------:R-:W0:Y:S01]  /*1390*/  S2R R0, SR_TID.X ;  /* 0x0000000000007919 */ /* 0x000e220000002100 */
[----:B------:R-:W1:Y:S01]  /*13a0*/  S2UR UR6, SR_CgaCtaId ;  /* 0x00000000000679c3 */ /* 0x000e620000008800 */
[----:B------:R-:W-:Y:S02]  /*13b0*/  UMOV UR44, 0x400 ;  /* 0x00000400002c7882 */ /* 0x000fe40000000000 */
[----:B-1----:R-:W-:Y:S01]  /*13c0*/  ULEA UR44, UR6, UR44, 0x18 ;  /* 0x0000002c062c7291 */ /* 0x002fe2000f8ec03f */
[----:B0-----:R-:W-:-:S04]  /*13d0*/  LOP3.LUT R0, R0, 0x80, RZ, 0xc0, !PT ;  /* 0x0000008000007812 */ /* 0x001fc800078ec0ff */
[----:B------:R-:W-:-:S06]  /*13e0*/  SHF.R.U32.HI R0, RZ, 0x7, R0 ;  /* 0x00000007ff007819 */ /* 0x000fcc0000011600 */
[----:B------:R-:W0:Y:S02]  /*13f0*/  SHFL.IDX PT, R0, R0, RZ, 0x1f ;  /* 0x00001fff00007589 */ /* 0x000e2400000e0000 */
[----:B0-----:R-:W-:-:S13]  /*1400*/  R2UR UR4, R0 ;  /* 0x00000000000472ca */ /* 0x001fda00000e0000 */
[----:B------:R-:W-:-:S04]  /*1410*/  ULEA.HI UR5, UR4, UR4, URZ, 0x1 ;  /* 0x0000000404057291 */ /* 0x000fc8000f8f083f */
[----:B------:R-:W-:-:S04]  /*1420*/  ULOP3.LUT UR5, UR5, 0x7fffe, URZ, 0xc0, !UPT ;  /* 0x0007fffe05057892 */ /* 0x000fc8000f8ec03f */
[----:B------:R-:W-:-:S03]  /*1430*/  UIADD3 UR5, UR4, -UR5, URZ ;  /* 0x8000000504057290 */ /* 0x000fc6000fffe03f */
[----:B------:R-:W-:Y:S01]  /*1440*/  ULDC UR4, c[0x0][0x28c] ;  /* 0x0000a30000047ab9 */ /* 0x000fe20000000800 */
[----:B------:R-:W-:Y:S01]  /*1450*/  ULEA UR5, UR5, UR44, 0xd ;  /* 0x0000002c05057291 */ /* 0x000fe2000f8e683f */
[----:B------:R-:W-:-:S03]  /*1460*/  ISETP.LT.AND P0, PT, RZ, UR4, PT ;  /* 0x00000004ff007c0c */ /* 0x000fc6000bf01270 */
[----:B------:R-:W-:-:S04]  /*1470*/  UIADD3 UR5, UR5, 0x100, URZ ;  /* 0x0000010005057890 */ /* 0x000fc8000fffe03f */
[----:B------:R-:W-:-:S04]  /*1480*/  USHF.R.U32.HI UR5, URZ, 0x4, UR5 ;  /* 0x000000043f057899 */ /* 0x000fc80008011605 */
[----:B------:R-:W-:Y:S02]  /*1490*/  ULOP3.LUT UR45, UR5, 0x3fff, URZ, 0xc0, !UPT ;  /* 0x00003fff052d7892 */ /* 0x000fe4000f8ec03f */
[----:B--2---:R-:W-:Y:S10]  /*14a0*/  @P0 BRA `(.L_x_17) ;  /* 0x0000000000400947 */ /* 0x004ff40003800000 */
[----:B------:R-:W-:Y:S01]  /*14b0*/  MOV R0, 0x0 ;  /* 0x0000000000007802 */ /* 0x000fe20000000f00 */
[----:B------:R-:W-:Y:S01]  /*14c0*/  ULDC.64 UR4, c[0x4][0x68] ;  /* 0x01001a0000047ab9 */ /* 0x000fe20000000a00 */
[----:B------:R-:W-:Y:S01]  /*14d0*/  ULDC.64 UR6, c[0x4][0x8] ;  /* 0x0100020000067ab9 */ /* 0x000fe20000000a00 */
[----:B---3--:R-:W-:Y:S01]  /*14e0*/  IMAD.U32 R4, RZ, RZ, UR4 ;  /* 0x00000004ff047e24 */ /* 0x008fe2000f8e00ff */
[----:B------:R0:W1:Y:S01]  /*14f0*/  LDC.64 R14, c[0x4][R0] ;  /* 0x01000000000e7b82 */ /* 0x0000620000000a00 */
[----:B------:R-:W-:Y:S01]  /*1500*/  IMAD.U32 R5, RZ, RZ, UR5 ;  /* 0x00000005ff057e24 */ /* 0x000fe2000f8e00ff */
[----:B------:R-:W-:Y:S01]  /*1510*/  ULDC.64 UR4, c[0x4][0x70] ;  /* 0x01001c0000047ab9 */ /* 0x000fe20000000a00 */
[----:B------:R-:W-:Y:S01]  /*1520*/  IMAD.U32 R10, RZ, RZ, UR6 ;  /* 0x00000006ff0a7e24 */ /* 0x000fe2000f8e00ff */
[----:B------:R-:W-:Y:S01]  /*1530*/  MOV R7, UR5 ;  /* 0x0000000500077c02 */ /* 0x000fe20008000f00 */
[----:B------:R-:W-:Y:S01]  /*1540*/  IMAD.U32 R6, RZ, RZ, UR4 ;  /* 0x00000004ff067e24 */ /* 0x000fe2000f8e00ff */
[----:B------:R-:W-:Y:S01]  /*1550*/  MOV R13, RZ ;  /* 0x000000ff000d7202 */ /* 0x000fe20000000f00 */
[----:B------:R-:W-:-:S02]  /*1560*/  IMAD.U32 R11, RZ, RZ, UR7 ;  /* 0x00000007ff0b7e24 */ /* 0x000fc4000f8e00ff */
[----:B------:R-:W-:Y:S02]  /*1570*/  IMAD.MOV.U32 R8, RZ, RZ, 0x1e1 ;  /* 0x000001e1ff087424 */ /* 0x000fe400078e00ff */
[----:B0-----:R-:W-:-:S07]  /*1580*/  IMAD.MOV.U32 R12, RZ, RZ, 0x1 ;  /* 0x00000001ff0c7424 */ /* 0x001fce00078e00ff */
[----:B------:R-:W-:-:S07]  /*1590*/  LEPC R20, `(.L_x_17) ;  /* 0x000000001014794e */ /* 0x000fce0000000000 */
[----:B-12-45:R-:W-:Y:S05]  /*15a0*/  CALL.ABS.NOINC R14 ;  /* 0x000000000e007343 */ /* 0x036fea0003c00000 */
.L_x_17:
[----:B------:R-:W-:-:S06]  /*15b0*/  ULOP3.LUT UR4, UR38, 0x1, URZ, 0xfc, !UPT ;  /* 0x0000000126047892 */ /* 0x000fcc000f8efc3f */
[----:B------:R-:W-:-:S05]  /*15c0*/  IMAD.U32 R0, RZ, RZ, UR4 ;  /* 0x00000004ff007e24 */ /* 0x000fca000f8e00ff */
[----:B------:R-:W-:-:S13]  /*15d0*/  ISETP.NE.AND P0, PT, R0, 0x3, PT ;  /* 0x000000030000780c */ /* 0x000fda0003f05270 */
[----:B------:R-:W-:Y:S05]  /*15e0*/  @!P0 BRA `(.L_x_18) ;  /* 0x0000000000048947 */ /* 0x000fea0003800000 */
[----:B------:R-:W-:Y:S01]  /*15f0*/  BPT.TRAP 0x1 ;  /* 0x000000040000795c */ /* 0x000fe20000300000 */
.L_x_18:
[----:B--2---:R-:W-:Y:S02]  /*1600*/  IMAD.U32 R3, RZ, RZ, UR37 ;  /* 0x00000025ff037e24 */ /* 0x004fe4000f8e00ff */
[----:B------:R-:W-:-:S03]  /*1610*/  IMAD.U32 R0, RZ, RZ, UR36 ;  /* 0x00000024ff007e24 */ /* 0x000fc6000f8e00ff */
[----:B------:R-:W-:Y:S02]  /*1620*/  LEA R3, R3, UR44, 0x3 ;  /* 0x0000002c03037c11 */ /* 0x000fe4000f8e18ff */
[----:B------:R-:W-:-:S04]  /*1630*/  SHF.L.U32 R0, R0, 0x1f, RZ ;  /* 0x0000001f00007819 */ /* 0x000fc800000006ff */
[----:B------:R0:W1:Y:S01]  /*1640*/  SYNCS.PHASECHK.TRANS64.TRYWAIT P1, [R3+URZ], R0 ;  /* 0x00000000030075a7 */ /* 0x000062000802017f */
[----:B------:R-:W-:Y:S05]  /*1650*/  @!P0 BRA `(.L_x_19) ;  /* 0x0000000000048947 */ /* 0x000fea0003800000 */
[----:B------:R-:W-:Y:S01]  /*1660*/  BPT.TRAP 0x1 ;  /* 0x000000040000795c */ /* 0x000fe20000300000 */
.L_x_19:
[----:B-1----:R-:W-:Y:S05]  /*1670*/  @P1 BRA `(.L_x_20) ;  /* 0x0000000000081947 */ /* 0x002fea0003800000 */
[----:B------:R-:W1:Y:S02]  /*1680*/  SYNCS.PHASECHK.TRANS64.TRYWAIT P1, [R3+URZ], R0 ;  /* 0x00000000030075a7 */ /* 0x000e64000802017f */
[----:B-1----:R-:W-:Y:S05]  /*1690*/  @!P1 BRA `(.L_x_21) ;  /* 0x0000060400f49947 */ /* 0x002fea0003800000 */
.L_x_20:
[----:B------:R-:W-:-:S04]  /*16a0*/  UISETP.LT.AND UP0, UPT, UR43, 0x1, UPT ;  /* 0x000000012b00788c */ /* 0x000fc8000bf01270 */
[----:B------:R-:W-:-:S06]  /*16b0*/  USEL UR4, UR43, 0x1, UP0 ;  /* 0x000000012b047887 */ /* 0x000fcc0008000000 */
[----:B---3--:R-:W-:Y:S01]  /*16c0*/  IMAD.U32 R4, RZ, RZ, UR4 ;  /* 0x00000004ff047e24 */ /* 0x008fe2000f8e00ff */
[----:B------:R-:W-:Y:S05]  /*16d0*/  WARPSYNC.ALL ;  /* 0x0000000000007948 */ /* 0x000fea0003800000 */
[----:B------:R-:W-:-:S04]  /*16e0*/  IADD3 R4, -R4, UR43, RZ ;  /* 0x0000002b04047c10 */ /* 0x000fc8000fffe1ff */
[----:B------:R-:W-:Y:S01]  /*16f0*/  ISETP.GE.AND P1, PT, R4, 0x1, PT ;  /* 0x000000010400780c */ /* 0x000fe20003f26270 */
[----:B------:R-:W-:Y:S01]  /*1700*/  UIADD3 UR4, UR44, 0x18100, URZ ;  /* 0x000181002c047890 */ /* 0x000fe2000fffe03f */
[----:B------:R-:W-:Y:S01]  /*1710*/  WARPGROUP.ARRIVE ;  /* 0x00000000000079c5 */ /* 0x000fe20000000000 */
[----:B------:R-:W-:Y:S01]  /*1720*/  UMOV UR9, 0x40000040 ;  /* 0x4000004000097882 */ /* 0x000fe20000000000 */
[----:B------:R-:W-:Y:S01]  /*1730*/  UMOV UR11, 0x40000040 ;  /* 0x40000040000b7882 */ /* 0x000fe20000000000 */
[----:B------:R-:W-:Y:S01]  /*1740*/  USHF.R.U32.HI UR4, URZ, 0x4, UR4 ;  /* 0x000000043f047899 */ /* 0x000fe20008011604 */
[----:B-----5:R-:W-:Y:S01]  /*1750*/  STL [R1+0x12c8], R16 ;  /* 0x0012c81001007387 */ /* 0x020fe20000100800 */
[----:B------:R-:W-:Y:S01]  /*1760*/  UMOV UR13, UR9 ;  /* 0x00000009000d7c82 */ /* 0x000fe20008000000 */
[----:B------:R-:W-:Y:S01]  /*1770*/  UMOV UR15, 0x40000040 ;  /* 0x40000040000f7882 */ /* 0x000fe20000000000 */
[----:B------:R-:W-:Y:S01]  /*1780*/  ULOP3.LUT UR5, UR4, 0x3fff, URZ, 0xc0, !UPT ;  /* 0x00003fff04057892 */ /* 0x000fe2000f8ec03f */
[----:B------:R-:W-:Y:S01]  /*1790*/  STL [R1+0x12c4], R4 ;  /* 0x0012c40401007387 */ /* 0x000fe20000100800 */
[----:B------:R-:W-:-:S02]  /*17a0*/  ULOP3.LUT UR4, UR45, 0x10000, URZ, 0xfc, !UPT ;  /* 0x000100002d047892 */ /* 0x000fc4000f8efc3f */
[----:B------:R-:W-:Y:S01]  /*17b0*/  ULOP3.LUT UR5, UR5, 0x10000, URZ, 0xfc, !UPT ;  /* 0x0001000005057892 */ /* 0x000fe2000f8efc3f */
[----:B------:R-:W-:Y:S01]  /*17c0*/  STL [R1+0x12c0], R2 ;  /* 0x0012c00201007387 */ /* 0x000fe20000100800 */
[----:B------:R-:W-:Y:S02]  /*17d0*/  UIMAD UR6, UR37, 0xc00, UR4 ;  /* 0x00000c00250678a4 */ /* 0x000fe4000f8e0204 */
[----:B------:R-:W-:-:S04]  /*17e0*/  ULEA UR7, UR37, UR5, 0xc ;  /* 0x0000000525077291 */ /* 0x000fc8000f8e603f */
[----:B------:R-:W-:Y:S01]  /*17f0*/  UIADD3 UR14, UR7, 0x800, URZ ;  /* 0x00000800070e7890 */ /* 0x000fe2000fffe03f */
[----:B------:R-:W-:Y:S02]  /*1800*/  UMOV UR8, UR6 ;  /* 0x0000000600087c82 */ /* 0x000fe40008000000 */
[----:B------:R-:W-:Y:S01]  /*1810*/  UMOV UR10, UR7 ;  /* 0x00000007000a7c82 */ /* 0x000fe20008000000 */
[----:B------:R-:W-:Y:S01]  /*1820*/  UMOV UR12, UR8 ;  /* 0x00000008000c7c82 */ /* 0x000fe20008000000 */
[----:B------:R-:W-:Y:S03]  /*1830*/  HGMMA.64x256x16.F32.BF16 R24, gdesc[UR8], RZ, !UPT, gsb0 ;  /* 0x03e00000081879f0 */ /* 0x000fe6000c0018ff */
[----:B------:R-:W-:Y:S02]  /*1840*/  WARPGROUP.DEPBAR.LE gsb0, 0x0 ;  /* 0x00008000000079c5 */ /* 0x000fe40000010000 */
[----:B------:R-:W-:Y:S04]  /*1850*/  STL.64 [R1+0x800], R24 ;  /* 0x0008001801007387 */ /* 0x000fe80000100a00 */
        /* <DEDUP_REMOVED lines=62> */
[----:B------:R2:W-:Y:S02]  /*1c40*/  STL.64 [R1+0x9f8], R150 ;  /* 0x0009f89601007387 */ /* 0x0005e40000100a00 */
[----:B--2---:R-:W-:-:S06]  /*1c50*/  WARPGROUP.ARRIVE ;  /* 0x00000000000079c5 */ /* 0x004fcc0000000000 */
[----:B------:R-:W-:Y:S01]  /*1c60*/  HGMMA.64x256x16.F32.BF16 R24, gdesc[UR12], RZ, !UPT, gsb0 ;  /* 0x03e000000c1879f0 */ /* 0x000fe2000c0018ff */
[----:B------:R-:W-:Y:S01]  /*1c70*/  UIADD3 UR12, UR6, 0x400, URZ ;  /* 0x00000400060c7890 */ /* 0x000fe2000fffe03f */
[----:B------:R-:W-:Y:S02]  /*1c80*/  UMOV UR13, 0x40000040 ;  /* 0x40000040000d7882 */ /* 0x000fe40000000000 */
[----:B------:R-:W-:-:S04]  /*1c90*/  UMOV UR9, UR13 ;  /* 0x0000000d00097c82 */ /* 0x000fc80008000000 */
[----:B------:R-:W-:Y:S01]  /*1ca0*/  UMOV UR8, UR12 ;  /* 0x0000000c00087c82 */ /* 0x000fe20008000000 */
        /* <DEDUP_REMOVED lines=66> */
[----:B------:R-:W-:Y:S03]  /*20d0*/  HGMMA.64x256x16.F32.BF16 R24, gdesc[UR12], RZ, !UPT, gsb0 ;  /* 0x03e000000c1879f0 */ /* 0x000fe6000c0018ff */
[----:B------:R-:W-:Y:S02]  /*20e0*/  WARPGROUP.DEPBAR.LE gsb0, 0x0 ;  /* 0x00008000000079c5 */ /* 0x000fe40000010000 */
[----:B------:R-:W-:Y:S04]  /*20f0*/  STL.64 [R1], R24 ;  /* 0x0000001801007387 */ /* 0x000fe80000100a00 */
        /* <DEDUP_REMOVED lines=66> */
[----:B------:R-:W-:Y:S01]  /*2520*/  UMOV UR9, 0x40000040 ;  /* 0x4000004000097882 */ /* 0x000fe20000000000 */
        /* <DEDUP_REMOVED lines=67> */
[----:B------:R-:W-:Y:S01]  /*2960*/  UMOV UR10, UR14 ;  /* 0x0000000e000a7c82 */ /* 0x000fe20008000000 */
[----:B------:R-:W-:Y:S01]  /*2970*/  UMOV UR11, UR15 ;  /* 0x0000000f000b7c82 */ /* 0x000fe20008000000 */
[----:B------:R-:W-:Y:S02]  /*2980*/  WARPGROUP.DEPBAR.LE gsb0, 0x0 ;  /* 0x00008000000079c5 */ /* 0x000fe40000010000 */
[----:B------:R-:W-:Y:S01]  /*2990*/  STL.64 [R1+0x400], R24 ;  /* 0x0004001801007387 */ /* 0x000fe20000100a00 */
[----:B------:R-:W-:Y:S01]  /*29a0*/  MOV R235, R45 ;  /* 0x0000002d00eb7202 */ /* 0x000fe20000000f00 */
[----:B------:R-:W-:Y:S01]  /*29b0*/  IMAD.MOV.U32 R234, RZ, RZ, R46 ;  /* 0x000000ffffea7224 */ /* 0x000fe200078e002e */
[----:B------:R-:W-:Y:S01]  /*29c0*/  MOV R230, R50 ;  /* 0x0000003200e67202 */ /* 0x000fe20000000f00 */
[----:B------:R-:W-:Y:S01]  /*29d0*/  STL.64 [R1+0x408], R26 ;  /* 0x0004081a01007387 */ /* 0x000fe20000100a00 */
[----:B------:R-:W-:Y:S01]  /*29e0*/  IMAD.MOV.U32 R233, RZ, RZ, R47 ;  /* 0x000000ffffe97224 */ /* 0x000fe200078e002f */
[----:B------:R-:W-:Y:S01]  /*29f0*/  MOV R225, R55 ;  /* 0x0000003700e17202 */ /* 0x000fe20000000f00 */
[----:B------:R-:W-:Y:S01]  /*2a00*/  IMAD.MOV.U32 R232, RZ, RZ, R48 ;  /* 0x000000ffffe87224 */ /* 0x000fe200078e0030 */
        /* <DEDUP_REMOVED lines=46> */
[----:B----4-:R-:W-:Y:S01]  /*2cf0*/  MOV R17, R135 ;  /* 0x0000008700117202 */ /* 0x010fe20000000f00 */
[----:B------:R-:W-:Y:S01]  /*2d00*/  IMAD.MOV.U32 R202, RZ, RZ, R78 ;  /* 0x000000ffffca7224 */ /* 0x000fe200078e004e */
[----:B------:R-:W-:Y:S01]  /*2d10*/  MOV R12, R140 ;  /* 0x0000008c000c7202 */ /* 0x000fe20000000f00 */
[----:B------:R-:W-:Y:S01]  /*2d20*/  IMAD.MOV.U32 R201, RZ, RZ, R79 ;  /* 0x000000ffffc97224 */ /* 0x000fe200078e004f */
[----:B------:R-:W-:Y:S01]  /*2d30*/  MOV R7, R145 ;  /* 0x0000009100077202 */ /* 0x000fe20000000f00 */
[----:B------:R-:W-:Y:S01]  /*2d40*/  IMAD.MOV.U32 R199, RZ, RZ, R81 ;  /* 0x000000ffffc77224 */ /* 0x000fe200078e0051 */
[----:B------:R-:W-:Y:S01]  /*2d50*/  MOV R2, R150 ;  /* 0x0000009600027202 */ /* 0x000fe20000000f00 */
[----:B------:R-:W-:Y:S01]  /*2d60*/  IMAD.MOV.U32 R198, RZ, RZ, R82 ;  /* 0x000000ffffc67224 */ /* 0x000fe200078e0052 */
[----:B------:R2:W-:Y:S01]  /*2d70*/  STL [R1+0x450], R44 ;  /* 0x0004502c01007387 */ /* 0x0005e20000100800 */
[----:B------:R-:W-:-:S02]  /*2d80*/  IMAD.MOV.U32 R197, RZ, RZ, R83 ;  /* 0x000000ffffc57224 */ /* 0x000fc400078e0053 */
[----:B------:R-:W-:Y:S02]  /*2d90*/  IMAD.MOV.U32 R196, RZ, RZ, R84 ;  /* 0x000000ffffc47224 */ /* 0x000fe400078e0054 */
[----:B------:R-:W-:Y:S02]  /*2da0*/  IMAD.MOV.U32 R194, RZ, RZ, R86 ;  /* 0x000000ffffc27224 */ /* 0x000fe400078e0056 */
[----:B------:R-:W-:Y:S02]  /*2db0*/  IMAD.MOV.U32 R193, RZ, RZ, R87 ;  /* 0x000000ffffc17224 */ /* 0x000fe400078e0057 */
[----:B------:R-:W-:Y:S02]  /*2dc0*/  IMAD.MOV.U32 R192, RZ, RZ, R88 ;  /* 0x000000ffffc07224 */ /* 0x000fe400078e0058 */
[----:B------:R-:W-:Y:S02]  /*2dd0*/  IMAD.MOV.U32 R191, RZ, RZ, R89 ;  /* 0x000000ffffbf7224 */ /* 0x000fe400078e0059 */
        /* <DEDUP_REMOVED lines=47> */
[----:B01----:R-:W-:Y:S02]  /*30d0*/  IMAD.MOV.U32 R3, RZ, RZ, R149 ;  /* 0x000000ffff037224 */ /* 0x003fe400078e0095 */
[----:B------:R-:W-:-:S02]  /*30e0*/  IMAD.MOV.U32 R0, RZ, RZ, R151 ;  /* 0x000000ffff007224 */ /* 0x000fc400078e0097 */
[----:B--2---:R-:W-:-:S06]  /*30f0*/  WARPGROUP.ARRIVE ;  /* 0x00000000000079c5 */ /* 0x004fcc0000000000 */
        /* <DEDUP_REMOVED lines=65> */
[----:B------:R0:W-:Y:S04]  /*3510*/  STL.64 [R1+0x1b48], R24 ;  /* 0x001b481801007387 */ /* 0x0001e80000100a00 */
[----:B0-----:R-:W2:Y:S04]  /*3520*/  LDL.LU R24, [R1] ;  /* 0x0000000001187983 */ /* 0x001ea80000300800 */
[----:B------:R-:W2:Y:S04]  /*3530*/  LDL.LU R25, [R1+0x4] ;  /* 0x0000040001197983 */ /* 0x000ea80000300800 */
[----:B------:R-:W3:Y:S04]  /*3540*/  LDL.LU R26, [R1+0x8] ;  /* 0x00000800011a7983 */ /* 0x000ee80000300800 */
[----:B------:R-:W3:Y:S04]  /*3550*/  LDL.LU R27, [R1+0xc] ;  /* 0x00000c00011b7983 */ /* 0x000ee80000300800 */
[----:B------:R-:W4:Y:S04]  /*3560*/  LDL.LU R28, [R1+0x10] ;  /* 0x00001000011c7983 */ /* 0x000f280000300800 */
[----:B------:R-:W4:Y:S04]  /*3570*/  LDL.LU R29, [R1+0x14] ;  /* 0x00001400011d7983 */ /* 0x000f280000300800 */
[----:B------:R-:W2:Y:S04]  /*3580*/  LDL.LU R30, [R1+0x18] ;  /* 0x00001800011e7983 */ /* 0x000ea80000300800 */
        /* <DEDUP_REMOVED lines=121> */
[----:B--2---:R-:W-:Y:S04]  /*3d20*/  STL.64 [R1+0x2140], R150 ;  /* 0x0021409601007387 */ /* 0x004fe80000100a00 */
[----:B----4-:R-:W-:Y:S04]  /*3d30*/  STL.64 [R1+0x2138], R148 ;  /* 0x0021389401007387 */ /* 0x010fe80000100a00 */
[----:B---3--:R-:W-:Y:S04]  /*3d40*/  STL.64 [R1+0x2130], R146 ;  /* 0x0021309201007387 */ /* 0x008fe80000100a00 */
        /* <DEDUP_REMOVED lines=61> */
[----:B0-----:R-:W2:Y:S04]  /*4120*/  LDL.LU R24, [R1+0x200] ;  /* 0x0002000001187983 */ /* 0x001ea80000300800 */
        /* <DEDUP_REMOVED lines=318> */
[----:B------:R-:W2:Y:S01]  /*5510*/  LDL.LU R151, [R1+0x9fc] ;  /* 0x0009fc0001977983 */ /* 0x000ea20000300800 */
[----:B------:R-:W-:-:S02]  /*5520*/  UIADD3 UR8, UR6, 0x2, URZ ;  /* 0x0000000206087890 */ /* 0x000fc4000fffe03f */
[----:B------:R-:W-:Y:S01]  /*5530*/  UIADD3 UR10, UR7, 0x2, URZ ;  /* 0x00000002070a7890 */ /* 0x000fe2000fffe03f */
[----:B------:R-:W-:Y:S01]  /*5540*/  UMOV UR9, 0x40000040 ;  /* 0x4000004000097882 */ /* 0x000fe20000000000 */
[----:B------:R-:W-:Y:S01]  /*5550*/  UMOV UR11, 0x40000040 ;  /* 0x40000040000b7882 */ /* 0x000fe20000000000 */
[----:B--2---:R-:W-:-:S06]  /*5560*/  WARPGROUP.ARRIVE ;  /* 0x00000000000079c5 */ /* 0x004fcc0000000000 */
[----:B------:R-:W-:Y:S03]  /*5570*/  HGMMA.64x256x16.F32.BF16 R24, gdesc[UR8], R24, gsb0 ;  /* 0x03e00000081879f0 */ /* 0x000fe60008001818 */
        /* <DEDUP_REMOVED lines=65> */
[----:B0-----:R-:W2:Y:S04]  /*5990*/  LDL.LU.64 R150, [R1+0x2340] ;  /* 0x0023400001967983 */ /* 0x001ea80000300a00 */
[----:B------:R-:W2:Y:S04]  /*59a0*/  LDL.LU.64 R148, [R1+0x2338] ;  /* 0x0023380001947983 */ /* 0x000ea80000300a00 */
        /* <DEDUP_REMOVED lines=61> */
[----:B------:R-:W2:Y:S01]  /*5d80*/  LDL.LU.64 R24, [R1+0x2148] ;  /* 0x0021480001187983 */ /* 0x000ea20000300a00 */
[----:B------:R-:W-:Y:S01]  /*5d90*/  UIADD3 UR14, UR7, 0x802, URZ ;  /* 0x00000802070e7890 */ /* 0x000fe2000fffe03f */
[----:B------:R-:W-:Y:S01]  /*5da0*/  UMOV UR12, UR8 ;  /* 0x00000008000c7c82 */ /* 0x000fe20008000000 */
[----:B------:R-:W-:Y:S01]  /*5db0*/  UMOV UR13, UR9 ;  /* 0x00000009000d7c82 */ /* 0x000fe20008000000 */
        /* <DEDUP_REMOVED lines=133> */
[----:B------:R-:W-:Y:S01]  /*6610*/  UMOV UR13, 0x40000040 ;  /* 0x40000040000d7882 */ /* 0x000fe20000000000 */
[----:B--2---:R-:W-:-:S07]  /*6620*/  WARPGROUP.ARRIVE ;  /* 0x00000000000079c5 */ /* 0x004fce0000000000 */
[----:B------:R-:W-:Y:S03]  /*6630*/  HGMMA.64x256x16.F32.BF16 R24, gdesc[UR12], R24, gsb0 ;  /* 0x03e000000c1879f0 */ /* 0x000fe60008001818 */
[----:B------:R-:W-:Y:S02]  /*6640*/  WARPGROUP.DEPBAR.LE gsb0, 0x0 ;  /* 0x00008000000079c5 */ /* 0x000fe40000010000 */
[----:B------:R0:W-:Y:S04]  /*6650*/  STL.64 [R1], R24 ;  /* 0x0000001801007387 */ /* 0x0001e80000100a00 */
[----:B------:R1:W-:Y:S04]  /*6660*/  STL.64 [R1+0x8], R26 ;  /* 0x0000081a01007387 */ /* 0x0003e80000100a00 */
        /* <DEDUP_REMOVED lines=62> */
[----:B0-----:R-:W4:Y:S04]  /*6a50*/  LDL.LU R24, [R1+0x400] ;  /* 0x0004000001187983 */ /* 0x001f280000300800 */
[----:B------:R-:W4:Y:S04]  /*6a60*/  LDL.LU R25, [R1+0x404] ;  /* 0x0004040001197983 */ /* 0x000f280000300800 */
[----:B-1----:R-:W4:Y:S04]  /*6a70*/  LDL.LU R26, [R1+0x408] ;  /* 0x00040800011a7983 */ /* 0x002f280000300800 */
[----:B------:R-:W4:Y:S04]  /*6a80*/  LDL.LU R27, [R1+0x40c] ;  /* 0x00040c00011b7983 */ /* 0x000f280000300800 */
[----:B--2---:R-:W2:Y:S04]  /*6a90*/  LDL.LU R28, [R1+0x410] ;  /* 0x00041000011c7983 */ /* 0x004ea80000300800 */
[----:B------:R-:W2:Y:S04]  /*6aa0*/  LDL.LU R29, [R1+0x414] ;  /* 0x00041400011d7983 */ /* 0x000ea80000300800 */
[----:B---3--:R-:W3:Y:S04]  /*6ab0*/  LDL.LU R30, [R1+0x418] ;  /* 0x00041800011e7983 */ /* 0x008ee80000300800 */
[----:B------:R-:W3:Y:S04]  /*6ac0*/  LDL.LU R31, [R1+0x41c] ;  /* 0x00041c00011f7983 */ /* 0x000ee80000300800 */
[----:B----4-:R-:W4:Y:S04]  /*6ad0*/  LDL.LU R32, [R1+0x420] ;  /* 0x0004200001207983 */ /* 0x010f280000300800 */
        /* <DEDUP_REMOVED lines=11> */
[----:B------:R-:W4:Y:S01]  /*6b90*/  LDL.LU R44, [R1+0x450] ;  /* 0x00045000012c7983 */ /* 0x000f220000300800 */
[----:B------:R-:W-:Y:S01]  /*6ba0*/  IMAD.MOV.U32 R150, RZ, RZ, R2 ;  /* 0x000000ffff967224 */ /* 0x000fe200078e0002 */
[----:B------:R-:W-:Y:S01]  /*6bb0*/  MOV R148, R4 ;  /* 0x0000000400947202 */ /* 0x000fe20000000f00 */
[----:B------:R-:W-:Y:S01]  /*6bc0*/  IMAD.MOV.U32 R151, RZ, RZ, R0 ;  /* 0x000000ffff977224 */ /* 0x000fe200078e0000 */
[----:B------:R-:W-:Y:S01]  /*6bd0*/  MOV R143, R9 ;  /* 0x00000009008f7202 */ /* 0x000fe20000000f00 */
        /* <DEDUP_REMOVED lines=76> */
[----:B------:R-:W-:-:S02]  /*70a0*/  IMAD.MOV.U32 R100, RZ, RZ, R180 ;  /* 0x000000ffff647224 */ /* 0x000fc400078e00b4 */
[----:B------:R-:W-:Y:S01]  /*70b0*/  IMAD.MOV.U32 R101, RZ, RZ, R179 ;  /* 0x000000ffff657224 */ /* 0x000fe200078e00b3 */
[----:B------:R-:W-:Y:S01]  /*70c0*/  STL.64 [R1+0x1ea8], R112 ;  /* 0x001ea87001007387 */ /* 0x000fe20000100a00 */
[----:B------:R-:W-:Y:S02]  /*70d0*/  IMAD.MOV.U32 R99, RZ, RZ, R181 ;  /* 0x000000ffff637224 */ /* 0x000fe400078e00b5 */
[----:B------:R-:W-:Y:S01]  /*70e0*/  IMAD.MOV.U32 R96, RZ, RZ, R184 ;  /* 0x000000ffff607224 */ /* 0x000fe200078e00b8 */
[----:B------:R-:W-:Y:S01]  /*70f0*/  STL.64 [R1+0x1ea0], R110 ;  /* 0x001ea06e01007387 */ /* 0x000fe20000100a00 */
[----:B------:R-:W-:Y:S02]  /*7100*/  IMAD.MOV.U32 R97, RZ, RZ, R183 ;  /* 0x000000ffff617224 */ /* 0x000fe400078e00b7 */
        /* <DEDUP_REMOVED lines=73> */
[----:B----4-:R-:W-:Y:S04]  /*75a0*/  STL.64 [R1+0x1d98], R44 ;  /* 0x001d982c01007387 */ /* 0x010fe80000100a00 */
[----:B---3--:R-:W-:Y:S04]  /*75b0*/  STL.64 [R1+0x1d90], R42 ;  /* 0x001d902a01007387 */ /* 0x008fe80000100a00 */
[----:B--2---:R-:W-:Y:S04]  /*75c0*/  STL.64 [R1+0x1d88], R40 ;  /* 0x001d882801007387 */ /* 0x004fe80000100a00 */
        /* <DEDUP_REMOVED lines=72> */
[----:B------:R-:W-:Y:S01]  /*7a50*/  UMOV UR8, UR12 ;  /* 0x0000000c00087c82 */ /* 0x000fe20008000000 */
[----:B------:R-:W-:Y:S01]  /*7a60*/  UMOV UR9, UR13 ;  /* 0x0000000d00097c82 */ /* 0x000fe20008000000 */
[----:B--2---:R-:W-:-:S06]  /*7a70*/  WARPGROUP.ARRIVE ;  /* 0x00000000000079c5 */ /* 0x004fcc0000000000 */
[----:B------:R-:W-:Y:S03]  /*7a80*/  HGMMA.64x256x16.F32.BF16 R24, gdesc[UR8], R24, gsb0 ;  /* 0x03e00000081879f0 */ /* 0x000fe60008001818 */
[----:B------:R-:W-:Y:S02]  /*7a90*/  WARPGROUP.DEPBAR.LE gsb0, 0x0 ;  /* 0x00008000000079c5 */ /* 0x000fe40000010000 */
        /* <DEDUP_REMOVED lines=40> */
[----:B------:R0:W-:Y:S01]  /*7d20*/  STL [R1+0x650], R44 ;  /* 0x0006502c01007387 */ /* 0x0001e20000100800 */
[----:B------:R-:W-:Y:S01]  /*7d30*/  IMAD.MOV.U32 R188, RZ, RZ, R124 ;  /* 0x000000ffffbc7224 */ /* 0x000fe200078e007c */
[----:B------:R-:W-:Y:S01]  /*7d40*/  MOV R165, R101 ;  /* 0x0000006500a57202 */ /* 0x000fe20000000f00 */
[----:B------:R-:W-:Y:S01]  /*7d50*/  IMAD.MOV.U32 R189, RZ, RZ, R125 ;  /* 0x000000ffffbd7224 */ /* 0x000fe200078e007d */
[----:B------:R-:W2:Y:S01]  /*7d60*/  LDL.LU.64 R150, [R1+0x1f40] ;  /* 0x001f400001967983 */ /* 0x000ea20000300a00 */
        /* <DEDUP_REMOVED lines=44> */
[----:B------:R-:W-:-:S02]  /*8030*/  IMAD.MOV.U32 R158, RZ, RZ, R94 ;  /* 0x000000ffff9e7224 */ /* 0x000fc400078e005e */
[----:B------:R-:W-:Y:S01]  /*8040*/  IMAD.MOV.U32 R159, RZ, RZ, R95 ;  /* 0x000000ffff9f7224 */ /* 0x000fe200078e005f */
[----:B------:R-:W2:Y:S01]  /*8050*/  LDL.LU.64 R126, [R1+0x1ee0] ;  /* 0x001ee000017e7983 */ /* 0x000ea20000300a00 */
[----:B------:R-:W-:Y:S02]  /*8060*/  IMAD.MOV.U32 R156, RZ, RZ, R92 ;  /* 0x000000ffff9c7224 */ /* 0x000fe400078e005c */
[----:B------:R-:W-:Y:S01]  /*8070*/  IMAD.MOV.U32 R157, RZ, RZ, R93 ;  /* 0x000000ffff9d7224 */ /* 0x000fe200078e005d */
[----:B------:R-:W2:Y:S01]  /*8080*/  LDL.LU.64 R124, [R1+0x1ed8] ;  /* 0x001ed800017c7983 */ /* 0x000ea20000300a00 */
[----:B------:R-:W-:Y:S02]  /*8090*/  IMAD.MOV.U32 R154, RZ, RZ, R90 ;  /* 0x000000ffff9a7224 */ /* 0x000fe400078e005a */
        /* <DEDUP_REMOVED lines=53> */
[----:B------:R-:W-:-:S03]  /*83f0*/  IMAD.MOV.U32 R2, RZ, RZ, R45 ;  /* 0x000000ffff027224 */ /* 0x000fc600078e002d */
        /* <DEDUP_REMOVED lines=225> */
[----:B------:R-:W-:Y:S01]  /*9210*/  STL.64 [R1+0x1a88], R168 ;  /* 0x001a88a801007387 */ /* 0x000fe20000100a00 */
[----:B0-----:R-:W-:-:S03]  /*9220*/  IMAD.MOV.U32 R150, RZ, RZ, R235 ;  /* 0x000000ffff967224 */ /* 0x001fc600078e00eb */
[----:B------:R-:W-:Y:S01]  /*9230*/  STL.64 [R1+0x1a80], R166 ;  /* 0x001a80a601007387 */ /* 0x000fe20000100a00 */
[----:B------:R-:W-:-:S03]  /*9240*/  IMAD.MOV.U32 R151, RZ, RZ, R234 ;  /* 0x000000ffff977224 */ /* 0x000fc600078e00ea */
[----:B------:R-:W-:Y:S01]  /*9250*/  STL.64 [R1+0x1a78], R164 ;  /* 0x001a78a401007387 */ /* 0x000fe20000100a00 */
[----:B-1----:R-:W-:-:S03]  /*9260*/  IMAD.MOV.U32 R148, RZ, RZ, R233 ;  /* 0x000000ffff947224 */ /* 0x002fc600078e00e9 */
[----:B------:R-:W-:Y:S01]  /*9270*/  STL.64 [R1+0x1a70], R162 ;  /* 0x001a70a201007387 */ /* 0x000fe20000100a00 */
[----:B------:R-:W-:Y:S01]  /*9280*/  IMAD.MOV.U32 R149, RZ, RZ, R232 ;  /* 0x000000ffff957224 */ /* 0x000fe200078e00e8 */
[----:B--2---:R-:W-:Y:S02]  /*9290*/  MOV R146, R231 ;  /* 0x000000e700927202 */ /* 0x004fe40000000f00 */
[----:B------:R-:W-:Y:S01]  /*92a0*/  STL.64 [R1+0x1a68], R160 ;  /* 0x001a68a001007387 */ /* 0x000fe20000100a00 */
[----:B------:R-:W-:-:S03]  /*92b0*/  IMAD.MOV.U32 R147, RZ, RZ, R230 ;  /* 0x000000ffff937224 */ /* 0x000fc600078e00e6 */
[----:B------:R-:W-:Y:S01]  /*92c0*/  STL.64 [R1+0x1a60], R158 ;  /* 0x001a609e01007387 */ /* 0x000fe20000100a00 */
[----:B---3--:R-:W-:Y:S01]  /*92d0*/  IMAD.MOV.U32 R144, RZ, RZ, R229 ;  /* 0x000000ffff907224 */ /* 0x008fe200078e00e5 */
[----:B----4-:R-:W-:Y:S01]  /*92e0*/  MOV R143, R226 ;  /* 0x000000e2008f7202 */ /* 0x010fe20000000f00 */
[----:B------:R-:W-:Y:S01]  /*92f0*/  IMAD.MOV.U32 R145, RZ, RZ, R228 ;  /* 0x000000ffff917224 */ /* 0x000fe200078e00e4 */
[----:B------:R-:W-:Y:S01]  /*9300*/  STL.64 [R1+0x1a58], R156 ;  /* 0x001a589c01007387 */ /* 0x000fe20000100a00 */
[----:B------:R-:W-:-:S03]  /*9310*/  IMAD.MOV.U32 R142, RZ, RZ, R227 ;  /* 0x000000ffff8e7224 */ /* 0x000fc600078e00e3 */
[----:B------:R-:W-:Y:S01]  /*9320*/  STL.64 [R1+0x1a50], R154 ;  /* 0x001a509a01007387 */ /* 0x000fe20000100a00 */
[----:B------:R-:W-:Y:S02]  /*9330*/  IMAD.MOV.U32 R140, RZ, RZ, R225 ;  /* 0x000000ffff8c7224 */ /* 0x000fe400078e00e1 */
[----:B------:R-:W-:Y:S01]  /*9340*/  IMAD.MOV.U32 R141, RZ, RZ, R224 ;  /* 0x000000ffff8d7224 */ /* 0x000fe200078e00e0 */
[----:B------:R-:W-:Y:S01]  /*9350*/  STL.64 [R1+0x1a48], R152 ;  /* 0x001a489801007387 */ /* 0x000fe20000100a00 */
[----:B------:R-:W-:Y:S01]  /*9360*/  IMAD.MOV.U32 R138, RZ, RZ, R223 ;  /* 0x000000ffff8a7224 */ /* 0x000fe200078e00df */
[----:B------:R-:W-:Y:S01]  /*9370*/  MOV R136, R221 ;  /* 0x000000dd00887202 */ /* 0x000fe20000000f00 */
[----:B------:R-:W-:Y:S01]  /*9380*/  IMAD.MOV.U32 R139, RZ, RZ, R222 ;  /* 0x000000ffff8b7224 */ /* 0x000fe200078e00de */
[----:B------:R-:W-:Y:S01]  /*9390*/  STL.64 [R1+0x1a40], R150 ;  /* 0x001a409601007387 */ /* 0x000fe20000100a00 */
[----:B------:R-:W-:-:S03]  /*93a0*/  IMAD.MOV.U32 R137, RZ, RZ, R220 ;  /* 0x000000ffff897224 */ /* 0x000fc600078e00dc */
[----:B------:R-:W-:Y:S01]  /*93b0*/  STL.64 [R1+0x1a38], R148 ;  /* 0x001a389401007387 */ /* 0x000fe20000100a00 */
[----:B------:R-:W-:Y:S01]  /*93c0*/  IMAD.MOV.U32 R134, RZ, RZ, R219 ;  /* 0x000000ffff867224 */ /* 0x000fe200078e00db */
[----:B------:R-:W-:Y:S01]  /*93d0*/  MOV R133, R216 ;  /* 0x000000d800857202 */ /* 0x000fe20000000f00 */
[----:B------:R-:W-:Y:S01]  /*93e0*/  IMAD.MOV.U32 R135, RZ, RZ, R218 ;  /* 0x000000ffff877224 */ /* 0x000fe200078e00da */
[----:B------:R-:W-:Y:S01]  /*93f0*/  STL.64 [R1+0x1a30], R146 ;  /* 0x001a309201007387 */ /* 0x000fe20000100a00 */
[----:B------:R-:W-:-:S03]  /*9400*/  IMAD.MOV.U32 R132, RZ, RZ, R217 ;  /* 0x000000ffff847224 */ /* 0x000fc600078e00d9 */
[----:B------:R-:W-:Y:S01]  /*9410*/  STL.64 [R1+0x1a28], R144 ;  /* 0x001a289001007387 */ /* 0x000fe20000100a00 */
[----:B------:R-:W-:Y:S02]  /*9420*/  IMAD.MOV.U32 R130, RZ, RZ, R16 ;  /* 0x000000ffff827224 */ /* 0x000fe400078e0010 */
[----:B------:R-:W-:Y:S01]  /*9430*/  IMAD.MOV.U32 R131, RZ, RZ, R4 ;  /* 0x000000ffff837224 */ /* 0x000fe200078e0004 */
[----:B------:R-:W-:Y:S01]  /*9440*/  STL.64 [R1+0x1a20], R142 ;  /* 0x001a208e01007387 */ /* 0x000fe20000100a00 */
[----:B------:R-:W-:-:S03]  /*9450*/  IMAD.MOV.U32 R129, RZ, RZ, R2 ;  /* 0x000000ffff817224 */ /* 0x000fc600078e0002 */
[----:B------:R-:W-:Y:S04]  /*9460*/  STL.64 [R1+0x1a18], R140 ;  /* 0x001a188c01007387 */ /* 0x000fe80000100a00 */
[----:B------:R-:W-:Y:S04]  /*9470*/  STL.64 [R1+0x1a10], R138 ;  /* 0x001a108a01007387 */ /* 0x000fe80000100a00 */
[----:B------:R-:W-:Y:S04]  /*9480*/  STL.64 [R1+0x1a08], R136 ;  /* 0x001a088801007387 */ /* 0x000fe80000100a00 */
[----:B------:R-:W-:Y:S04]  /*9490*/  STL.64 [R1+0x1a00], R134 ;  /* 0x001a008601007387 */ /* 0x000fe80000100a00 */
[----:B------:R-:W-:Y:S04]  /*94a0*/  STL.64 [R1+0x19f8], R132 ;  /* 0x0019f88401007387 */ /* 0x000fe80000100a00 */
[----:B------:R-:W-:Y:S04]  /*94b0*/  STL.64 [R1+0x19f0], R130 ;  /* 0x0019f08201007387 */ /* 0x000fe80000100a00 */
[----:B------:R0:W-:Y:S04]  /*94c0*/  STL [R1+0x19e8], R129 ;  /* 0x0019e88101007387 */ /* 0x0001e80000100800 */
        /* <DEDUP_REMOVED lines=64> */
[----:B------:R-:W-:-:S02]  /*98d0*/  UIADD3 UR8, UR6, 0x4, URZ ;  /* 0x0000000406087890 */ /* 0x000fc4000fffe03f */
[----:B------:R-:W-:Y:S01]  /*98e0*/  UIADD3 UR10, UR7, 0x4, URZ ;  /* 0x00000004070a7890 */ /* 0x000fe2000fffe03f */
[----:B------:R-:W-:Y:S01]  /*98f0*/  UMOV UR9, 0x40000040 ;  /* 0x4000004000097882 */ /* 0x000fe20000000000 */
[----:B------:R-:W-:Y:S01]  /*9900*/  UMOV UR11, 0x40000040 ;  /* 0x40000040000b7882 */ /* 0x000fe20000000000 */
        /* <DEDUP_REMOVED lines=30> */
[----:B--2---:R-:W-:-:S06]  /*9af0*/  WARPGROUP.ARRIVE ;  /* 0x00000000000079c5 */ /* 0x004fcc0000000000 */
[----:B------:R-:W-:Y:S01]  /*9b00*/  HGMMA.64x256x16.F32.BF16 R88, gdesc[UR8], R88, gsb0 ;  /* 0x03e00000085879f0 */ /* 0x000fe20008001858 */
[----:B------:R-:W-:Y:S04]  /*9b10*/  STL.64 [R1+0x1390], R26 ;  /* 0x0013901a01007387 */ /* 0x000fe80000100a00 */
[----:B------:R-:W-:Y:S01]  /*9b20*/  STL.64 [R1+0x1388], R24 ;  /* 0x0013881801007387 */ /* 0x000fe20000100a00 */
[----:B------:R-:W-:-:S03]  /*9b30*/  WARPGROUP.DEPBAR.LE gsb0, 0x0 ;  /* 0x00008000000079c5 */ /* 0x000fc60000010000 */
        /* <DEDUP_REMOVED lines=49> */
[----:B------:R-:W-:-:S03]  /*9e50*/  MOV R217, R214 ;  /* 0x000000d600d97202 */ /* 0x000fc60000000f00 */
[----:B------:R-:W-:Y:S01]  /*9e60*/  STL.64 [R1+0x988], R186 ;  /* 0x000988ba01007387 */ /* 0x000fe20000100a00 */
[----:B------:R-:W-:-:S03]  /*9e70*/  IMAD.MOV.U32 R216, RZ, RZ, R215 ;  /* 0x000000ffffd87224 */ /* 0x000fc600078e00d7 */
[----:B------:R-:W-:Y:S01]  /*9e80*/  STL.64 [R1+0x990], R188 ;  /* 0x000990bc01007387 */ /* 0x000fe20000100a00 */
[----:B------:R-:W-:-:S03]  /*9e90*/  IMAD.MOV.U32 R219, RZ, RZ, R212 ;  /* 0x000000ffffdb7224 */ /* 0x000fc600078e00d4 */
[----:B------:R-:W-:Y:S01]  /*9ea0*/  STL.64 [R1+0x998], R190 ;  /* 0x000998be01007387 */ /* 0x000fe20000100a00 */
[----:B------:R-:W-:-:S03]  /*9eb0*/  IMAD.MOV.U32 R218, RZ, RZ, R213 ;  /* 0x000000ffffda7224 */ /* 0x000fc600078e00d5 */
[----:B------:R0:W-:Y:S01]  /*9ec0*/  STL [R1+0x9a0], R192 ;  /* 0x0009a0c001007387 */ /* 0x0001e20000100800 */
[----:B------:R-:W-:Y:S01]  /*9ed0*/  IMAD.MOV.U32 R221, RZ, RZ, R210 ;  /* 0x000000ffffdd7224 */ /* 0x000fe200078e00d2 */
[----:B------:R-:W-:Y:S01]  /*9ee0*/  MOV R222, R209 ;  /* 0x000000d100de7202 */ /* 0x000fe20000000f00 */
[----:B------:R-:W-:Y:S01]  /*9ef0*/  IMAD.MOV.U32 R220, RZ, RZ, R211 ;  /* 0x000000ffffdc7224 */ /* 0x000fe200078e00d3 */
[----:B------:R-:W2:Y:S01]  /*9f00*/  LDL.LU.64 R214, [R1+0x1b40] ;  /* 0x001b400001d67983 */ /* 0x000ea20000300a00 */
[----:B------:R-:W-:-:S03]  /*9f10*/  IMAD.MOV.U32 R223, RZ, RZ, R208 ;  /* 0x000000ffffdf7224 */ /* 0x000fc600078e00d0 */
[----:B------:R-:W3:Y:S01]  /*9f20*/  LDL.LU.64 R212, [R1+0x1b38] ;  /* 0x001b380001d47983 */ /* 0x000ee20000300a00 */
[----:B------:R-:W-:Y:S01]  /*9f30*/  IMAD.MOV.U32 R225, RZ, RZ, R206 ;  /* 0x000000ffffe17224 */ /* 0x000fe200078e00ce */
[----:B------:R-:W-:Y:S01]  /*9f40*/  MOV R227, R204 ;  /* 0x000000cc00e37202 */ /* 0x000fe20000000f00 */
[----:B------:R-:W-:Y:S01]  /*9f50*/  IMAD.MOV.U32 R224, RZ, RZ, R207 ;  /* 0x000000ffffe07224 */ /* 0x000fe200078e00cf */
[----:B------:R-:W4:Y:S01]  /*9f60*/  LDL.LU.64 R210, [R1+0x1b30] ;  /* 0x001b300001d27983 */ /* 0x000f220000300a00 */
[----:B------:R-:W-:-:S03]  /*9f70*/  IMAD.MOV.U32 R226, RZ, RZ, R205 ;  /* 0x000000ffffe27224 */ /* 0x000fc600078e00cd */
[----:B------:R-:W4:Y:S01]  /*9f80*/  LDL.LU.64 R208, [R1+0x1b28] ;  /* 0x001b280001d07983 */ /* 0x000f220000300a00 */
[----:B------:R-:W-:Y:S02]  /*9f90*/  IMAD.MOV.U32 R229, RZ, RZ, R202 ;  /* 0x000000ffffe57224 */ /* 0x000fe400078e00ca */
[----:B------:R-:W-:Y:S01]  /*9fa0*/  IMAD.MOV.U32 R228, RZ, RZ, R203 ;  /* 0x000000ffffe47224 */ /* 0x000fe200078e00cb */
[----:B------:R-:W4:Y:S01]  /*9fb0*/  LDL.LU.64 R206, [R1+0x1b20] ;  /* 0x001b200001ce7983 */ /* 0x000f220000300a00 */
[----:B------:R-:W-:Y:S01]  /*9fc0*/  IMAD.MOV.U32 R231, RZ, RZ, R200 ;  /* 0x000000ffffe77224 */ /* 0x000fe200078e00c8 */
[----:B------:R-:W-:Y:S01]  /*9fd0*/  MOV R232, R199 ;  /* 0x000000c700e87202 */ /* 0x000fe20000000f00 */
[----:B------:R-:W-:Y:S01]  /*9fe0*/  IMAD.MOV.U32 R230, RZ, RZ, R201 ;  /* 0x000000ffffe67224 */ /* 0x000fe200078e00c9 */
[----:B------:R-:W4:Y:S01]  /*9ff0*/  LDL.LU.64 R204, [R1+0x1b18] ;  /* 0x001b180001cc7983 */ /* 0x000f220000300a00 */
[----:B------:R-:W-:-:S03]  /*a000*/  IMAD.MOV.U32 R233, RZ, RZ, R198 ;  /* 0x000000ffffe97224 */ /* 0x000fc600078e00c6 */
[----:B------:R-:W4:Y:S01]  /*a010*/  LDL.LU.64 R202, [R1+0x1b10] ;  /* 0x001b100001ca7983 */ /* 0x000f220000300a00 */
[----:B------:R-:W-:Y:S01]  /*a020*/  IMAD.MOV.U32 R235, RZ, RZ, R196 ;  /* 0x000000ffffeb7224 */ /* 0x000fe200078e00c4 */
[----:B------:R-:W-:Y:S01]  /*a030*/  MOV R4, R194 ;  /* 0x000000c200047202 */ /* 0x000fe20000000f00 */
[----:B------:R-:W-:Y:S01]  /*a040*/  IMAD.MOV.U32 R234, RZ, RZ, R197 ;  /* 0x000000ffffea7224 */ /* 0x000fe200078e00c5 */
[----:B------:R-:W4:Y:S01]  /*a050*/  LDL.LU.64 R200, [R1+0x1b08] ;  /* 0x001b080001c87983 */ /* 0x000f220000300a00 */
[----:B------:R-:W-:-:S03]  /*a060*/  IMAD.MOV.U32 R2, RZ, RZ, R195 ;  /* 0x000000ffff027224 */ /* 0x000fc600078e00c3 */
[----:B------:R-:W4:Y:S01]  /*a070*/  LDL.LU.64 R198, [R1+0x1b00] ;  /* 0x001b000001c67983 */ /* 0x000f220000300a00 */
[----:B------:R-:W-:-:S03]  /*a080*/  IMAD.MOV.U32 R16, RZ, RZ, R193 ;  /* 0x000000ffff107224 */ /* 0x000fc600078e00c1 */
[----:B------:R-:W4:Y:S04]  /*a090*/  LDL.LU.64 R196, [R1+0x1af8] ;  /* 0x001af80001c47983 */ /* 0x000f280000300a00 */
[----:B------:R-:W4:Y:S04]  /*a0a0*/  LDL.LU.64 R194, [R1+0x1af0] ;  /* 0x001af00001c27983 */ /* 0x000f280000300a00 */
[----:B0-----:R-:W4:Y:S04]  /*a0b0*/  LDL.LU.64 R192, [R1+0x1ae8] ;  /* 0x001ae80001c07983 */ /* 0x001f280000300a00 */
[----:B------:R-:W4:Y:S04]  /*a0c0*/  LDL.LU.64 R190, [R1+0x1ae0] ;  /* 0x001ae00001be7983 */ /* 0x000f280000300a00 */
        /* <DEDUP_REMOVED lines=19> */
[----:B------:R-:W2:Y:S04]  /*a200*/  LDL.LU.64 R150, [R1+0x1a40] ;  /* 0x001a400001967983 */ /* 0x000ea80000300a00 */
[----:B------:R-:W3:Y:S04]  /*a210*/  LDL.LU.64 R148, [R1+0x1a38] ;  /* 0x001a380001947983 */ /* 0x000ee80000300a00 */
        /* <DEDUP_REMOVED lines=9> */
[----:B------:R-:W4:Y:S04]  /*a2b0*/  LDL.LU R129, [R1+0x19e8] ;  /* 0x0019e80001817983 */ /* 0x000f280000300800 */
[----:B--2---:R-:W-:Y:S04]  /*a2c0*/  STL.64 [R1+0x19e0], R150 ;  /* 0x0019e09601007387 */ /* 0x004fe80000100a00 */
[----:B---3--:R-:W-:Y:S04]  /*a2d0*/  STL.64 [R1+0x19d8], R148 ;  /* 0x0019d89401007387 */ /* 0x008fe80000100a00 */
[----:B----4-:R-:W-:Y:S04]  /*a2e0*/  STL.64 [R1+0x19d0], R146 ;  /* 0x0019d09201007387 */ /* 0x010fe80000100a00 */
        /* <DEDUP_REMOVED lines=8> */
[----:B------:R0:W-:Y:S04]  /*a370*/  STL [R1+0x1988], R129 ;  /* 0x0019888101007387 */ /* 0x0001e80000100800 */
        /* <DEDUP_REMOVED lines=128> */
[----:B------:R-:W-:Y:S01]  /*ab80*/  UIADD3 UR14, UR7, 0x804, URZ ;  /* 0x00000804070e7890 */ /* 0x000fe2000fffe03f */
[----:B------:R-:W-:Y:S01]  /*ab90*/  UMOV UR12, UR8 ;  /* 0x00000008000c7c82 */ /* 0x000fe20008000000 */
[----:B------:R-:W-:Y:S01]  /*aba0*/  UMOV UR13, UR9 ;  /* 0x00000009000d7c82 */ /* 0x000fe20008000000 */
[----:B------:R-:W-:Y:S01]  /*abb0*/  UMOV UR15, 0x40000040 ;  /* 0x40000040000f7882 */ /* 0x000fe20000000000 */
[----:B------:R-:W-:Y:S04]  /*abc0*/  STL [R1+0x1324], R216 ;  /* 0x001324d801007387 */ /* 0x000fe80000100800 */
        /* <DEDUP_REMOVED lines=21> */
[----:B------:R-:W-:Y:S01]  /*ad20*/  STL [R1+0x12cc], R16 ;  /* 0x0012cc1001007387 */ /* 0x000fe20000100800 */
        /* <DEDUP_REMOVED lines=130> */
[----:B------:R-:W4:Y:S01]  /*b550*/  LDL.LU.64 R126, [R1+0x598] ;  /* 0x00059800017e7983 */ /* 0x000f220000300a00 */
[----:B--2---:R-:W-:-:S02]  /*b560*/  IMAD.MOV.U32 R217, RZ, RZ, R150 ;  /* 0x000000ffffd97224 */ /* 0x004fc400078e0096 */
[----:B------:R-:W-:Y:S02]  /*b570*/  IMAD.MOV.U32 R216, RZ, RZ, R151 ;  /* 0x000000ffffd87224 */ /* 0x000fe400078e0097 */
[----:B---3--:R-:W-:Y:S02]  /*b580*/  IMAD.MOV.U32 R219, RZ, RZ, R148 ;  /* 0x000000ffffdb7224 */ /* 0x008fe400078e0094 */
[----:B------:R-:W-:Y:S02]  /*b590*/  IMAD.MOV.U32 R218, RZ, RZ, R149 ;  /* 0x000000ffffda7224 */ /* 0x000fe400078e0095 */
[----:B----4-:R-:W-:Y:S01]  /*b5a0*/  IMAD.MOV.U32 R221, RZ, RZ, R146 ;  /* 0x000000ffffdd7224 */ /* 0x010fe200078e0092 */
[----:B------:R-:W-:Y:S01]  /*b5b0*/  MOV R220, R147 ;  /* 0x0000009300dc7202 */ /* 0x000fe20000000f00 */
[----:B------:R-:W-:Y:S02]  /*b5c0*/  IMAD.MOV.U32 R223, RZ, RZ, R144 ;  /* 0x000000ffffdf7224 */ /* 0x000fe400078e0090 */
[----:B------:R-:W-:Y:S01]  /*b5d0*/  IMAD.MOV.U32 R222, RZ, RZ, R145 ;  /* 0x000000ffffde7224 */ /* 0x000fe200078e0091 */
[----:B------:R-:W-:Y:S01]  /*b5e0*/  MOV R225, R142 ;  /* 0x0000008e00e17202 */ /* 0x000fe20000000f00 */
[----:B------:R-:W-:-:S02]  /*b5f0*/  IMAD.MOV.U32 R224, RZ, RZ, R143 ;  /* 0x000000ffffe07224 */ /* 0x000fc400078e008f */
[----:B------:R-:W-:Y:S02]  /*b600*/  IMAD.MOV.U32 R227, RZ, RZ, R140 ;  /* 0x000000ffffe37224 */ /* 0x000fe400078e008c */
[----:B------:R-:W-:Y:S02]  /*b610*/  IMAD.MOV.U32 R226, RZ, RZ, R141 ;  /* 0x000000ffffe27224 */ /* 0x000fe400078e008d */
[----:B------:R-:W-:Y:S02]  /*b620*/  IMAD.MOV.U32 R229, RZ, RZ, R138 ;  /* 0x000000ffffe57224 */ /* 0x000fe400078e008a */
[----:B------:R-:W-:Y:S02]  /*b630*/  IMAD.MOV.U32 R228, RZ, RZ, R139 ;  /* 0x000000ffffe47224 */ /* 0x000fe400078e008b */
[----:B------:R-:W-:Y:S01]  /*b640*/  IMAD.MOV.U32 R231, RZ, RZ, R136 ;  /* 0x000000ffffe77224 */ /* 0x000fe200078e0088 */
[----:B------:R-:W-:Y:S01]  /*b650*/  MOV R230, R137 ;  /* 0x0000008900e67202 */ /* 0x000fe20000000f00 */
[----:B------:R-:W-:-:S02]  /*b660*/  IMAD.MOV.U32 R233, RZ, RZ, R134 ;  /* 0x000000ffffe97224 */ /* 0x000fc400078e0086 */
[----:B------:R-:W-:Y:S01]  /*b670*/  IMAD.MOV.U32 R232, RZ, RZ, R135 ;  /* 0x000000ffffe87224 */ /* 0x000fe200078e0087 */
[----:B------:R-:W-:Y:S01]  /*b680*/  MOV R235, R132 ;  /* 0x0000008400eb7202 */ /* 0x000fe20000000f00 */
[----:B------:R-:W-:Y:S02]  /*b690*/  IMAD.MOV.U32 R234, RZ, RZ, R133 ;  /* 0x000000ffffea7224 */ /* 0x000fe400078e0085 */
[----:B------:R-:W-:Y:S02]  /*b6a0*/  IMAD.MOV.U32 R4, RZ, RZ, R130 ;  /* 0x000000ffff047224 */ /* 0x000fe400078e0082 */
[----:B------:R-:W-:Y:S02]  /*b6b0*/  IMAD.MOV.U32 R2, RZ, RZ, R131 ;  /* 0x000000ffff027224 */ /* 0x000fe400078e0083 */
[----:B------:R-:W-:Y:S02]  /*b6c0*/  IMAD.MOV.U32 R16, RZ, RZ, R129 ;  /* 0x000000ffff107224 */ /* 0x000fe400078e0081 */
[----:B------:R-:W2:Y:S04]  /*b6d0*/  LDL.LU.64 R128, [R1+0x5a0] ;  /* 0x0005a00001807983 */ /* 0x000ea80000300a00 */
[----:B------:R-:W3:Y:S04]  /*b6e0*/  LDL.LU.64 R130, [R1+0x5a8] ;  /* 0x0005a80001827983 */ /* 0x000ee80000300a00 */
[----:B------:R-:W4:Y:S04]  /*b6f0*/  LDL.LU.64 R132, [R1+0x5b0] ;  /* 0x0005b00001847983 */ /* 0x000f280000300a00 */
        /* <DEDUP_REMOVED lines=61> */
[----:B------:R-:W3:Y:S01]  /*bad0*/  LDL.LU R108, [R1+0x650] ;  /* 0x00065000016c7983 */ /* 0x000ee20000300800 */
[----:B------:R-:W-:Y:S01]  /*bae0*/  IMAD.MOV.U32 R132, RZ, RZ, R215 ;  /* 0x000000ffff847224 */ /* 0x000fe200078e00d7 */
[----:B------:R-:W-:Y:S01]  /*baf0*/  MOV R134, R213 ;  /* 0x000000d500867202 */ /* 0x000fe20000000f00 */
[----:B------:R-:W-:Y:S01]  /*bb00*/  IMAD.MOV.U32 R133, RZ, RZ, R214 ;  /* 0x000000ffff857224 */ /* 0x000fe200078e00d6 */
[----:B------:R-:W-:Y:S01]  /*bb10*/  MOV R213, R5 ;  /* 0x0000000500d57202 */ /* 0x000fe20000000f00 */
[----:B------:R-:W-:-:S02]  /*bb20*/  IMAD.MOV.U32 R135, RZ, RZ, R212 ;  /* 0x000000ffff877224 */ /* 0x000fc400078e00d4 */
[----:B------:R-:W-:Y:S02]  /*bb30*/  IMAD.MOV.U32 R214, RZ, RZ, R3 ;  /* 0x000000ffffd67224 */ /* 0x000fe400078e0003 */
[----:B------:R-:W-:Y:S01]  /*bb40*/  IMAD.MOV.U32 R215, RZ, RZ, R0 ;  /* 0x000000ffffd77224 */ /* 0x000fe200078e0000 */
[----:B------:R-:W-:Y:S01]  /*bb50*/  MOV R139, R208 ;  /* 0x000000d0008b7202 */ /* 0x000fe20000000f00 */
[----:B------:R-:W-:Y:S02]  /*bb60*/  IMAD.MOV.U32 R136, RZ, RZ, R211 ;  /* 0x000000ffff887224 */ /* 0x000fe400078e00d3 */
        /* <DEDUP_REMOVED lines=10> */
[----:B------:R-:W-:Y:S01]  /*bc10*/  IMAD.MOV.U32 R142, RZ, RZ, R205 ;  /* 0x000000ffff8e7224 */ /* 0x000fe200078e00cd */
[----:B------:R-:W-:Y:S01]  /*bc20*/  STL.64 [R1+0x1980], R214 ;  /* 0x001980d601007387 */ /* 0x000fe20000100a00 */
[----:B------:R-:W-:-:S02]  /*bc30*/  IMAD.MOV.U32 R143, RZ, RZ, R204 ;  /* 0x000000ffff8f7224 */ /* 0x000fc400078e00cc */
[----:B------:R-:W-:Y:S02]  /*bc40*/  IMAD.MOV.U32 R206, RZ, RZ, R12 ;  /* 0x000000ffffce7224 */ /* 0x000fe400078e000c */
[----:B------:R-:W-:Y:S01]  /*bc50*/  IMAD.MOV.U32 R207, RZ, RZ, R11 ;  /* 0x000000ffffcf7224 */ /* 0x000fe200078e000b */
[----:B------:R-:W-:Y:S01]  /*bc60*/  MOV R203, R15 ;  /* 0x0000000f00cb7202 */ /* 0x000fe20000000f00 */
[----:B------:R-:W-:Y:S01]  /*bc70*/  IMAD.MOV.U32 R145, RZ, RZ, R202 ;  /* 0x000000ffff917224 */ /* 0x000fe200078e00ca */
[----:B------:R-:W-:Y:S01]  /*bc80*/  STL.64 [R1+0x1978], R212 ;  /* 0x001978d401007387 */ /* 0x000fe20000100a00 */
[----:B------:R-:W-:Y:S02]  /*bc90*/  IMAD.MOV.U32 R204, RZ, RZ, R14 ;  /* 0x000000ffffcc7224 */ /* 0x000fe400078e000e */
[----:B------:R-:W-:Y:S01]  /*bca0*/  IMAD.MOV.U32 R205, RZ, RZ, R13 ;  /* 0x000000ffffcd7224 */ /* 0x000fe200078e000d */
[----:B------:R-:W-:Y:S01]  /*bcb0*/  MOV R149, R198 ;  /* 0x000000c600957202 */ /* 0x000fe20000000f00 */
[----:B------:R-:W-:Y:S01]  /*bcc0*/  IMAD.MOV.U32 R146, RZ, RZ, R201 ;  /* 0x000000ffff927224 */ /* 0x000fe200078e00c9 */
[----:B------:R-:W-:Y:S01]  /*bcd0*/  STL.64 [R1+0x1970], R210 ;  /* 0x001970d201007387 */ /* 0x000fe20000100a00 */
[----:B------:R-:W-:-:S02]  /*bce0*/  IMAD.MOV.U32 R147, RZ, RZ, R200 ;  /* 0x000000ffff937224 */ /* 0x000fc400078e00c8 */
[----:B------:R-:W-:Y:S01]  /*bcf0*/  IMAD.MOV.U32 R202, RZ, RZ, R17 ;  /* 0x000000ffffca7224 */ /* 0x000fe200078e0011 */
[----:B------:R-:W-:Y:S01]  /*bd00*/  MOV R198, R21 ;  /* 0x0000001500c67202 */ /* 0x000fe20000000f00 */
[----:B------:R-:W-:Y:S01]  /*bd10*/  IMAD.MOV.U32 R148, RZ, RZ, R199 ;  /* 0x000000ffff947224 */ /* 0x000fe200078e00c7 */
[----:B------:R-:W-:Y:S01]  /*bd20*/  STL.64 [R1+0x1968], R208 ;  /* 0x001968d001007387 */ /* 0x000fe20000100a00 */
[----:B------:R-:W-:Y:S02]  /*bd30*/  IMAD.MOV.U32 R200, RZ, RZ, R19 ;  /* 0x000000ffffc87224 */ /* 0x000fe400078e0013 */
[----:B------:R-:W-:Y:S01]  /*bd40*/  IMAD.MOV.U32 R201, RZ, RZ, R18 ;  /* 0x000000ffffc97224 */ /* 0x000fe200078e0012 */
[----:B------:R-:W-:Y:S01]  /*bd50*/  STL.64 [R1+0x1960], R206 ;  /* 0x001960ce01007387 */ /* 0x000fe20000100a00 */
[----:B------:R-:W-:Y:S02]  /*bd60*/  IMAD.MOV.U32 R150, RZ, RZ, R197 ;  /* 0x000000ffff967224 */ /* 0x000fe400078e00c5 */
        /* <DEDUP_REMOVED lines=33> */
[----:B------:R-:W-:-:S03]  /*bf80*/  IMAD.MOV.U32 R130, RZ, RZ, R217 ;  /* 0x000000ffff827224 */ /* 0x000fc600078e00d9 */
[----:B------:R-:W-:Y:S01]  /*bf90*/  STL.64 [R1+0x1870], R146 ;  /* 0x0018709201007387 */ /* 0x000fe20000100a00 */
[----:B------:R-:W-:-:S03]  /*bfa0*/  IMAD.MOV.U32 R131, RZ, RZ, R216 ;  /* 0x000000ffff837224 */ /* 0x000fc600078e00d8 */
[----:B------:R-:W-:Y:S01]  /*bfb0*/  STL.64 [R1+0x1868], R144 ;  /* 0x0018689001007387 */ /* 0x000fe20000100a00 */
[----:B------:R-:W-:Y:S01]  /*bfc0*/  IMAD.MOV.U32 R128, RZ, RZ, R219 ;  /* 0x000000ffff807224 */ /* 0x000fe200078e00db */
[----:B------:R-:W-:Y:S02]  /*bfd0*/  MOV R129, R218 ;  /* 0x000000da00817202 */ /* 0x000fe40000000f00 */
        /* <DEDUP_REMOVED lines=36> */
[----:B---3--:R-:W-:Y:S04]  /*c220*/  STL.64 [R1+0x17d8], R108 ;  /* 0x0017d86c01007387 */ /* 0x008fe80000100a00 */
[----:B--2---:R-:W-:Y:S04]  /*c230*/  STL.64 [R1+0x17d0], R106 ;  /* 0x0017d06a01007387 */ /* 0x004fe80000100a00 */
        /* <DEDUP_REMOVED lines=9> */
[----:B0-----:R-:W2:Y:S04]  /*c2d0*/  LDL.LU.64 R88, [R1] ;  /* 0x0000000001587983 */ /* 0x001ea80000300a00 */
        /* <DEDUP_REMOVED lines=64> */
[----:B------:R-:W-:-:S02]  /*c6e0*/  UMOV UR13, 0x40000040 ;  /* 0x40000040000d7882 */ /* 0x000fc40000000000 */
        /* <DEDUP_REMOVED lines=33> */
[----:B------:R-:W-:Y:S02]  /*c900*/  STL.64 [R1+0x1588], R24 ;  /* 0x0015881801007387 */ /* 0x000fe40000100a00 */
        /* <DEDUP_REMOVED lines=52> */
[----:B------:R-:W-:-:S03]  /*cc50*/  MOV R16, R215 ;  /* 0x000000d700107202 */ /* 0x000fc60000000f00 */
[----:B------:R-:W-:Y:S01]  /*cc60*/  STL.64 [R1+0x190], R188 ;  /* 0x000190bc01007387 */ /* 0x000fe20000100a00 */
[----:B------:R-:W-:-:S03]  /*cc70*/  IMAD.MOV.U32 R235, RZ, RZ, R212 ;  /* 0x000000ffffeb7224 */ /* 0x000fc600078e00d4 */
[----:B------:R-:W-:Y:S01]  /*cc80*/  STL.64 [R1+0x198], R190 ;  /* 0x000198be01007387 */ /* 0x000fe20000100a00 */
[----:B------:R-:W-:Y:S01]  /*cc90*/  IMAD.MOV.U32 R2, RZ, RZ, R213 ;  /* 0x000000ffff027224 */ /* 0x000fe200078e00d5 */
[----:B------:R-:W-:Y:S02]  /*cca0*/  MOV R233, R210 ;  /* 0x000000d200e97202 */ /* 0x000fe40000000f00 */
[----:B------:R0:W-:Y:S01]  /*ccb0*/  STL [R1+0x1a0], R192 ;  /* 0x0001a0c001007387 */ /* 0x0001e20000100800 */
[----:B------:R-:W-:-:S03]  /*ccc0*/  IMAD.MOV.U32 R234, RZ, RZ, R211 ;  /* 0x000000ffffea7224 */ /* 0x000fc600078e00d3 */
[----:B------:R-:W2:Y:S01]  /*ccd0*/  LDL.LU.64 R214, [R1+0x1980] ;  /* 0x0019800001d67983 */ /* 0x000ea20000300a00 */
[----:B------:R-:W-:Y:S02]  /*cce0*/  IMAD.MOV.U32 R231, RZ, RZ, R208 ;  /* 0x000000ffffe77224 */ /* 0x000fe400078e00d0 */
[----:B------:R-:W-:Y:S01]  /*ccf0*/  IMAD.MOV.U32 R232, RZ, RZ, R209 ;  /* 0x000000ffffe87224 */ /* 0x000fe200078e00d1 */
[----:B------:R-:W2:Y:S01]  /*cd00*/  LDL.LU.64 R212, [R1+0x1978] ;  /* 0x0019780001d47983 */ /* 0x000ea20000300a00 */
[----:B------:R-:W-:Y:S01]  /*cd10*/  IMAD.MOV.U32 R229, RZ, RZ, R206 ;  /* 0x000000ffffe57224 */ /* 0x000fe200078e00ce */
[----:B------:R-:W-:Y:S01]  /*cd20*/  MOV R228, R205 ;  /* 0x000000cd00e47202 */ /* 0x000fe20000000f00 */
[----:B------:R-:W-:Y:S01]  /*cd30*/  IMAD.MOV.U32 R230, RZ, RZ, R207 ;  /* 0x000000ffffe67224 */ /* 0x000fe200078e00cf */
[----:B------:R-:W2:Y:S01]  /*cd40*/  LDL.LU.64 R210, [R1+0x1970] ;  /* 0x0019700001d27983 */ /* 0x000ea20000300a00 */
[----:B------:R-:W-:-:S03]  /*cd50*/  IMAD.MOV.U32 R227, RZ, RZ, R204 ;  /* 0x000000ffffe37224 */ /* 0x000fc600078e00cc */
[----:B------:R-:W2:Y:S01]  /*cd60*/  LDL.LU.64 R208, [R1+0x1968] ;  /* 0x0019680001d07983 */ /* 0x000ea20000300a00 */
[----:B------:R-:W-:Y:S01]  /*cd70*/  IMAD.MOV.U32 R225, RZ, RZ, R202 ;  /* 0x000000ffffe17224 */ /* 0x000fe200078e00ca */
[----:B------:R-:W-:Y:S01]  /*cd80*/  MOV R223, R200 ;  /* 0x000000c800df7202 */ /* 0x000fe20000000f00 */
[----:B------:R-:W-:Y:S01]  /*cd90*/  IMAD.MOV.U32 R226, RZ, RZ, R203 ;  /* 0x000000ffffe27224 */ /* 0x000fe200078e00cb */
[----:B------:R-:W2:Y:S01]  /*cda0*/  LDL.LU.64 R206, [R1+0x1960] ;  /* 0x0019600001ce7983 */ /* 0x000ea20000300a00 */
        /* <DEDUP_REMOVED lines=11> */
[----:B------:R-:W-:-:S03]  /*ce60*/  IMAD.MOV.U32 R216, RZ, RZ, R193 ;  /* 0x000000ffffd87224 */ /* 0x000fc600078e00c1 */
        /* <DEDUP_REMOVED lines=56> */
[----:B------:R-:W-:-:S02]  /*d1f0*/  UMOV UR9, UR13 ;  /* 0x0000000d00097c82 */ /* 0x000fc40008000000 */
        /* <DEDUP_REMOVED lines=174> */
[----:B------:R0:W-:Y:S01]  /*dce0*/  STL [R1+0x450], R44 ;  /* 0x0004502c01007387 */ /* 0x0001e20000100800 */
[----:B------:R-:W-:Y:S01]  /*dcf0*/  IMAD.MOV.U32 R7, RZ, RZ, R147 ;  /* 0x000000ffff077224 */ /* 0x000fe200078e0093 */
[----:B------:R-:W-:Y:S02]  /*dd00*/  MOV R10, R144 ;  /* 0x00000090000a7202 */ /* 0x000fe40000000f00 */
        /* <DEDUP_REMOVED lines=21> */
[----:B-1----:R-:W-:Y:S01]  /*de60*/  IMAD.MOV.U32 R214, RZ, RZ, R130 ;  /* 0x000000ffffd67224 */ /* 0x002fe200078e0082 */
        /* <DEDUP_REMOVED lines=193> */
[----:B------:R-:W4:Y:S01]  /*ea80*/  LDL.LU R16, [R1+0x1380] ;  /* 0x0013800001107983 */ /* 0x000f220000300800 */
[----:B------:R-:W-:-:S03]  /*ea90*/  IMAD.MOV.U32 R132, RZ, RZ, R235 ;  /* 0x000000ffff847224 */ /* 0x000fc600078e00eb */
[----:B------:R-:W4:Y:S01]  /*eaa0*/  LDL.LU R4, [R1+0x137c] ;  /* 0x00137c0001047983 */ /* 0x000f220000300800 */
[----:B------:R-:W-:-:S03]  /*eab0*/  IMAD.MOV.U32 R133, RZ, RZ, R234 ;  /* 0x000000ffff857224 */ /* 0x000fc600078e00ea */
[----:B------:R-:W4:Y:S01]  /*eac0*/  LDL.LU R2, [R1+0x1378] ;  /* 0x0013780001027983 */ /* 0x000f220000300800 */
[----:B------:R-:W-:-:S03]  /*ead0*/  IMAD.MOV.U32 R134, RZ, RZ, R233 ;  /* 0x000000ffff867224 */ /* 0x000fc600078e00e9 */
[----:B------:R-:W4:Y:S01]  /*eae0*/  LDL.LU R235, [R1+0x1374] ;  /* 0x0013740001eb7983 */ /* 0x000f220000300800 */
[----:B------:R-:W-:Y:S01]  /*eaf0*/  IMAD.MOV.U32 R135, RZ, RZ, R232 ;  /* 0x000000ffff877224 */ /* 0x000fe200078e00e8 */
[----:B------:R-:W-:Y:S02]  /*eb00*/  MOV R136, R231 ;  /* 0x000000e700887202 */ /* 0x000fe40000000f00 */
[----:B------:R-:W4:Y:S01]  /*eb10*/  LDL.LU R234, [R1+0x1370] ;  /* 0x0013700001ea7983 */ /* 0x000f220000300800 */
[----:B------:R-:W-:-:S03]  /*eb20*/  IMAD.MOV.U32 R137, RZ, RZ, R230 ;  /* 0x000000ffff897224 */ /* 0x000fc600078e00e6 */
[----:B------:R-:W4:Y:S01]  /*eb30*/  LDL.LU R233, [R1+0x136c] ;  /* 0x00136c0001e97983 */ /* 0x000f220000300800 */
[----:B------:R-:W-:-:S03]  /*eb40*/  IMAD.MOV.U32 R138, RZ, RZ, R229 ;  /* 0x000000ffff8a7224 */ /* 0x000fc600078e00e5 */
[----:B------:R-:W4:Y:S01]  /*eb50*/  LDL.LU R232, [R1+0x1368] ;  /* 0x0013680001e87983 */ /* 0x000f220000300800 */
[----:B------:R-:W-:-:S03]  /*eb60*/  IMAD.MOV.U32 R139, RZ, RZ, R228 ;  /* 0x000000ffff8b7224 */ /* 0x000fc600078e00e4 */
[----:B------:R-:W4:Y:S01]  /*eb70*/  LDL.LU R231, [R1+0x1364] ;  /* 0x0013640001e77983 */ /* 0x000f220000300800 */
[----:B------:R-:W-:-:S03]  /*eb80*/  IMAD.MOV.U32 R140, RZ, RZ, R227 ;  /* 0x000000ffff8c7224 */ /* 0x000fc600078e00e3 */
[----:B------:R-:W4:Y:S01]  /*eb90*/  LDL.LU R230, [R1+0x1360] ;  /* 0x0013600001e67983 */ /* 0x000f220000300800 */
[----:B------:R-:W-:-:S03]  /*eba0*/  MOV R141, R226 ;  /* 0x000000e2008d7202 */ /* 0x000fc60000000f00 */
        /* <DEDUP_REMOVED lines=19> */
[----:B------:R-:W4:Y:S04]  /*ece0*/  LDL.LU R220, [R1+0x1338] ;  /* 0x0013380001dc7983 */ /* 0x000f280000300800 */
[----:B------:R-:W4:Y:S04]  /*ecf0*/  LDL.LU R219, [R1+0x1334] ;  /* 0x0013340001db7983 */ /* 0x000f280000300800 */
[----:B------:R-:W4:Y:S04]  /*ed00*/  LDL.LU R218, [R1+0x1330] ;  /* 0x0013300001da7983 */ /* 0x000f280000300800 */
[----:B------:R-:W4:Y:S04]  /*ed10*/  LDL.LU R217, [R1+0x132c] ;  /* 0x00132c0001d97983 */ /* 0x000f280000300800 */
[----:B------:R-:W4:Y:S04]  /*ed20*/  LDL.LU R216, [R1+0x1328] ;  /* 0x0013280001d87983 */ /* 0x000f280000300800 */
        /* <DEDUP_REMOVED lines=361> */
[----:B------:R-:W-:-:S02]  /*103c0*/  IMAD.MOV.U32 R129, RZ, RZ, R216 ;  /* 0x000000ffff817224 */ /* 0x000fc400078e00d8 */
[----:B------:R-:W-:Y:S01]  /*103d0*/  IMAD.MOV.U32 R130, RZ, RZ, R217 ;  /* 0x000000ffff827224 */ /* 0x000fe200078e00d9 */
[----:B------:R-:W4:Y:S01]  /*103e0*/  LDL.LU R216, [R1+0x1324] ;  /* 0x0013240001d87983 */ /* 0x000f220000300800 */
        /* <DEDUP_REMOVED lines=32> */
[----:B------:R-:W-:Y:S01]  /*105f0*/  MOV R148, R235 ;  /* 0x000000eb00947202 */ /* 0x000fe20000000f00 */
[----:B------:R-:W-:Y:S02]  /*10600*/  IMAD.MOV.U32 R150, RZ, RZ, R4 ;  /* 0x000000ffff967224 */ /* 0x000fe400078e0004 */
        /* <DEDUP_REMOVED lines=381> */
[----:B------:R-:W-:Y:S01]  /*11de0*/  UIADD3 UR8, UR6, 0x6, URZ ;  /* 0x0000000606087890 */ /* 0x000fe2000fffe03f */
[----:B------:R-:W-:Y:S01]  /*11df0*/  IMAD.MOV.U32 R137, RZ, RZ, R230 ;  /* 0x000000ffff897224 */ /* 0x000fe200078e00e6 */
[----:B------:R-:W-:Y:S01]  /*11e00*/  UIADD3 UR10, UR7, 0x6, URZ ;  /* 0x00000006070a7890 */ /* 0x000fe2000fffe03f */
[----:B------:R-:W-:Y:S01]  /*11e10*/  IMAD.MOV.U32 R138, RZ, RZ, R229 ;  /* 0x000000ffff8a7224 */ /* 0x000fe200078e00e5 */
[----:B------:R-:W-:Y:S01]  /*11e20*/  UMOV UR9, 0x40000040 ;  /* 0x4000004000097882 */ /* 0x000fe20000000000 */
[----:B------:R-:W-:Y:S01]  /*11e30*/  IMAD.MOV.U32 R139, RZ, RZ, R228 ;  /* 0x000000ffff8b7224 */ /* 0x000fe200078e00e4 */
[----:B------:R-:W-:Y:S01]  /*11e40*/  UMOV UR11, 0x40000040 ;  /* 0x40000040000b7882 */ /* 0x000fe20000000000 */
[----:B------:R-:W-:Y:S01]  /*11e50*/  IMAD.MOV.U32 R141, RZ, RZ, R226 ;  /* 0x000000ffff8d7224 */ /* 0x000fe200078e00e2 */
[----:B------:R0:W5:Y:S01]  /*11e60*/  LDL.LU R16, [R1+0x12c8] ;  /* 0x0012c80001107983 */ /* 0x0001620000300800 */
[----:B------:R-:W-:-:S02]  /*11e70*/  IMAD.MOV.U32 R142, RZ, RZ, R225 ;  /* 0x000000ffff8e7224 */ /* 0x000fc400078e00e1 */
[----:B------:R-:W-:Y:S01]  /*11e80*/  IMAD.MOV.U32 R143, RZ, RZ, R224 ;  /* 0x000000ffff8f7224 */ /* 0x000fe200078e00e0 */
[----:B------:R0:W5:Y:S01]  /*11e90*/  LDL.LU R4, [R1+0x12c4] ;  /* 0x0012c40001047983 */ /* 0x0001620000300800 */
[----:B------:R-:W-:Y:S02]  /*11ea0*/  IMAD.MOV.U32 R144, RZ, RZ, R223 ;  /* 0x000000ffff907224 */ /* 0x000fe400078e00df */
[----:B------:R-:W-:Y:S01]  /*11eb0*/  IMAD.MOV.U32 R146, RZ, RZ, R221 ;  /* 0x000000ffff927224 */ /* 0x000fe200078e00dd */
[----:B------:R0:W5:Y:S01]  /*11ec0*/  LDL.LU R2, [R1+0x12c0] ;  /* 0x0012c00001027983 */ /* 0x0001620000300800 */
[----:B------:R-:W-:Y:S02]  /*11ed0*/  IMAD.MOV.U32 R147, RZ, RZ, R220 ;  /* 0x000000ffff937224 */ /* 0x000fe400078e00dc */
[----:B------:R-:W-:Y:S02]  /*11ee0*/  IMAD.MOV.U32 R148, RZ, RZ, R219 ;  /* 0x000000ffff947224 */ /* 0x000fe400078e00db */
[----:B------:R-:W-:-:S02]  /*11ef0*/  IMAD.MOV.U32 R149, RZ, RZ, R218 ;  /* 0x000000ffff957224 */ /* 0x000fc400078e00da */
[----:B------:R-:W-:-:S06]  /*11f00*/  IMAD.MOV.U32 R151, RZ, RZ, R216 ;  /* 0x000000ffff977224 */ /* 0x000fcc00078e00d8 */
        /* <DEDUP_REMOVED lines=67> */
[----:B-1----:R-:W2:Y:S04]  /*12340*/  LDL.LU.64 R150, [R1+0x12b8] ;  /* 0x0012b80001967983 */ /* 0x002ea80000300a00 */
        /* <DEDUP_REMOVED lines=441> */
[----:B------:R-:W-:Y:S01]  /*13ee0*/  IMAD.MOV.U32 R235, RZ, RZ, R0 ;  /* 0x000000ffffeb7224 */ /* 0x000fe200078e0000 */
[----:B------:R-:W-:Y:S01]  /*13ef0*/  UIADD3 UR8, UR6, 0x806, URZ ;  /* 0x0000080606087890 */ /* 0x000fe2000fffe03f */
[----:B------:R-:W3:Y:S01]  /*13f00*/  LDL.LU.64 R106, [R1+0xc08] ;  /* 0x000c0800016a7983 */ /* 0x000ee20000300a00 */
[----:B------:R-:W-:-:S03]  /*13f10*/  UMOV UR9, 0x40000040 ;  /* 0x4000004000097882 */ /* 0x000fc60000000000 */
[----:B------:R-:W3:Y:S04]  /*13f20*/  LDL.LU.64 R104, [R1+0xc00] ;  /* 0x000c000001687983 */ /* 0x000ee80000300a00 */
        /* <DEDUP_REMOVED lines=39> */
[----:B------:R-:W3:Y:S01]  /*141a0*/  LDL.LU.64 R24, [R1+0xac0] ;  /* 0x000ac00001187983 */ /* 0x000ee20000300a00 */
        /* <DEDUP_REMOVED lines=67> */
[----:B-1----:R-:W3:Y:S04]  /*145e0*/  LDL.LU.64 R150, [R1+0xab8] ;  /* 0x000ab80001967983 */ /* 0x002ee80000300a00 */
        /* <DEDUP_REMOVED lines=21> */
[----:B------:R-:W-:Y:S01]  /*14740*/  UMOV UR10, UR14 ;  /* 0x0000000e000a7c82 */ /* 0x000fe20008000000 */
[----:B------:R-:W-:Y:S01]  /*14750*/  UMOV UR11, UR15 ;  /* 0x0000000f000b7c82 */ /* 0x000fe20008000000 */
[----:B---3--:R-:W-:-:S06]  /*14760*/  WARPGROUP.ARRIVE ;  /* 0x00000000000079c5 */ /* 0x008fcc0000000000 */
[----:B------:R-:W-:Y:S03]  /*14770*/  HGMMA.64x256x16.F32.BF16 R24, gdesc[UR8], R24, gsb0 ;  /* 0x03e00000081879f0 */ /* 0x000fe60008001818 */
[----:B------:R-:W-:Y:S02]  /*14780*/  WARPGROUP.DEPBAR.LE gsb0, 0x0 ;  /* 0x00008000000079c5 */ /* 0x000fe40000010000 */
[----:B0-----:R-:W-:Y:S05]  /*14790*/  @!P1 BRA `(.L_x_22) ;  /* 0x0000016c00c09947 */ /* 0x001fea0003800000 */
[----:B------:R-:W-:Y:S01]  /*147a0*/  UIADD3 UR16, UR37, 0x1, URZ ;  /* 0x0000000125107890 */ /* 0x000fe2000fffe03f */
[----:B-----5:R-:W-:-:S03]  /*147b0*/  R2UR UR7, R4 ;  /* 0x00000000040772ca */ /* 0x020fc600000e0000 */
[----:B------:R-:W-:-:S04]  /*147c0*/  UISETP.NE.AND UP0, UPT, UR16, 0x2, UPT ;  /* 0x000000021000788c */ /* 0x000fc8000bf05270 */
[----:B------:R-:W-:Y:S02]  /*147d0*/  USEL UR6, URZ, 0x1, UP0 ;  /* 0x000000013f067887 */ /* 0x000fe40008000000 */
[----:B------:R-:W-:Y:S02]  /*147e0*/  USEL UR16, UR16, URZ, UP0 ;  /* 0x0000003f10107287 */ /* 0x000fe40008000000 */
[----:B------:R-:W-:-:S06]  /*147f0*/  ULOP3.LUT UR6, UR36, UR6, URZ, 0x3c, !UPT ;  /* 0x0000000624067292 */ /* 0x000fcc000f8e3c3f */
[----:B------:R-:W-:Y:S01]  /*14800*/  IMAD.U32 R0, RZ, RZ, UR6 ;  /* 0x00000006ff007e24 */ /* 0x000fe2000f8e00ff */
[----:B------:R-:W-:-:S06]  /*14810*/  UMOV UR6, UR37 ;  /* 0x0000002500067c82 */ /* 0x000fcc0008000000 */
.L_x_29:
[----:B------:R-:W-:Y:S05]  /*14820*/  @!P0 BRA `(.L_x_23) ;  /* 0x0000000000048947 */ /* 0x000fea0003800000 */
[----:B------:R-:W-:Y:S01]  /*14830*/  BPT.TRAP 0x1 ;  /* 0x000000040000795c */ /* 0x000fe20000300000 */
.L_x_23:
[----:B------:R-:W-:Y:S01]  /*14840*/  ULEA UR8, UR16, UR44, 0x3 ;  /* 0x0000002c10087291 */ /* 0x000fe2000f8e183f */
[----:B------:R-:W-:-:S08]  /*14850*/  SHF.L.U32 R3, R0, 0x1f, RZ ;  /* 0x0000001f00037819 */ /* 0x000fd000000006ff */
[----:B------:R0:W1:Y:S01]  /*14860*/  SYNCS.PHASECHK.TRANS64.TRYWAIT P1, [UR8], R3 ;  /* 0x00000003ff0075a7 */ /* 0x0000620008020148 */
[----:B------:R-:W-:Y:S05]  /*14870*/  @!P0 BRA `(.L_x_24) ;  /* 0x0000000000048947 */ /* 0x000fea0003800000 */
[----:B------:R-:W-:Y:S01]  /*14880*/  BPT.TRAP 0x1 ;  /* 0x000000040000795c */ /* 0x000fe20000300000 */
.L_x_24:
[----:B-1----:R-:W-:Y:S05]  /*14890*/  @P1 BRA `(.L_x_25) ;  /* 0x0000000000081947 */ /* 0x002fea0003800000 */
[----:B------:R-:W1:Y:S02]  /*148a0*/  SYNCS.PHASECHK.TRANS64.TRYWAIT P1, [UR8], R3 ;  /* 0x00000003ff0075a7 */ /* 0x000e640008020148 */
[----:B-1----:R-:W-:Y:S05]  /*148b0*/  @!P1 BRA `(.L_x_26) ;  /* 0x000004d400809947 */ /* 0x002fea0003800000 */
.L_x_25:
        /* <DEDUP_REMOVED lines=64> */
[----:B--2---:R-:W2:Y:S04]  /*14cc0*/  LDL.LU.64 R24, [R1+0x400] ;  /* 0x0004000001187983 */ /* 0x004ea80000300a00 */
        /* <DEDUP_REMOVED lines=213> */
[----:B--2---:R-:W2:Y:S04]  /*15a20*/  LDL.LU.64 R108, [R1] ;  /* 0x00000000016c7983 */ /* 0x004ea80000300a00 */
        /* <DEDUP_REMOVED lines=319> */
[----:B------:R-:W-:-:S02]  /*16e20*/  UIMAD UR17, UR16, 0xc00, UR4 ;  /* 0x00000c00101178a4 */ /* 0x000fc4000f8e0204 */
[----:B------:R-:W-:Y:S01]  /*16e30*/  ULEA UR18, UR16, UR5, 0xc ;  /* 0x0000000510127291 */ /* 0x000fe2000f8e603f */
[----:B------:R-:W-:Y:S01]  /*16e40*/  STL.64 [R1+0x2690], R106 ;  /* 0x0026906a01007387 */ /* 0x000fe20000100a00 */
[----:B------:R-:W-:Y:S01]  /*16e50*/  UMOV UR9, 0x40000040 ;  /* 0x4000004000097882 */ /* 0x000fe20000000000 */
[----:B------:R-:W-:Y:S02]  /*16e60*/  UMOV UR11, 0x40000040 ;  /* 0x40000040000b7882 */ /* 0x000fe40000000000 */
[----:B------:R-:W-:Y:S01]  /*16e70*/  UMOV UR8, UR17 ;  /* 0x0000001100087c82 */ /* 0x000fe20008000000 */
[----:B------:R-:W-:Y:S01]  /*16e80*/  STL.64 [R1+0x2688], R104 ;  /* 0x0026886801007387 */ /* 0x000fe20000100a00 */
[----:B------:R-:W-:-:S03]  /*16e90*/  UMOV UR10, UR18 ;  /* 0x00000012000a7c82 */ /* 0x000fc60008000000 */
        /* <DEDUP_REMOVED lines=471> */
[----:B------:R-:W-:Y:S04]  /*18c10*/  STL.64 [R1+0x6b8], R154 ;  /* 0x0006b89a01007387 */ /* 0x000fe80000100a00 */
[----:B------:R-:W-:Y:S04]  /*18c20*/  STL.64 [R1+0x6c0], R156 ;  /* 0x0006c09c01007387 */ /* 0x000fe80000100a00 */
[----:B------:R4:W-:Y:S04]  /*18c30*/  STL.64 [R1+0x6c8], R158 ;  /* 0x0006c89e01007387 */ /* 0x0009e80000100a00 */
[----:B------:R-:W-:Y:S04]  /*18c40*/  STL.64 [R1+0x6d0], R160 ;  /* 0x0006d0a001007387 */ /* 0x000fe80000100a00 */
        /* <DEDUP_REMOVED lines=106> */
[----:B------:R-:W-:Y:S01]  /*192f0*/  STL.64 [R1+0x400], R24 ;  /* 0x0004001801007387 */ /* 0x000fe20000100a00 */
[----:B------:R-:W-:Y:S01]  /*19300*/  IMAD.MOV.U32 R2, RZ, RZ, R150 ;  /* 0x000000ffff027224 */ /* 0x000fe200078e0096 */
[----:B-1----:R-:W-:Y:S01]  /*19310*/  MOV R5, R147 ;  /* 0x0000009300057202 */ /* 0x002fe20000000f00 */
[----:B------:R-:W-:Y:S01]  /*19320*/  IMAD.MOV.U32 R0, RZ, RZ, R151 ;  /* 0x000000ffff007224 */ /* 0x000fe200078e0097 */
[----:B------:R-:W-:Y:S01]  /*19330*/  STL.64 [R1+0x408], R26 ;  /* 0x0004081a01007387 */ /* 0x000fe20000100a00 */
[----:B------:R-:W-:Y:S01]  /*19340*/  IMAD.MOV.U32 R4, RZ, RZ, R148 ;  /* 0x000000ffff047224 */ /* 0x000fe200078e0094 */
[----:B------:R-:W-:Y:S01]  /*19350*/  MOV R10, R142 ;  /* 0x0000008e000a7202 */ /* 0x000fe20000000f00 */
[----:B0-----:R-:W-:Y:S01]  /*19360*/  IMAD.MOV.U32 R3, RZ, RZ, R149 ;  /* 0x000000ffff037224 */ /* 0x001fe200078e0095 */
        /* <DEDUP_REMOVED lines=10> */
[----:B---3--:R-:W-:Y:S01]  /*19410*/  MOV R153, R127 ;  /* 0x0000007f00997202 */ /* 0x008fe20000000f00 */
[----:B------:R-:W-:Y:S01]  /*19420*/  IMAD.MOV.U32 R11, RZ, RZ, R141 ;  /* 0x000000ffff0b7224 */ /* 0x000fe200078e008d */
[----:B------:R-:W-:Y:S01]  /*19430*/  STL.64 [R1+0x428], R34 ;  /* 0x0004282201007387 */ /* 0x000fe20000100a00 */
[----:B------:R-:W-:Y:S01]  /*19440*/  IMAD.MOV.U32 R14, RZ, RZ, R138 ;  /* 0x000000ffff0e7224 */ /* 0x000fe200078e008a */
[----:B----4-:R-:W-:Y:S01]  /*19450*/  MOV R158, R122 ;  /* 0x0000007a009e7202 */ /* 0x010fe20000000f00 */
        /* <DEDUP_REMOVED lines=1351> */
[----:B------:R-:W-:Y:S01]  /*1e8d0*/  MOV R7, R148 ;  /* 0x0000009400077202 */ /* 0x000fe20000000f00 */
[----:B------:R-:W-:Y:S02]  /*1e8e0*/  IMAD.MOV.U32 R6, RZ, RZ, R149 ;  /* 0x000000ffff067224 */ /* 0x000fe400078e0095 */
[----:B------:R-:W-:Y:S01]  /*1e8f0*/  STL.64 [R1+0x648], R42 ;  /* 0x0006482a01007387 */ /* 0x000fe20000100a00 */
[----:B------:R-:W-:-:S03]  /*1e900*/  IMAD.MOV.U32 R9, RZ, RZ, R146 ;  /* 0x000000ffff097224 */ /* 0x000fc600078e0092 */
[----:B------:R0:W-:Y:S01]  /*1e910*/  STL [R1+0x650], R44 ;  /* 0x0006502c01007387 */ /* 0x0001e20000100800 */
        /* <DEDUP_REMOVED lines=362> */
[----:B------:R-:W-:-:S03]  /*1ffc0*/  MOV R151, R234 ;  /* 0x000000ea00977202 */ /* 0x000fc60000000f00 */
[----:B------:R-:W-:Y:S01]  /*1ffd0*/  STL.64 [R1+0x1a78], R164 ;  /* 0x001a78a401007387 */ /* 0x000fe20000100a00 */
[----:B-1----:R-:W-:-:S03]  /*1ffe0*/  IMAD.MOV.U32 R148, RZ, RZ, R233 ;  /* 0x000000ffff947224 */ /* 0x002fc600078e00e9 */
[----:B------:R-:W-:Y:S01]  /*1fff0*/  STL.64 [R1+0x1a70], R162 ;  /* 0x001a70a201007387 */ /* 0x000fe20000100a00 */
[----:B------:R-:W-:-:S03]  /*20000*/  IMAD.MOV.U32 R149, RZ, RZ, R232 ;  /* 0x000000ffff957224 */ /* 0x000fc600078e00e8 */
[----:B------:R-:W-:Y:S01]  /*20010*/  STL.64 [R1+0x1a68], R160 ;  /* 0x001a68a001007387 */ /* 0x000fe20000100a00 */
[----:B--2---:R-:W-:Y:S01]  /*20020*/  IMAD.MOV.U32 R146, RZ, RZ, R231 ;  /* 0x000000ffff927224 */ /* 0x004fe200078e00e7 */
[----:B---3--:R-:W-:Y:S01]  /*20030*/  MOV R144, R229 ;  /* 0x000000e500907202 */ /* 0x008fe20000000f00 */
[----:B------:R-:W-:Y:S01]  /*20040*/  IMAD.MOV.U32 R147, RZ, RZ, R230 ;  /* 0x000000ffff937224 */ /* 0x000fe200078e00e6 */
[----:B------:R-:W-:Y:S01]  /*20050*/  STL.64 [R1+0x1a60], R158 ;  /* 0x001a609e01007387 */ /* 0x000fe20000100a00 */
[----:B------:R-:W-:-:S03]  /*20060*/  IMAD.MOV.U32 R145, RZ, RZ, R228 ;  /* 0x000000ffff917224 */ /* 0x000fc600078e00e4 */
[----:B------:R-:W-:Y:S01]  /*20070*/  STL.64 [R1+0x1a58], R156 ;  /* 0x001a589c01007387 */ /* 0x000fe20000100a00 */
[----:B----4-:R-:W-:Y:S01]  /*20080*/  IMAD.MOV.U32 R142, RZ, RZ, R227 ;  /* 0x000000ffff8e7224 */ /* 0x010fe200078e00e3 */
        /* <DEDUP_REMOVED lines=191> */
[----:B------:R-:W-:Y:S01]  /*20c80*/  IMAD.MOV.U32 R224, RZ, RZ, R208 ;  /* 0x000000ffffe07224 */ /* 0x000fe200078e00d0 */
[----:B------:R-:W-:Y:S01]  /*20c90*/  MOV R226, R206 ;  /* 0x000000ce00e27202 */ /* 0x000fe20000000f00 */
[----:B------:R-:W-:Y:S01]  /*20ca0*/  IMAD.MOV.U32 R223, RZ, RZ, R209 ;  /* 0x000000ffffdf7224 */ /* 0x000fe200078e00d1 */
[----:B------:R-:W3:Y:S01]  /*20cb0*/  LDL.LU.64 R212, [R1+0x1b38] ;  /* 0x001b380001d47983 */ /* 0x000ee20000300a00 */
        /* <DEDUP_REMOVED lines=356> */
[----:B---3--:R-:W-:Y:S01]  /*22300*/  IMAD.MOV.U32 R220, RZ, RZ, R148 ;  /* 0x000000ffffdc7224 */ /* 0x008fe200078e0094 */
[----:B------:R-:W-:Y:S01]  /*22310*/  MOV R219, R149 ;  /* 0x0000009500db7202 */ /* 0x000fe20000000f00 */
[----:B----4-:R-:W-:Y:S02]  /*22320*/  IMAD.MOV.U32 R222, RZ, RZ, R146 ;  /* 0x000000ffffde7224 */ /* 0x010fe400078e0092 */
[----:B------:R-:W-:Y:S01]  /*22330*/  IMAD.MOV.U32 R221, RZ, RZ, R147 ;  /* 0x000000ffffdd7224 */ /* 0x000fe200078e0093 */
[----:B------:R-:W-:Y:S01]  /*22340*/  MOV R224, R144 ;  /* 0x0000009000e07202 */ /* 0x000fe20000000f00 */
[----:B------:R-:W-:Y:S02]  /*22350*/  IMAD.MOV.U32 R223, RZ, RZ, R145 ;  /* 0x000000ffffdf7224 */ /* 0x000fe400078e0091 */
[----:B------:R-:W-:-:S02]  /*22360*/  IMAD.MOV.U32 R226, RZ, RZ, R142 ;  /* 0x000000ffffe27224 */ /* 0x000fc400078e008e */
[----:B------:R-:W-:Y:S02]  /*22370*/  IMAD.MOV.U32 R225, RZ, RZ, R143 ;  /* 0x000000ffffe17224 */ /* 0x000fe400078e008f */
[----:B------:R-:W-:Y:S02]  /*22380*/  IMAD.MOV.U32 R228, RZ, RZ, R140 ;  /* 0x000000ffffe47224 */ /* 0x000fe400078e008c */
[----:B------:R-:W-:Y:S02]  /*22390*/  IMAD.MOV.U32 R227, RZ, RZ, R141 ;  /* 0x000000ffffe37224 */ /* 0x000fe400078e008d */
[----:B------:R-:W-:Y:S01]  /*223a0*/  IMAD.MOV.U32 R230, RZ, RZ, R138 ;  /* 0x000000ffffe67224 */ /* 0x000fe200078e008a */
        /* <DEDUP_REMOVED lines=8> */
[----:B------:R-:W-:Y:S01]  /*22430*/  IMAD.MOV.U32 R2, RZ, RZ, R131 ;  /* 0x000000ffff027224 */ /* 0x000fe200078e0083 */
[----:B------:R-:W-:Y:S02]  /*22440*/  MOV R16, R129 ;  /* 0x0000008100107202 */ /* 0x000fe40000000f00 */
        /* <DEDUP_REMOVED lines=67> */
[----:B------:R-:W-:-:S02]  /*22880*/  IMAD.MOV.U32 R134, RZ, RZ, R214 ;  /* 0x000000ffff867224 */ /* 0x000fc400078e00d6 */
[----:B------:R-:W-:Y:S02]  /*22890*/  IMAD.MOV.U32 R135, RZ, RZ, R213 ;  /* 0x000000ffff877224 */ /* 0x000fe400078e00d5 */
[----:B------:R-:W-:Y:S02]  /*228a0*/  IMAD.MOV.U32 R214, RZ, RZ, R5 ;  /* 0x000000ffffd67224 */ /* 0x000fe400078e0005 */
[----:B------:R-:W-:Y:S02]  /*228b0*/  IMAD.MOV.U32 R215, RZ, RZ, R3 ;  /* 0x000000ffffd77224 */ /* 0x000fe400078e0003 */
[----:B------:R-:W-:Y:S01]  /*228c0*/  IMAD.MOV.U32 R137, RZ, RZ, R211 ;  /* 0x000000ffff897224 */ /* 0x000fe200078e00d3 */
[----:B------:R-:W-:Y:S01]  /*228d0*/  MOV R211, R8 ;  /* 0x0000000800d37202 */ /* 0x000fe20000000f00 */
[----:B------:R-:W-:Y:S02]  /*228e0*/  IMAD.MOV.U32 R138, RZ, RZ, R210 ;  /* 0x000000ffff8a7224 */ /* 0x000fe400078e00d2 */
[----:B------:R-:W-:-:S02]  /*228f0*/  IMAD.MOV.U32 R212, RZ, RZ, R7 ;  /* 0x000000ffffd47224 */ /* 0x000fc400078e0007 */
[----:B------:R-:W-:Y:S01]  /*22900*/  IMAD.MOV.U32 R213, RZ, RZ, R6 ;  /* 0x000000ffffd57224 */ /* 0x000fe200078e0006 */
[----:B------:R-:W-:Y:S01]  /*22910*/  MOV R141, R207 ;  /* 0x000000cf008d7202 */ /* 0x000fe20000000f00 */
        /* <DEDUP_REMOVED lines=555> */
[----:B-1----:R-:W-:Y:S02]  /*24bd0*/  IMAD.MOV.U32 R214, RZ, RZ, R130 ;  /* 0x000000ffffd67224 */ /* 0x002fe400078e0082 */
        /* <DEDUP_REMOVED lines=190> */
[----:B------:R-:W-:Y:S01]  /*257c0*/  MOV R129, R16 ;  /* 0x0000001000817202 */ /* 0x000fe20000000f00 */
[----:B------:R-:W-:-:S02]  /*257d0*/  IMAD.MOV.U32 R130, RZ, RZ, R4 ;  /* 0x000000ffff827224 */ /* 0x000fc400078e0004 */
[----:B------:R-:W4:Y:S01]  /*257e0*/  LDL.LU R16, [R1+0x1384] ;  /* 0x0013840001107983 */ /* 0x000f220000300800 */
[----:B------:R-:W-:Y:S02]  /*257f0*/  IMAD.MOV.U32 R131, RZ, RZ, R2 ;  /* 0x000000ffff837224 */ /* 0x000fe400078e0002 */
[----:B------:R-:W-:Y:S01]  /*25800*/  IMAD.MOV.U32 R132, RZ, RZ, R0 ;  /* 0x000000ffff847224 */ /* 0x000fe200078e0000 */
        /* <DEDUP_REMOVED lines=33> */
[----:B------:R-:W-:Y:S01]  /*25a20*/  MOV R149, R219 ;  /* 0x000000db00957202 */ /* 0x000fe20000000f00 */
[----:B------:R-:W-:Y:S01]  /*25a30*/  IMAD.MOV.U32 R151, RZ, RZ, R217 ;  /* 0x000000ffff977224 */ /* 0x000fe200078e00d9 */
[----:B------:R-:W4:Y:S04]  /*25a40*/  LDL.LU R222, [R1+0x1340] ;  /* 0x0013400001de7983 */ /* 0x000f280000300800 */
        /* <DEDUP_REMOVED lines=801> */
[----:B------:R-:W-:Y:S01]  /*28c60*/  IMAD.MOV.U32 R150, RZ, RZ, R218 ;  /* 0x000000ffff967224 */ /* 0x000fe200078e00da */
[----:B------:R0:W5:Y:S01]  /*28c70*/  LDL.LU R0, [R1+0x12c0] ;  /* 0x0012c00001007983 */ /* 0x0001620000300800 */
        /* <DEDUP_REMOVED lines=649> */
[----:B------:R-:W-:Y:S01]  /*2b510*/  BPT.TRAP 0x1 ;  /* 0x000000040000795c */ /* 0x000fe20000300000 */
.L_x_27:
[----:B------:R-:W2:Y:S04]  /*2b520*/  LDL R3, [R1+0xa00] ;  /* 0x000a000001037983 */ /* 0x000ea80000100800 */
[----:B------:R-:W3:Y:S01]  /*2b530*/  LDL R5, [R1+0xa04] ;  /* 0x000a040001057983 */ /* 0x000ee20000100800 */
[----:B------:R-:W-:Y:S01]  /*2b540*/  UISETP.GT.U32.AND UP0, UPT, UR38, 0x1, UPT ;  /* 0x000000012600788c */ /* 0x000fe2000bf04070 */
[----:B--2---:R-:W-:Y:S01]  /*2b550*/  ISETP.NE.AND P1, PT, R3, RZ, PT ;  /* 0x000000ff0300720c */ /* 0x004fe20003f25270 */
[----:B------:R-:W-:-:S12]  /*2b560*/  IMAD.U32 R3, RZ, RZ, UR6 ;  /* 0x00000006ff037e24 */ /* 0x000fd8000f8e00ff */
[----:B------:R-:W-:-:S05]  /*2b570*/  @P1 LEA R3, R3, UR44, 0x3 ;  /* 0x0000002c03031c11 */ /* 0x000fca000f8e18ff */
[----:B------:R-:W-:-:S05]  /*2b580*/  @P1 VIADD R3, R3, 0x10 ;  /* 0x0000001003031836 */ /* 0x000fca0000000000 */
[----:B---3--:R-:W-:-:S04]  /*2b590*/  @P1 PRMT R3, R5, 0x654, R3 ;  /* 0x0000065405031816 */ /* 0x008fc80000000003 */
[----:B------:R0:W-:Y:S01]  /*2b5a0*/  @P1 SYNCS.ARRIVE.TRANS64.RED.A1T0 RZ, [R3+URZ], RZ ;  /* 0x000000ff03ff19a7 */ /* 0x0001e2000810043f */
[----:B------:R-:W-:-:S13]  /*2b5b0*/  PLOP3.LUT P1, PT, PT, PT, UP0, 0x80, 0x0 ;  /* 0x000000000000781c */ /* 0x000fda0003f2f008 */
[----:B0-----:R-:W-:Y:S05]  /*2b5c0*/  @P1 BRA `(.L_x_28) ;  /* 0x0000000000041947 */ /* 0x001fea0003800000 */
[----:B------:R-:W-:Y:S01]  /*2b5d0*/  BPT.TRAP 0x1 ;  /* 0x000000040000795c */ /* 0x000fe20000300000 */
.L_x_28:
[----:B------:R-:W-:Y:S02]  /*2b5e0*/  UISETP.GT.AND UP2, UPT, UR7, 0x1, UPT ;  /* 0x000000010700788c */ /* 0x000fe4000bf44270 */
[----:B------:R-:W-:Y:S02]  /*2b5f0*/  UIADD3 UR16, UR16, 0x1, URZ ;  /* 0x0000000110107890 */ /* 0x000fe4000fffe03f */
[----:B------:R-:W-:Y:S02]  /*2b600*/  UIADD3 UR6, UR6, 0x1, URZ ;  /* 0x0000000106067890 */ /* 0x000fe4000fffe03f */
[----:B------:R-:W-:Y:S01]  /*2b610*/  PLOP3.LUT P1, PT, PT, PT, UP2, 0x80, 0x0 ;  /* 0x000000000000781c */ /* 0x000fe20003f2f028 */
[----:B------:R-:W-:Y:S02]  /*2b620*/  UISETP.NE.AND UP0, UPT, UR16, 0x2, UPT ;  /* 0x000000021000788c */ /* 0x000fe4000bf05270 */
[----:B------:R-:W-:Y:S02]  /*2b630*/  UISETP.NE.AND UP1, UPT, UR6, 0x2, UPT ;  /* 0x000000020600788c */ /* 0x000fe4000bf25270 */
[----:B------:R-:W-:-:S02]  /*2b640*/  USEL UR8, URZ, 0x1, UP0 ;  /* 0x000000013f087887 */ /* 0x000fc40008000000 */
[----:B------:R-:W-:Y:S02]  /*2b650*/  UIADD3 UR7, UR7, -0x1, URZ ;  /* 0xffffffff07077890 */ /* 0x000fe4000fffe03f */
[----:B------:R-:W-:Y:S02]  /*2b660*/  USEL UR16, UR16, URZ, UP0 ;  /* 0x0000003f10107287 */ /* 0x000fe40008000000 */
[----:B------:R-:W-:Y:S01]  /*2b670*/  USEL UR6, UR6, URZ, UP1 ;  /* 0x0000003f06067287 */ /* 0x000fe20008800000 */
[----:B-----5:R-:W-:Y:S01]  /*2b680*/  LOP3.LUT R0, R0, UR8, RZ, 0x3c, !PT ;  /* 0x0000000800007c12 */ /* 0x020fe2000f8e3cff */
[----:B------:R-:W-:Y:S10]  /*2b690*/  @P1 BRA `(.L_x_29) ;  /* 0xfffffe9000601947 */ /* 0x000ff4000383ffff */
.L_x_22:
[----:B------:R-:W0:Y:S02]  /*2b6a0*/  LDC R0, c[0x0][0x28c] ;  /* 0x0000a300ff007b82 */ /* 0x000e240000000800 */
[----:B0-----:R-:W-:-:S13]  /*2b6b0*/  ISETP.GE.AND P1, PT, R0, 0x1, PT ;  /* 0x000000010000780c */ /* 0x001fda0003f26270 */
[----:B------:R-:W-:Y:S05]  /*2b6c0*/  @!P1 BRA `(.L_x_30) ;  /* 0x0000000000449947 */ /* 0x000fea0003800000 */
[----:B------:R-:W-:Y:S05]  /*2b6d0*/  @!P0 BRA `(.L_x_31) ;  /* 0x0000000000048947 */ /* 0x000fea0003800000 */
[----:B------:R-:W-:Y:S01]  /*2b6e0*/  BPT.TRAP 0x1 ;  /* 0x000000040000795c */ /* 0x000fe20000300000 */
.L_x_31:
[----:B------:R-:W2:Y:S04]  /*2b6f0*/  LDL R0, [R1+0xa00] ;  /* 0x000a000001007983 */ /* 0x000ea80000100800 */
[----:B------:R-:W3:Y:S01]  /*2b700*/  LDL R3, [R1+0xa04] ;  /* 0x000a040001037983 */ /* 0x000ee20000100800 */
[----:B------:R-:W-:Y:S01]  /*2b710*/  UISETP.GT.U32.AND UP0, UPT, UR38, 0x1, UPT ;  /* 0x000000012600788c */ /* 0x000fe2000bf04070 */
[----:B--2---:R-:W-:Y:S02]  /*2b720*/  ISETP.NE.AND P0, PT, R0, RZ, PT ;  /* 0x000000ff0000720c */ /* 0x004fe40003f05270 */
[----:B---3--:R-:W-:Y:S01]  /*2b730*/  MOV R5, R3 ;  /* 0x0000000300057202 */ /* 0x008fe20000000f00 */
[----:B------:R-:W-:-:S10]  /*2b740*/  IMAD.U32 R3, RZ, RZ, UR44 ;  /* 0x0000002cff037e24 */ /* 0x000fd4000f8e00ff */
[----:B-----5:R-:W-:-:S04]  /*2b750*/  @P0 VIADD R0, R4, UR37 ;  /* 0x0000002504000c36 */ /* 0x020fc80008000000 */
[----:B------:R-:W-:-:S05]  /*2b760*/  @P0 IMAD.SHL.U32 R0, R0, 0x8, RZ ;  /* 0x0000000800000824 */ /* 0x000fca00078e00ff */
[----:B------:R-:W-:-:S04]  /*2b770*/  @P0 LOP3.LUT R0, R0, 0x8, RZ, 0xc0, !PT ;  /* 0x0000000800000812 */ /* 0x000fc800078ec0ff */
[----:B------:R-:W-:-:S04]  /*2b780*/  @P0 IADD3 R0, R3, 0x10, R0 ;  /* 0x0000001003000810 */ /* 0x000fc80007ffe000 */
[----:B------:R-:W-:-:S04]  /*2b790*/  @P0 PRMT R0, R5, 0x654, R0 ;  /* 0x0000065405000816 */ /* 0x000fc80000000000 */
[----:B------:R0:W-:Y:S01]  /*2b7a0*/  @P0 SYNCS.ARRIVE.TRANS64.RED.A1T0 RZ, [R0+URZ], RZ ;  /* 0x000000ff00ff09a7 */ /* 0x0001e2000810043f */
[----:B------:R-:W-:-:S13]  /*2b7b0*/  PLOP3.LUT P0, PT, PT, PT, UP0, 0x80, 0x0 ;  /* 0x000000000000781c */ /* 0x000fda0003f0f008 */
[----:B0-----:R-:W-:Y:S05]  /*2b7c0*/  @P0 BRA `(.L_x_30) ;  /* 0x0000000000040947 */ /* 0x001fea0003800000 */
[----:B------:R-:W-:Y:S01]  /*2b7d0*/  BPT.TRAP 0x1 ;  /* 0x000000040000795c */ /* 0x000fe20000300000 */
.L_x_30:
[----:B------:R-:W0:Y:S01]  /*2b7e0*/  S2R R6, SR_TID.X ;  /* 0x0000000000067919 */ /* 0x000e220000002100 */
[----:B------:R-:W-:Y:S01]  /*2b7f0*/  USHF.L.U32 UR41, UR41, 0x9, URZ ;  /* 0x0000000929297899 */ /* 0x000fe2000800063f */
[----:B------:R-:W-:Y:S01]  /*2b800*/  ULDC UR8, c[0x0][0x288] ;  /* 0x0000a20000087ab9 */ /* 0x000fe20000000800 */
[----:B------:R-:W-:Y:S02]  /*2b810*/  UIADD3 UR37, UR43, UR37, URZ ;  /* 0x000000252b257290 */ /* 0x000fe4000fffe03f */
[----:B------:R-:W-:Y:S02]  /*2b820*/  UIMAD.WIDE UR6, UR40, 0x180, URZ ;  /* 0x00000180280678a5 */ /* 0x000fe4000f8e023f */
[----:B------:R-:W-:Y:S01]  /*2b830*/  IMAD.U32 R10, RZ, RZ, UR41 ;  /* 0x00000029ff0a7e24 */ /* 0x000fe2000f8e00ff */
[----:B------:R-:W-:Y:S02]  /*2b840*/  UIMAD UR40, UR40, 0x180, URZ ;  /* 0x00000180282878a4 */ /* 0x000fe4000f8e023f */
[----:B------:R-:W-:Y:S01]  /*2b850*/  UISETP.GE.AND UP2, UPT, UR41, UR8, UPT ;  /* 0x000000082900728c */ /* 0x000fe2000bf46270 */
[----:B------:R-:W-:Y:S01]  /*2b860*/  ULDC UR9, c[0x0][0x284] ;  /* 0x0000a10000097ab9 */ /* 0x000fe20000000800 */
[----:B------:R-:W-:-:S02]  /*2b870*/  USHF.R.U32.HI UR4, URZ, 0x1, UR37 ;  /* 0x000000013f047899 */ /* 0x000fc40008011625 */
[----:B------:R-:W-:Y:S02]  /*2b880*/  UISETP.GE.OR UP2, UPT, UR40, UR9, UP2 ;  /* 0x000000092800728c */ /* 0x000fe40009746670 */
[----:B------:R-:W-:Y:S02]  /*2b890*/  ULOP3.LUT UR4, UR4, 0x1, URZ, 0xc0, !UPT ;  /* 0x0000000104047892 */ /* 0x000fe4000f8ec03f */
[----:B------:R-:W-:Y:S01]  /*2b8a0*/  USHF.R.S32.HI UR12, URZ, 0x1f, UR42 ;  /* 0x0000001f3f0c7899 */ /* 0x000fe2000801142a */
[----:B------:R-:W-:Y:S01]  /*2b8b0*/  ULDC.64 UR10, c[0x0][0x5d0] ;  /* 0x00017400000a7ab9 */ /* 0x000fe20000000a00 */
[----:B------:R-:W-:Y:S01]  /*2b8c0*/  UISETP.GT.U32.AND UP1, UPT, UR37, 0x1, UPT ;  /* 0x000000012500788c */ /* 0x000fe2000bf24070 */
[----:B------:R-:W-:Y:S01]  /*2b8d0*/  PLOP3.LUT P0, PT, PT, PT, UP2, 0x80, 0x0 ;  /* 0x000000000000781c */ /* 0x000fe20003f0f028 */
[----:B------:R-:W-:Y:S01]  /*2b8e0*/  UISETP.NE.U32.AND UP0, UPT, UR4, 0x1, UPT ;  /* 0x000000010400788c */ /* 0x000fe2000bf05070 */
[----:B------:R-:W-:Y:S01]  /*2b8f0*/  MOV R8, UR10 ;  /* 0x0000000a00087c02 */ /* 0x000fe20008000f00 */
[----:B------:R-:W-:-:S02]  /*2b900*/  UIMAD UR5, UR12, UR10, URZ ;  /* 0x0000000a0c0572a4 */ /* 0x000fc4000f8e023f */
[----:B------:R-:W-:Y:S02]  /*2b910*/  UISETP.LT.U32.AND UP1, UPT, UR43, 0x2, UP1 ;  /* 0x000000022b00788c */ /* 0x000fe40008f21070 */
[----:B------:R-:W-:Y:S01]  /*2b920*/  UISETP.GT.U32.AND UP0, UPT, UR43, 0x1, !UP0 ;  /* 0x000000012b00788c */ /* 0x000fe2000c704070 */
[--C-:B0-----:R-:W-:Y:S01]  /*2b930*/  SHF.R.U32.HI R3, RZ, 0x7, R6.reuse ;  /* 0x00000007ff037819 */ /* 0x101fe20000011606 */
[C---:B------:R-:W-:Y:S01]  /*2b940*/  IMAD.SHL.U32 R11, R6.reuse, 0x2, RZ ;  /* 0x00000002060b7824 */ /* 0x040fe200078e00ff */
[----:B-----5:R-:W-:Y:S01]  /*2b950*/  SHF.R.U32.HI R4, RZ, 0x2, R6 ;  /* 0x00000002ff047819 */ /* 0x020fe20000011606 */
[----:B------:R-:W-:Y:S01]  /*2b960*/  UIMAD UR5, UR42, UR11, UR5 ;  /* 0x0000000b2a0572a4 */ /* 0x000fe2000f8e0205 */
[----:B------:R-:W-:Y:S01]  /*2b970*/  LOP3.LUT R5, R6, 0x60, RZ, 0xc0, !PT ;  /* 0x0000006006057812 */ /* 0x000fe200078ec0ff */
[----:B------:R-:W-:Y:S01]  /*2b980*/  USEL UR4, URZ, 0x1, !UP0 ;  /* 0x000000013f047887 */ /* 0x000fe2000c000000 */
[----:B------:R-:W-:Y:S01]  /*2b990*/  LOP3.LUT R3, R3, 0x1, RZ, 0xc0, !PT ;  /* 0x0000000103037812 */ /* 0x000fe200078ec0ff */
[----:B------:R-:W-:Y:S01]  /*2b9a0*/  ULOP3.LUT UR37, UR37, 0x1, URZ, 0xc0, !UPT ;  /* 0x0000000125257892 */ /* 0x000fe2000f8ec03f */
[----:B------:R-:W-:-:S02]  /*2b9b0*/  LOP3.LUT R4, R4, 0x7, RZ, 0xc0, !PT ;  /* 0x0000000704047812 */ /* 0x000fc400078ec0ff */
[----:B------:R-:W-:Y:S02]  /*2b9c0*/  SHF.R.U32.HI R5, RZ, 0x1, R5 ;  /* 0x00000001ff057819 */ /* 0x000fe40000011605 */
[----:B------:R-:W-:Y:S02]  /*2b9d0*/  SHF.L.U32 R17, R3, 0x6, RZ ;  /* 0x0000000603117819 */ /* 0x000fe400000006ff */
[--C-:B------:R-:W-:Y:S02]  /*2b9e0*/  IADD3 R0, RZ, -R5, -R4.reuse ;  /* 0x80000005ff007210 */ /* 0x100fe40007ffe804 */
[----:B------:R-:W-:Y:S01]  /*2b9f0*/  LOP3.LUT R17, R17, 0x40, R4, 0xe2, !PT ;  /* 0x0000004011117812 */ /* 0x000fe200078ee204 */
[----:B------:R-:W-:Y:S01]  /*2ba00*/  IMAD.U32 R4, RZ, RZ, UR9 ;  /* 0x00000009ff047e24 */ /* 0x000fe2000f8e00ff */
[----:B------:R-:W-:Y:S01]  /*2ba10*/  LOP3.LUT R10, R10, 0x6, R11, 0xf8, !PT ;  /* 0x000000060a0a7812 */ /* 0x000fe200078ef80b */
[----:B------:R-:W-:Y:S01]  /*2ba20*/  IMAD R3, R3, -0x40, R0 ;  /* 0xffffffc003037824 */ /* 0x000fe200078e0200 */
[----:B------:R-:W-:Y:S01]  /*2ba30*/  LOP3.LUT R17, R17, UR6, R5, 0xfe, !PT ;  /* 0x0000000611117c12 */ /* 0x000fe2000f8efe05 */
[----:B------:R-:W-:Y:S01]  /*2ba40*/  IMAD.MOV.U32 R5, RZ, RZ, -0x2 ;  /* 0xfffffffeff057424 */ /* 0x000fe200078e00ff */
[----:B------:R-:W-:-:S02]  /*2ba50*/  LOP3.LUT R0, R6, 0x3, RZ, 0xc0, !PT ;  /* 0x0000000306007812 */ /* 0x000fc400078ec0ff */
[--C-:B------:R-:W-:Y:S02]  /*2ba60*/  SHF.R.S32.HI R11, RZ, 0x1f, R10.reuse ;  /* 0x0000001fff0b7819 */ /* 0x100fe4000001140a */
[----:B------:R-:W-:Y:S01]  /*2ba70*/  IADD3 R3, R4, -UR40, R3 ;  /* 0x8000002804037c10 */ /* 0x000fe2000fffe003 */
[----:B------:R-:W-:Y:S01]  /*2ba80*/  IMAD R0, R0, R5, UR8 ;  /* 0x0000000800007e24 */ /* 0x000fe2000f8e0205 */
[----:B------:R-:W-:Y:S01]  /*2ba90*/  USEL UR8, URZ, 0x1, !UP1 ;  /* 0x000000013f087887 */ /* 0x000fe2000c800000 */
[----:B------:R-:W-:Y:S01]  /*2baa0*/  IMAD.WIDE.U32 R8, R8, UR42, R10 ;  /* 0x0000002a08087c25 */ /* 0x000fe2000f8e000a */
[----:B------:R-:W-:Y:S02]  /*2bab0*/  UMOV UR40, 0xffffffff ;  /* 0xffffffff00287882 */ /* 0x000fe40000000000 */
[----:B------:R-:W-:Y:S01]  /*2bac0*/  ULOP3.LUT UR36, UR4, UR36, UR8, 0x96, !UPT ;  /* 0x0000002404247292 */ /* 0x000fe2000f8e9608 */
[----:B------:R-:W-:Y:S02]  /*2bad0*/  VIADD R9, R9, UR5 ;  /* 0x0000000509097c36 */ /* 0x000fe40008000000 */
[----:B------:R-:W-:Y:S01]  /*2bae0*/  VIADD R0, R0, -UR41 ;  /* 0x8000002900007c36 */ /* 0x000fe20008000000 */
[----:B------:R-:W-:Y:S08]  /*2baf0*/  @P0 BRA `(.L_x_32) ;  /* 0x0000034400740947 */ /* 0x000ff00003800000 */
[----:B------:R-:W-:Y:S01]  /*2bb00*/  FSETP.NEU.AND P1, PT, R16, RZ, PT ;  /* 0x000000ff1000720b */ /* 0x000fe20003f2d000 */
[----:B------:R-:W-:Y:S01]  /*2bb10*/  ULDC.64 UR8, c[0x0][0x5c8] ;  /* 0x0001720000087ab9 */ /* 0x000fe20000000a00 */
[----:B------:R-:W-:Y:S01]  /*2bb20*/  ISETP.GT.AND P0, PT, R3, RZ, PT ;  /* 0x000000ff0300720c */ /* 0x000fe20003f04270 */
[----:B------:R-:W-:Y:S01]  /*2bb30*/  UIMAD UR4, UR7, UR8, URZ ;  /* 0x00000008070472a4 */ /* 0x000fe2000f8e023f */
[----:B------:R-:W-:Y:S01]  /*2bb40*/  MOV R19, UR9 ;  /* 0x0000000900137c02 */ /* 0x000fe20008000f00 */
[C---:B------:R-:W-:Y:S01]  /*2bb50*/  IMAD.WIDE.U32 R8, R17.reuse, UR8, R8 ;  /* 0x0000000811087c25 */ /* 0x040fe2000f8e0008 */
[----:B------:R-:W-:Y:S01]  /*2bb60*/  BSSY B0, `(.L_x_32) ;  /* 0x0003456000007945 */ /* 0x000fe20003800000 */
[----:B------:R-:W-:Y:S02]  /*2bb70*/  ISETP.GT.AND P2, PT, R0, RZ, P0 ;  /* 0x000000ff0000720c */ /* 0x000fe40000744270 */
[----:B------:R-:W-:-:S04]  /*2bb80*/  IMAD R19, R17, R19, UR4 ;  /* 0x0000000411137e24 */ /* 0x000fc8000f8e0213 */
[----:B------:R-:W-:Y:S01]  /*2bb90*/  IMAD.IADD R19, R9, 0x1, R19 ;  /* 0x0000000109137824 */ /* 0x000fe200078e0213 */
[----:B------:R-:W-:Y:S06]  /*2bba0*/  @!P1 BRA `(.L_x_33) ;  /* 0x0000022000349947 */ /* 0x000fec0003800000 */
[----:B------:R-:W0:Y:S01]  /*2bbb0*/  LDC.64 R162, c[0x0][0x5b8] ;  /* 0x00016e00ffa27b82 */ /* 0x000e220000000a00 */
[----:B------:R-:W2:Y:S01]  /*2bbc0*/  LDL.LU R20, [R1+0x800] ;  /* 0x0008000001147983 */ /* 0x000ea20000300800 */
[----:B------:R-:W-:-:S06]  /*2bbd0*/  ULDC.64 UR4, c[0x0][0x5c0] ;  /* 0x0001700000047ab9 */ /* 0x000fcc0000000a00 */
[----:B------:R-:W1:Y:S08]  /*2bbe0*/  LDC.64 R4, c[0x0][0x5b0] ;  /* 0x00016c00ff047b82 */ /* 0x000e700000000a00 */
[----:B------:R-:W3:Y:S01]  /*2bbf0*/  LDC.64 R6, c[0x0][0x5a8] ;  /* 0x00016a00ff067b82 */ /* 0x000ee20000000a00 */
[C---:B0-----:R-:W-:Y:S02]  /*2bc00*/  IMAD R168, R162.reuse, UR12, RZ ;  /* 0x0000000ca2a87c24 */ /* 0x041fe4000f8e02ff */
[----:B------:R-:W-:-:S04]  /*2bc10*/  IMAD.WIDE.U32 R164, R162, UR42, R10 ;  /* 0x0000002aa2a47c25 */ /* 0x000fc8000f8e000a */
[----:B------:R-:W-:Y:S02]  /*2bc20*/  IMAD R168, R163, UR42, R168 ;  /* 0x0000002aa3a87c24 */ /* 0x000fe4000f8e02a8 */
[----:B-1----:R-:W-:Y:S02]  /*2bc30*/  IMAD R18, R4, UR7, RZ ;  /* 0x0000000704127c24 */ /* 0x002fe4000f8e02ff */
[----:B------:R-:W-:Y:S02]  /*2bc40*/  IMAD.IADD R161, R165, 0x1, R168 ;  /* 0x00000001a5a17824 */ /* 0x000fe400078e02a8 */
[----:B------:R-:W-:Y:S02]  /*2bc50*/  IMAD.MOV.U32 R160, RZ, RZ, R164 ;  /* 0x000000ffffa07224 */ /* 0x000fe400078e00a4 */
[C---:B------:R-:W-:Y:S02]  /*2bc60*/  IMAD R18, R17.reuse, R5, R18 ;  /* 0x0000000511127224 */ /* 0x040fe400078e0212 */
[----:B------:R-:W-:-:S05]  /*2bc70*/  IMAD.WIDE.U32 R12, R17, R4, R160 ;  /* 0x00000004110c7225 */ /* 0x000fca00078e00a0 */
[----:B------:R-:W-:Y:S02]  /*2bc80*/  IADD3 R9, R13, R18, RZ ;  /* 0x000000120d097210 */ /* 0x000fe40007ffe0ff */
[----:B---3--:R-:W-:-:S04]  /*2bc90*/  LEA R14, P1, R12, R6, 0x1 ;  /* 0x000000060c0e7211 */ /* 0x008fc800078208ff */
[----:B------:R-:W-:-:S05]  /*2bca0*/  LEA.HI.X R15, R12, R7, R9, 0x1, P1 ;  /* 0x000000070c0f7211 */ /* 0x000fca00008f0c09 */
[----:B------:R0:W3:Y:S01]  /*2bcb0*/  @P2 LDG.E.LTC128B.U16 R12, desc[UR46][R14.64] ;  /* 0x0000002e0e0c2981 */ /* 0x0000e2000c1e1520 */
[----:B------:R-:W-:Y:S01]  /*2bcc0*/  BSSY B1, `(.L_x_34) ;  /* 0x0000011000017945 */ /* 0x000fe20003800000 */
[----:B0-----:R-:W-:-:S04]  /*2bcd0*/  LEA R14, P1, R8, UR4, 0x1 ;  /* 0x00000004080e7c11 */ /* 0x001fc8000f8208ff */
[----:B------:R-:W-:Y:S01]  /*2bce0*/  LEA.HI.X R15, R8, UR5, R19, 0x1, P1 ;  /* 0x00000005080f7c11 */ /* 0x000fe200088f0c13 */
[----:B---3--:R-:W-:-:S04]  /*2bcf0*/  IMAD.U32 R9, R12, 0x10000, RZ ;  /* 0x000100000c097824 */ /* 0x008fc800078e00ff */
[----:B------:R-:W-:-:S04]  /*2bd00*/  FMUL R9, R9, R16 ;  /* 0x0000001009097220 */ /* 0x000fc80000400000 */
[----:B--2---:R-:W-:-:S05]  /*2bd10*/  FFMA R9, R20, R2, R9 ;  /* 0x0000000214097223 */ /* 0x004fca0000000009 */
[----:B------:R-:W-:-:S05]  /*2bd20*/  F2FP.BF16.F32.PACK_AB R8, RZ, R9 ;  /* 0x00000009ff08723e */ /* 0x000fca00000010ff */
[----:B------:R0:W-:Y:S02]  /*2bd30*/  @P2 STG.E.U16 desc[UR46][R14.64], R8 ;  /* 0x000000080e002986 */ /* 0x0001e4000c10152e */
[----:B0-----:R-:W-:-:S04]  /*2bd40*/  IMAD.WIDE.U32 R8, R17, R4, R10 ;  /* 0x0000000411087225 */ /* 0x001fc800078e000a */
[----:B------:R-:W-:Y:S02]  /*2bd50*/  IMAD.IADD R9, R18, 0x1, R9 ;  /* 0x0000000112097824 */ /* 0x000fe400078e0209 */
[----:B------:R-:W-:-:S04]  /*2bd60*/  IMAD.WIDE.U32 R8, R162, UR42, R8 ;  /* 0x0000002aa2087c25 */ /* 0x000fc8000f8e0008 */
[----:B------:R-:W-:Y:S01]  /*2bd70*/  IMAD.IADD R9, R168, 0x1, R9 ;  /* 0x00000001a8097824 */ /* 0x000fe200078e0209 */
[----:B------:R-:W-:-:S04]  /*2bd80*/  LEA R156, P1, R8, R6, 0x1 ;  /* 0x00000006089c7211 */ /* 0x000fc800078208ff */
[----:B------:R-:W-:Y:S02]  /*2bd90*/  LEA.HI.X R157, R8, R7, R9, 0x1, P1 ;  /* 0x00000007089d7211 */ /* 0x000fe400008f0c09 */
[----:B------:R-:W-:-:S13]  /*2bda0*/  ISETP.GT.AND P1, PT, R0, 0x1, P0 ;  /* 0x000000010000780c */ /* 0x000fda0000724270 */
[----:B------:R-:W-:Y:S05]  /*2bdb0*/  @!P1 BRA `(.L_x_35) ;  /* 0x0000000000049947 */ /* 0x000fea0003800000 */
[----:B------:R0:W5:Y:S02]  /*2bdc0*/  LDG.E.LTC128B.U16 R12, desc[UR46][R156.64+0x2] ;  /* 0x0000022e9c0c7981 */ /* 0x000164000c1e1520 */
.L_x_35:
[----:B------:R-:W-:Y:S05]  /*2bdd0*/  BSYNC B1 ;  /* 0x0000000000017941 */ /* 0x000fea0003800000 */
.L_x_34:
[----:B------:R-:W2:Y:S01]  /*2bde0*/  LDL.LU R9, [R1+0x804] ;  /* 0x0008040001097983 */ /* 0x000ea20000300800 */
[----:B-----5:R-:W-:Y:S01]  /*2bdf0*/  SHF.L.U32 R8, R12, 0x10, RZ ;  /* 0x000000100c087819 */ /* 0x020fe200000006ff */
[C---:B------:R-:W-:Y:S01]  /*2be00*/  IMAD.SHL.U32 R166, R4.reuse, 0x8, RZ ;  /* 0x0000000804a67824 */ /* 0x040fe200078e00ff */
[----:B------:R-:W-:Y:S01]  /*2be10*/  SHF.L.U64.HI R167, R4, 0x3, R5 ;  /* 0x0000000304a77819 */ /* 0x000fe20000010205 */
[----:B------:R-:W3:Y:S01]  /*2be20*/  LDL.LU R20, [R1+0x808] ;  /* 0x0008080001147983 */ /* 0x000ee20000300800 */
[----:B------:R-:W-:Y:S01]  /*2be30*/  ISETP.GT.AND P5, PT, R3, 0x8, PT ;  /* 0x000000080300780c */ /* 0x000fe20003fa4270 */
[----:B------:R-:W-:-:S04]  /*2be40*/  FMUL R8, R8, R16 ;  /* 0x0000001008087220 */ /* 0x000fc80000400000 */
[----:B--2---:R-:W-:Y:S01]  /*2be50*/  FFMA R8, R9, R2, R8 ;  /* 0x0000000209087223 */ /* 0x004fe20000000008 */
[----:B------:R-:W-:-:S04]  /*2be60*/  @P1 IMAD.MOV.U32 R9, RZ, RZ, R15 ;  /* 0x000000ffff091224 */ /* 0x000fc800078e000f */
[----:B------:R-:W-:-:S04]  /*2be70*/  F2FP.BF16.F32.PACK_AB R8, RZ, R8 ;  /* 0x00000008ff08723e */ /* 0x000fc800000010ff */
[----:B------:R-:W-:Y:S01]  /*2be80*/  PRMT R13, R8, 0x7610, R13 ;  /* 0x00007610080d7816 */ /* 0x000fe2000000000d */
[----:B------:R-:W-:-:S05]  /*2be90*/  @P1 IMAD.MOV.U32 R8, RZ, RZ, R14 ;  /* 0x000000ffff081224 */ /* 0x000fca00078e000e */
[----:B------:R1:W-:Y:S01]  /*2bea0*/  @P1 STG.E.U16 desc[UR46][R8.64+0x2], R13 ;  /* 0x0000020d08001986 */ /* 0x0003e2000c10152e */
[----:B------:R-:W-:Y:S01]  /*2beb0*/  ISETP.GT.AND P1, PT, R0, RZ, P5 ;  /* 0x000000ff0000720c */ /* 0x000fe20002f24270 */
[----:B-1----:R-:W-:-:S05]  /*2bec0*/  IMAD.WIDE.U32 R8, R17, R4, R166 ;  /* 0x0000000411087225 */ /* 0x002fca00078e00a6 */
[----:B------:R-:W-:Y:S02]  /*2bed0*/  IADD3 R13, R18, R9, RZ ;  /* 0x00000009120d7210 */ /* 0x000fe40007ffe0ff */
[----:B------:R-:W-:-:S05]  /*2bee0*/  IADD3 R9, P2, R164, R8, RZ ;  /* 0x00000008a4097210 */ /* 0x000fca0007f5e0ff */
[----:B------:R-:W-:Y:S01]  /*2bef0*/  IMAD.X R19, R13, 0x1, R161, P2 ;  /* 0x000000010d137824 */ /* 0x000fe200010e06a1 */
[----:B------:R-:W-:-:S04]  /*2bf00*/  LEA R18, P2, R9, R6, 0x1 ;  /* 0x0000000609127211 */ /* 0x000fc800078408ff */
[----:B------:R-:W-:-:S05]  /*2bf10*/  LEA.HI.X R19, R9, R7, R19, 0x1, P2 ;  /* 0x0000000709137211 */ /* 0x000fca00010f0c13 */
[----:B------:R-:W2:Y:S01]  /*2bf20*/  @P1 LDG.E.LTC128B.U16 R12, desc[UR46][R18.64] ;  /* 0x0000002e120c1981 */ /* 0x000ea2000c1e1520 */
[----:B------:R-:W-:Y:S01]  /*2bf30*/  IADD3 R8, P2, R10, R8, RZ ;  /* 0x000000080a087210 */ /* 0x000fe20007f5e0ff */
[----:B------:R-:W-:Y:S01]  /*2bf40*/  IMAD.U32 R169, RZ, RZ, UR8 ;  /* 0x00000008ffa97e24 */ /* 0x000fe2000f8e00ff */
[----:B------:R-:W-:Y:S01]  /*2bf50*/  ISETP.GT.AND P3, PT, R0, 0x1, P5 ;  /* 0x000000010000780c */ /* 0x000fe20002f64270 */
[----:B------:R-:W-:Y:S01]  /*2bf60*/  IMAD.U32 R170, RZ, RZ, UR9 ;  /* 0x00000009ffaa7e24 */ /* 0x000fe2000f8e00ff */
[----:B------:R-:W-:Y:S01]  /*2bf70*/  BSSY B1, `(.L_x_36) ;  /* 0x0000012000017945 */ /* 0x000fe20003800000 */
[----:B------:R-:W-:Y:S01]  /*2bf80*/  IMAD.X R9, R11, 0x1, R13, P2 ;  /* 0x000000010b097824 */ /* 0x000fe200010e060d */
[----:B------:R-:W-:Y:S01]  /*2bf90*/  SHF.L.U32 R169, R169, 0x4, RZ ;  /* 0x00000004a9a97819 */ /* 0x000fe200000006ff */
[----:B------:R-:W-:-:S04]  /*2bfa0*/  IMAD.WIDE.U32 R8, R162, UR42, R8 ;  /* 0x0000002aa2087c25 */ /* 0x000fc8000f8e0008 */
[----:B------:R-:W-:Y:S01]  /*2bfb0*/  IMAD.IADD R9, R168, 0x1, R9 ;  /* 0x00000001a8097824 */ /* 0x000fe200078e0209 */
[----:B------:R-:W-:-:S04]  /*2bfc0*/  LEA R154, P2, R8, R6, 0x1 ;  /* 0x00000006089a7211 */ /* 0x000fc800078408ff */
[----:B------:R-:W-:Y:S01]  /*2bfd0*/  LEA.HI.X R155, R8, R7, R9, 0x1, P2 ;  /* 0x00000007089b7211 */ /* 0x000fe200010f0c09 */
[----:B------:R-:W-:Y:S01]  /*2bfe0*/  IMAD.U32 R9, RZ, RZ, UR8 ;  /* 0x00000008ff097e24 */ /* 0x000fe2000f8e00ff */
[----:B------:R-:W-:-:S04]  /*2bff0*/  IADD3 R152, P2, R169, R14, RZ ;  /* 0x0000000ea9987210 */ /* 0x000fc80007f5e0ff */
[----:B------:R-:W-:-:S05]  /*2c000*/  SHF.L.U64.HI R170, R9, 0x4, R170 ;  /* 0x0000000409aa7819 */ /* 0x000fca00000102aa */
[----:B------:R-:W-:Y:S01]  /*2c010*/  IMAD.X R153, R170, 0x1, R15, P2 ;  /* 0x00000001aa997824 */ /* 0x000fe200010e060f */
[----:B--2---:R-:W-:-:S05]  /*2c020*/  SHF.L.U32 R8, R12, 0x10, RZ ;  /* 0x000000100c087819 */ /* 0x004fca00000006ff */
[----:B------:R-:W-:-:S04]  /*2c030*/  FMUL R8, R8, R16 ;  /* 0x0000001008087220 */ /* 0x000fc80000400000 */
[----:B---3--:R-:W-:-:S05]  /*2c040*/  FFMA R8, R20, R2, R8 ;  /* 0x0000000214087223 */ /* 0x008fca0000000008 */
[----:B------:R-:W-:-:S05]  /*2c050*/  F2FP.BF16.F32.PACK_AB R8, RZ, R8 ;  /* 0x00000008ff08723e */ /* 0x000fca00000010ff */
[----:B------:R1:W-:Y:S01]  /*2c060*/  @P1 STG.E.U16 desc[UR46][R152.64], R8 ;  /* 0x0000000898001986 */ /* 0x0003e2000c10152e */
[----:B------:R-:W-:Y:S05]  /*2c070*/  @!P3 BRA `(.L_x_37) ;  /* 0x000000000004b947 */ /* 0x000fea0003800000 */
[----:B------:R2:W5:Y:S02]  /*2c080*/  LDG.E.LTC128B.U16 R12, desc[UR46][R154.64+0x2] ;  /* 0x0000022e9a0c7981 */ /* 0x000564000c1e1520 */
.L_x_37:
[----:B------:R-:W-:Y:S05]  /*2c090*/  BSYNC B1 ;  /* 0x0000000000017941 */ /* 0x000fea0003800000 */
.L_x_36:
[----:B------:R-:W3:Y:S01]  /*2c0a0*/  LDL.LU R9, [R1+0x80c] ;  /* 0x00080c0001097983 */ /* 0x000ee20000300800 */
[----:B-1---5:R-:W-:Y:S01]  /*2c0b0*/  IMAD.U32 R8, R12, 0x10000, RZ ;  /* 0x000100000c087824 */ /* 0x022fe200078e00ff */
[----:B------:R-:W-:Y:S01]  /*2c0c0*/  ISETP.GT.AND P1, PT, R0, 0x8, P0 ;  /* 0x000000080000780c */ /* 0x000fe20000724270 */
[----:B------:R-:W-:Y:S02]  /*2c0d0*/  BSSY B1, `(.L_x_38) ;  /* 0x000000b000017945 */ /* 0x000fe40003800000 */
[----:B------:R-:W-:-:S04]  /*2c0e0*/  FMUL R8, R8, R16 ;  /* 0x0000001008087220 */ /* 0x000fc80000400000 */
[----:B---3--:R-:W-:Y:S01]  /*2c0f0*/  FFMA R8, R9, R2, R8 ;  /* 0x0000000209087223 */ /* 0x008fe20000000008 */
[----:B------:R-:W-:-:S04]  /*2c100*/  @P3 MOV R9, R153 ;  /* 0x0000009900093202 */ /* 0x000fc80000000f00 */
[----:B------:R-:W-:-:S04]  /*2c110*/  F2FP.BF16.F32.PACK_AB R8, RZ, R8 ;  /* 0x00000008ff08723e */ /* 0x000fc800000010ff */
[----:B------:R-:W-:Y:S01]  /*2c120*/  PRMT R13, R8, 0x7610, R13 ;  /* 0x00007610080d7816 */ /* 0x000fe2000000000d */
[----:B------:R-:W-:-:S05]  /*2c130*/  @P3 IMAD.MOV.U32 R8, RZ, RZ, R152 ;  /* 0x000000ffff083224 */ /* 0x000fca00078e0098 */
[----:B------:R1:W-:Y:S02]  /*2c140*/  @P3 STG.E.U16 desc[UR46][R8.64+0x2], R13 ;  /* 0x0000020d08003986 */ /* 0x0003e4000c10152e */
[----:B-1----:R-:W-:Y:S01]  /*2c150*/  PRMT R8, R12, 0x7610, R8 ;  /* 0x000076100c087816 */ /* 0x002fe20000000008 */
[----:B------:R-:W-:Y:S06]  /*2c160*/  @!P1 BRA `(.L_x_39) ;  /* 0x0000000000049947 */ /* 0x000fec0003800000 */
[----:B------:R1:W5:Y:S02]  /*2c170*/  LDG.E.LTC128B.U16 R8, desc[UR46][R156.64+0x10] ;  /* 0x0000102e9c087981 */ /* 0x000364000c1e1520 */
.L_x_39:
[----:B------:R-:W-:Y:S05]  /*2c180*/  BSYNC B1 ;  /* 0x0000000000017941 */ /* 0x000fea0003800000 */
.L_x_38:
[----:B------:R-:W3:Y:S01]  /*2c190*/  LDL.LU R12, [R1+0x810] ;  /* 0x00081000010c7983 */ /* 0x000ee20000300800 */
[----:B-----5:R-:W-:Y:S01]  /*2c1a0*/  IMAD.U32 R9, R8, 0x10000, RZ ;  /* 0x0001000008097824 */ /* 0x020fe200078e00ff */
[----:B------:R-:W-:Y:S01]  /*2c1b0*/  ISETP.GT.AND P2, PT, R0, 0x9, P0 ;  /* 0x000000090000780c */ /* 0x000fe20000744270 */
[----:B------:R-:W-:Y:S01]  /*2c1c0*/  @P1 IMAD.MOV.U32 R13, RZ, RZ, R15 ;  /* 0x000000ffff0d1224 */ /* 0x000fe200078e000f */
[----:B------:R-:W-:Y:S01]  /*2c1d0*/  BSSY B1, `(.L_x_40) ;  /* 0x0000008000017945 */ /* 0x000fe20003800000 */
[----:B------:R-:W-:-:S04]  /*2c1e0*/  FMUL R9, R9, R16 ;  /* 0x0000001009097220 */ /* 0x000fc80000400000 */
[----:B---3--:R-:W-:Y:S01]  /*2c1f0*/  FFMA R9, R12, R2, R9 ;  /* 0x000000020c097223 */ /* 0x008fe20000000009 */
[----:B------:R-:W-:-:S04]  /*2c200*/  @P1 IMAD.MOV.U32 R12, RZ, RZ, R14 ;  /* 0x000000ffff0c1224 */ /* 0x000fc800078e000e */
[----:B------:R-:W-:-:S05]  /*2c210*/  F2FP.BF16.F32.PACK_AB R9, RZ, R9 ;  /* 0x00000009ff09723e */ /* 0x000fca00000010ff */
[----:B------:R3:W-:Y:S01]  /*2c220*/  @P1 STG.E.U16 desc[UR46][R12.64+0x10], R9 ;  /* 0x000010090c001986 */ /* 0x0007e2000c10152e */
[----:B------:R-:W-:Y:S05]  /*2c230*/  @!P2 BRA `(.L_x_41) ;  /* 0x000000000004a947 */ /* 0x000fea0003800000 */
[----:B------:R4:W5:Y:S02]  /*2c240*/  LDG.E.LTC128B.U16 R8, desc[UR46][R156.64+0x12] ;  /* 0x0000122e9c087981 */ /* 0x000964000c1e1520 */
.L_x_41:
[----:B------:R-:W-:Y:S05]  /*2c250*/  BSYNC B1 ;  /* 0x0000000000017941 */ /* 0x000fea0003800000 */
.L_x_40:
[----:B---3--:R-:W3:Y:S01]  /*2c260*/  LDL.LU R12, [R1+0x814] ;  /* 0x00081400010c7983 */ /* 0x008ee20000300800 */
[----:B-----5:R-:W-:Y:S01]  /*2c270*/  SHF.L.U32 R9, R8, 0x10, RZ ;  /* 0x0000001008097819 */ /* 0x020fe200000006ff */
[----:B------:R-:W-:Y:S01]  /*2c280*/  @P2 IMAD.MOV.U32 R13, RZ, RZ, R15 ;  /* 0x000000ffff0d2224 */ /* 0x000fe200078e000f */
[----:B------:R-:W-:Y:S01]  /*2c290*/  ISETP.GT.AND P1, PT, R0, 0x8, P5 ;  /* 0x000000080000780c */ /* 0x000fe20002f24270 */
[----:B------:R-:W-:Y:S02]  /*2c2a0*/  BSSY B1, `(.L_x_42) ;  /* 0x0000008000017945 */ /* 0x000fe40003800000 */
[----:B------:R-:W-:-:S04]  /*2c2b0*/  FMUL R9, R9, R16 ;  /* 0x0000001009097220 */ /* 0x000fc80000400000 */
[----:B---3--:R-:W-:Y:S01]  /*2c2c0*/  FFMA R9, R12, R2, R9 ;  /* 0x000000020c097223 */ /* 0x008fe20000000009 */
[----:B------:R-:W-:-:S04]  /*2c2d0*/  @P2 IMAD.MOV.U32 R12, RZ, RZ, R14 ;  /* 0x000000ffff0c2224 */ /* 0x000fc800078e000e */
[----:B------:R-:W-:-:S05]  /*2c2e0*/  F2FP.BF16.F32.PACK_AB R9, RZ, R9 ;  /* 0x00000009ff09723e */ /* 0x000fca00000010ff */
[----:B------:R3:W-:Y:S01]  /*2c2f0*/  @P2 STG.E.U16 desc[UR46][R12.64+0x12], R9 ;  /* 0x000012090c002986 */ /* 0x0007e2000c10152e */
[----:B------:R-:W-:Y:S05]  /*2c300*/  @!P1 BRA `(.L_x_43) ;  /* 0x0000000000049947 */ /* 0x000fea0003800000 */
[----:B------:R0:W5:Y:S02]  /*2c310*/  LDG.E.LTC128B.U16 R8, desc[UR46][R154.64+0x10] ;  /* 0x0000102e9a087981 */ /* 0x000164000c1e1520 */
.L_x_43:
[----:B------:R-:W-:Y:S05]  /*2c320*/  BSYNC B1 ;  /* 0x0000000000017941 */ /* 0x000fea0003800000 */
.L_x_42:
[----:B---3--:R-:W3:Y:S01]  /*2c330*/  LDL.LU R12, [R1+0x818] ;  /* 0x00081800010c7983 */ /* 0x008ee20000300800 */
[----:B-----5:R-:W-:Y:S01]  /*2c340*/  IMAD.U32 R9, R8, 0x10000, RZ ;  /* 0x0001000008097824 */ /* 0x020fe200078e00ff */
[----:B------:R-:W-:Y:S01]  /*2c350*/  ISETP.GT.AND P2, PT, R0, 0x9, P5 ;  /* 0x000000090000780c */ /* 0x000fe20002f44270 */
[----:B------:R-:W-:Y:S01]  /*2c360*/  @P1 IMAD.MOV.U32 R13, RZ, RZ, R153 ;  /* 0x000000ffff0d1224 */ /* 0x000fe200078e0099 */
[----:B------:R-:W-:Y:S01]  /*2c370*/  BSSY B1, `(.L_x_44) ;  /* 0x0000008000017945 */ /* 0x000fe20003800000 */
[----:B------:R-:W-:-:S04]  /*2c380*/  FMUL R9, R9, R16 ;  /* 0x0000001009097220 */ /* 0x000fc80000400000 */
[----:B---3--:R-:W-:Y:S01]  /*2c390*/  FFMA R9, R12, R2, R9 ;  /* 0x000000020c097223 */ /* 0x008fe20000000009 */
[----:B------:R-:W-:-:S04]  /*2c3a0*/  @P1 MOV R12, R152 ;  /* 0x00000098000c1202 */ /* 0x000fc80000000f00 */
[----:B------:R-:W-:-:S05]  /*2c3b0*/  F2FP.BF16.F32.PACK_AB R9, RZ, R9 ;  /* 0x00000009ff09723e */ /* 0x000fca00000010ff */
[----:B------:R3:W-:Y:S01]  /*2c3c0*/  @P1 STG.E.U16 desc[UR46][R12.64+0x10], R9 ;  /* 0x000010090c001986 */ /* 0x0007e2000c10152e */
[----:B------:R-:W-:Y:S05]  /*2c3d0*/  @!P2 BRA `(.L_x_45) ;  /* 0x000000000004a947 */ /* 0x000fea0003800000 */
[----:B------:R0:W5:Y:S02]  /*2c3e0*/  LDG.E.LTC128B.U16 R8, desc[UR46][R154.64+0x12] ;  /* 0x0000122e9a087981 */ /* 0x000164000c1e1520 */
.L_x_45:
[----:B------:R-:W-:Y:S05]  /*2c3f0*/  BSYNC B1 ;  /* 0x0000000000017941 */ /* 0x000fea0003800000 */
.L_x_44:
[----:B---3--:R-:W3:Y:S01]  /*2c400*/  LDL.LU R12, [R1+0x81c] ;  /* 0x00081c00010c7983 */ /* 0x008ee20000300800 */
[----:B-----5:R-:W-:Y:S01]  /*2c410*/  IMAD.U32 R9, R8, 0x10000, RZ ;  /* 0x0001000008097824 */ /* 0x020fe200078e00ff */
[----:B------:R-:W-:Y:S01]  /*2c420*/  @P2 MOV R13, R153 ;  /* 0x00000099000d2202 */ /* 0x000fe20000000f00 */
[----:B------:R-:W-:Y:S01]  /*2c430*/  BSSY B1, `(.L_x_46) ;  /* 0x0000009000017945 */ /* 0x000fe20003800000 */
[----:B------:R-:W-:Y:S01]  /*2c440*/  ISETP.GT.AND P1, PT, R0, 0x10, P0 ;  /* 0x000000100000780c */ /* 0x000fe20000724270 */
[----:B------:R-:W-:-:S04]  /*2c450*/  FMUL R9, R9, R16 ;  /* 0x0000001009097220 */ /* 0x000fc80000400000 */
[----:B---3--:R-:W-:Y:S01]  /*2c460*/  FFMA R9, R12, R2, R9 ;  /* 0x000000020c097223 */ /* 0x008fe20000000009 */
[----:B------:R-:W-:-:S04]  /*2c470*/  @P2 IMAD.MOV.U32 R12, RZ, RZ, R152 ;  /* 0x000000ffff0c2224 */ /* 0x000fc800078e0098 */
[----:B------:R-:W-:-:S05]  /*2c480*/  F2FP.BF16.F32.PACK_AB R9, RZ, R9 ;  /* 0x00000009ff09723e */ /* 0x000fca00000010ff */
[----:B------:R3:W-:Y:S01]  /*2c490*/  @P2 STG.E.U16 desc[UR46][R12.64+0x12], R9 ;  /* 0x000012090c002986 */ /* 0x0007e2000c10152e */
[----:B------:R-:W-:Y:S05]  /*2c4a0*/  @!P1 BRA `(.L_x_47) ;  /* 0x0000000000049947 */ /* 0x000fea0003800000 */
[----:B------:R0:W5:Y:S02]  /*2c4b0*/  LDG.E.LTC128B.U16 R8, desc[UR46][R156.64+0x20] ;  /* 0x0000202e9c087981 */ /* 0x000164000c1e1520 */
.L_x_47:
[----:B------:R-:W-:Y:S05]  /*2c4c0*/  BSYNC B1 ;  /* 0x0000000000017941 */ /* 0x000fea0003800000 */
.L_x_46:
[----:B---3--:R-:W3:Y:S01]  /*2c4d0*/  LDL.LU R12, [R1+0x820] ;  /* 0x00082000010c7983 */ /* 0x008ee20000300800 */
        /* <DEDUP_REMOVED lines=11> */
.L_x_49:
[----:B------:R-:W-:Y:S05]  /*2c590*/  BSYNC B1 ;  /* 0x0000000000017941 */ /* 0x000fea0003800000 */
.L_x_48:
        /* <DEDUP_REMOVED lines=12> */
.L_x_51:
[----:B------:R-:W-:Y:S05]  /*2c660*/  BSYNC B1 ;  /* 0x0000000000017941 */ /* 0x000fea0003800000 */
.L_x_50:
        /* <DEDUP_REMOVED lines=12> */
.L_x_53:
[----:B------:R-:W-:Y:S05]  /*2c730*/  BSYNC B1 ;  /* 0x0000000000017941 */ /* 0x000fea0003800000 */
.L_x_52:
        /* <DEDUP_REMOVED lines=12> */
.L_x_55:
[----:B------:R-:W-:Y:S05]  /*2c800*/  BSYNC B1 ;  /* 0x0000000000017941 */ /* 0x000fea0003800000 */
.L_x_54:
        /* <DEDUP_REMOVED lines=12> */
.L_x_57:
[----:B------:R-:W-:Y:S05]  /*2c8d0*/  BSYNC B1 ;  /* 0x0000000000017941 */ /* 0x000fea0003800000 */
.L_x_56:
        /* <DEDUP_REMOVED lines=12> */
.L_x_59:
[----:B------:R-:W-:Y:S05]  /*2c9a0*/  BSYNC B1 ;  /* 0x0000000000017941 */ /* 0x000fea0003800000 */
.L_x_58:
        /* <DEDUP_REMOVED lines=12> */
.L_x_61:
[----:B------:R-:W-:Y:S05]  /*2ca70*/  BSYNC B1 ;  /* 0x0000000000017941 */ /* 0x000fea0003800000 */
.L_x_60:
        /* <DEDUP_REMOVED lines=12> */
.L_x_63:
[----:B------:R-:W-:Y:S05]  /*2cb40*/  BSYNC B1 ;  /* 0x0000000000017941 */ /* 0x000fea0003800000 */
.L_x_62:
        /* <DEDUP_REMOVED lines=12> */
.L_x_65:
[----:B------:R-:W-:Y:S05]  /*2cc10*/  BSYNC B1 ;  /* 0x0000000000017941 */ /* 0x000fea0003800000 */
.L_x_64:
        /* <DEDUP_REMOVED lines=12> */
.L_x_67:
[----:B------:R-:W-:Y:S05]  /*2cce0*/  BSYNC B1 ;  /* 0x0000000000017941 */ /* 0x000fea0003800000 */
.L_x_66:
        /* <DEDUP_REMOVED lines=12> */
.L_x_69:
[----:B------:R-:W-:Y:S05]  /*2cdb0*/  BSYNC B1 ;  /* 0x0000000000017941 */ /* 0x000fea0003800000 */
.L_x_68:
        /* <DEDUP_REMOVED lines=12> */
.L_x_71:
[----:B------:R-:W-:Y:S05]  /*2ce80*/  BSYNC B1 ;  /* 0x0000000000017941 */ /* 0x000fea0003800000 */
.L_x_70:
        /* <DEDUP_REMOVED lines=12> */
.L_x_73:
[----:B------:R-:W-:Y:S05]  /*2cf50*/  BSYNC B1 ;  /* 0x0000000000017941 */ /* 0x000fea0003800000 */
.L_x_72:
        /* <DEDUP_REMOVED lines=12> */
.L_x_75:
[----:B------:R-:W-:Y:S05]  /*2d020*/  BSYNC B1 ;  /* 0x0000000000017941 */ /* 0x000fea0003800000 */
.L_x_74:
        /* <DEDUP_REMOVED lines=12> */
.L_x_77:
[----:B------:R-:W-:Y:S05]  /*2d0f0*/  BSYNC B1 ;  /* 0x0000000000017941 */ /* 0x000fea0003800000 */
.L_x_76:
        /* <DEDUP_REMOVED lines=12> */
.L_x_79:
[----:B------:R-:W-:Y:S05]  /*2d1c0*/  BSYNC B1 ;  /* 0x0000000000017941 */ /* 0x000fea0003800000 */
.L_x_78:
        /* <DEDUP_REMOVED lines=12> */
.L_x_81:
[----:B------:R-:W-:Y:S05]  /*2d290*/  BSYNC B1 ;  /* 0x0000000000017941 */ /* 0x000fea0003800000 */
.L_x_80:
        /* <DEDUP_REMOVED lines=12> */
.L_x_83:
[----:B------:R-:W-:Y:S05]  /*2d360*/  BSYNC B1 ;  /* 0x0000000000017941 */ /* 0x000fea0003800000 */
.L_x_82:
        /* <DEDUP_REMOVED lines=12> */
.L_x_85:
[----:B------:R-:W-:Y:S05]  /*2d430*/  BSYNC B1 ;  /* 0x0000000000017941 */ /* 0x000fea0003800000 */
.L_x_84:
        /* <DEDUP_REMOVED lines=12> */
.L_x_87:
[----:B------:R-:W-:Y:S05]  /*2d500*/  BSYNC B1 ;  /* 0x0000000000017941 */ /* 0x000fea0003800000 */
.L_x_86:
        /* <DEDUP_REMOVED lines=12> */
.L_x_89:
[----:B------:R-:W-:Y:S05]  /*2d5d0*/  BSYNC B1 ;  /* 0x0000000000017941 */ /* 0x000fea0003800000 */
.L_x_88:
        /* <DEDUP_REMOVED lines=12> */
.L_x_91:
[----:B------:R-:W-:Y:S05]  /*2d6a0*/  BSYNC B1 ;  /* 0x0000000000017941 */ /* 0x000fea0003800000 */
.L_x_90:
        /* <DEDUP_REMOVED lines=12> */
.L_x_93:
[----:B------:R-:W-:Y:S05]  /*2d770*/  BSYNC B1 ;  /* 0x0000000000017941 */ /* 0x000fea0003800000 */
.L_x_92:
        /* <DEDUP_REMOVED lines=12> */
.L_x_95:
[----:B------:R-:W-:Y:S05]  /*2d840*/  BSYNC B1 ;  /* 0x0000000000017941 */ /* 0x000fea0003800000 */
.L_x_94:
        /* <DEDUP_REMOVED lines=12> */
.L_x_97:
[----:B------:R-:W-:Y:S05]  /*2d910*/  BSYNC B1 ;  /* 0x0000000000017941 */ /* 0x000fea0003800000 */
.L_x_96:
        /* <DEDUP_REMOVED lines=12> */
.L_x_99:
[----:B------:R-:W-:Y:S05]  /*2d9e0*/  BSYNC B1 ;  /* 0x0000000000017941 */ /* 0x000fea0003800000 */
.L_x_98:
        /* <DEDUP_REMOVED lines=12> */
.L_x_101:
[----:B------:R-:W-:Y:S05]  /*2dab0*/  BSYNC B1 ;  /* 0x0000000000017941 */ /* 0x000fea0003800000 */
.L_x_100:
        /* <DEDUP_REMOVED lines=12> */
.L_x_103:
[----:B------:R-:W-:Y:S05]  /*2db80*/  BSYNC B1 ;  /* 0x0000000000017941 */ /* 0x000fea0003800000 */
.L_x_102:
        /* <DEDUP_REMOVED lines=12> */
.L_x_105:
[----:B------:R-:W-:Y:S05]  /*2dc50*/  BSYNC B1 ;  /* 0x0000000000017941 */ /* 0x000fea0003800000 */
.L_x_104:
        /* <DEDUP_REMOVED lines=12> */
.L_x_107:
[----:B------:R-:W-:Y:S05]  /*2dd20*/  BSYNC B1 ;  /* 0x0000000000017941 */ /* 0x000fea0003800000 */
.L_x_106:
        /* <DEDUP_REMOVED lines=12> */
.L_x_109:
[----:B------:R-:W-:Y:S05]  /*2ddf0*/  BSYNC B1 ;  /* 0x0000000000017941 */ /* 0x000fea0003800000 */
.L_x_108:
        /* <DEDUP_REMOVED lines=12> */
.L_x_111:
[----:B------:R-:W-:Y:S05]  /*2dec0*/  BSYNC B1 ;  /* 0x0000000000017941 */ /* 0x000fea0003800000 */
.L_x_110:
        /* <DEDUP_REMOVED lines=12> */
.L_x_113:
[----:B------:R-:W-:Y:S05]  /*2df90*/  BSYNC B1 ;  /* 0x0000000000017941 */ /* 0x000fea0003800000 */
.L_x_112:
        /* <DEDUP_REMOVED lines=12> */
.L_x_115:
[----:B------:R-:W-:Y:S05]  /*2e060*/  BSYNC B1 ;  /* 0x0000000000017941 */ /* 0x000fea0003800000 */
.L_x_114:
        /* <DEDUP_REMOVED lines=12> */
.L_x_117:
[----:B------:R-:W-:Y:S05]  /*2e130*/  BSYNC B1 ;  /* 0x0000000000017941 */ /* 0x000fea0003800000 */
.L_x_116:
        /* <DEDUP_REMOVED lines=12> */
.L_x_119:
[----:B------:R-:W-:Y:S05]  /*2e200*/  BSYNC B1 ;  /* 0x0000000000017941 */ /* 0x000fea0003800000 */
.L_x_118:
        /* <DEDUP_REMOVED lines=12> */
.L_x_121:
[----:B------:R-:W-:Y:S05]  /*2e2d0*/  BSYNC B1 ;  /* 0x0000000000017941 */ /* 0x000fea0003800000 */
.L_x_120:
        /* <DEDUP_REMOVED lines=12> */
.L_x_123:
[----:B------:R-:W-:Y:S05]  /*2e3a0*/  BSYNC B1 ;  /* 0x0000000000017941 */ /* 0x000fea0003800000 */
.L_x_122:
        /* <DEDUP_REMOVED lines=12> */
.L_x_125:
[----:B------:R-:W-:Y:S05]  /*2e470*/  BSYNC B1 ;  /* 0x0000000000017941 */ /* 0x000fea0003800000 */
.L_x_124:
        /* <DEDUP_REMOVED lines=12> */
.L_x_127:
[----:B------:R-:W-:Y:S05]  /*2e540*/  BSYNC B1 ;  /* 0x0000000000017941 */ /* 0x000fea0003800000 */
.L_x_126:
        /* <DEDUP_REMOVED lines=12> */
.L_x_129:
[----:B------:R-:W-:Y:S05]  /*2e610*/  BSYNC B1 ;  /* 0x0000000000017941 */ /* 0x000fea0003800000 */
.L_x_128:
        /* <DEDUP_REMOVED lines=12> */
.L_x_131:
[----:B------:R-:W-:Y:S05]  /*2e6e0*/  BSYNC B1 ;  /* 0x0000000000017941 */ /* 0x000fea0003800000 */
.L_x_130:
        /* <DEDUP_REMOVED lines=12> */
.L_x_133:
[----:B------:R-:W-:Y:S05]  /*2e7b0*/  BSYNC B1 ;  /* 0x0000000000017941 */ /* 0x000fea0003800000 */
.L_x_132:
        /* <DEDUP_REMOVED lines=12> */
.L_x_135:
[----:B------:R-:W-:Y:S05]  /*2e880*/  BSYNC B1 ;  /* 0x0000000000017941 */ /* 0x000fea0003800000 */
.L_x_134:
        /* <DEDUP_REMOVED lines=12> */
.L_x_137:
[----:B------:R-:W-:Y:S05]  /*2e950*/  BSYNC B1 ;  /* 0x0000000000017941 */ /* 0x000fea0003800000 */
.L_x_136:
        /* <DEDUP_REMOVED lines=12> */
.L_x_139:
[----:B------:R-:W-:Y:S05]  /*2ea20*/  BSYNC B1 ;  /* 0x0000000000017941 */ /* 0x000fea0003800000 */
.L_x_138:
        /* <DEDUP_REMOVED lines=12> */
.L_x_141:
[----:B------:R-:W-:Y:S05]  /*2eaf0*/  BSYNC B1 ;  /* 0x0000000000017941 */ /* 0x000fea0003800000 */
.L_x_140:
        /* <DEDUP_REMOVED lines=12> */
.L_x_143:
[----:B------:R-:W-:Y:S05]  /*2ebc0*/  BSYNC B1 ;  /* 0x0000000000017941 */ /* 0x000fea0003800000 */
.L_x_142:
        /* <DEDUP_REMOVED lines=12> */
.L_x_145:
[----:B------:R-:W-:Y:S05]  /*2ec90*/  BSYNC B1 ;  /* 0x0000000000017941 */ /* 0x000fea0003800000 */
.L_x_144:
        /* <DEDUP_REMOVED lines=12> */
.L_x_147:
[----:B------:R-:W-:Y:S05]  /*2ed60*/  BSYNC B1 ;  /* 0x0000000000017941 */ /* 0x000fea0003800000 */
.L_x_146:
        /* <DEDUP_REMOVED lines=12> */
.L_x_149:
[----:B------:R-:W-:Y:S05]  /*2ee30*/  BSYNC B1 ;  /* 0x0000000000017941 */ /* 0x000fea0003800000 */
.L_x_148:
        /* <DEDUP_REMOVED lines=12> */
.L_x_151:
[----:B------:R-:W-:Y:S05]  /*2ef00*/  BSYNC B1 ;  /* 0x0000000000017941 */ /* 0x000fea0003800000 */
.L_x_150:
        /* <DEDUP_REMOVED lines=12> */
.L_x_153:
[----:B------:R-:W-:Y:S05]  /*2efd0*/  BSYNC B1 ;  /* 0x0000000000017941 */ /* 0x000fea0003800000 */
.L_x_152:
        /* <DEDUP_REMOVED lines=12> */
.L_x_155:
[----:B------:R-:W-:Y:S05]  /*2f0a0*/  BSYNC B1 ;  /* 0x0000000000017941 */ /* 0x000fea0003800000 */
.L_x_154:
        /* <DEDUP_REMOVED lines=12> */
.L_x_157:
[----:B------:R-:W-:Y:S05]  /*2f170*/  BSYNC B1 ;  /* 0x0000000000017941 */ /* 0x000fea0003800000 */
.L_x_156:
        /* <DEDUP_REMOVED lines=12> */
.L_x_159:
[----:B------:R-:W-:Y:S05]  /*2f240*/  BSYNC B1 ;  /* 0x0000000000017941 */ /* 0x000fea0003800000 */
.L_x_158:
        /* <DEDUP_REMOVED lines=12> */
.L_x_161:
[----:B------:R-:W-:Y:S05]  /*2f310*/  BSYNC B1 ;  /* 0x0000000000017941 */ /* 0x000fea0003800000 */
.L_x_160:
        /* <DEDUP_REMOVED lines=12> */
.L_x_163:
[----:B------:R-:W-:Y:S05]  /*2f3e0*/  BSYNC B1 ;  /* 0x0000000000017941 */ /* 0x000fea0003800000 */
.L_x_162:
        /* <DEDUP_REMOVED lines=12> */
.L_x_165:
[----:B------:R-:W-:Y:S05]  /*2f4b0*/  BSYNC B1 ;  /* 0x0000000000017941 */ /* 0x000fea0003800000 */
.L_x_164:
        /* <DEDUP_REMOVED lines=12> */
.L_x_167:
[----:B------:R-:W-:Y:S05]  /*2f580*/  BSYNC B1 ;  /* 0x0000000000017941 */ /* 0x000fea0003800000 */
.L_x_166:
        /* <DEDUP_REMOVED lines=12> */
.L_x_169:
[----:B------:R-:W-:Y:S05]  /*2f650*/  BSYNC B1 ;  /* 0x0000000000017941 */ /* 0x000fea0003800000 */
.L_x_168:
        /* <DEDUP_REMOVED lines=12> */
.L_x_171:
[----:B------:R-:W-:Y:S05]  /*2f720*/  BSYNC B1 ;  /* 0x0000000000017941 */ /* 0x000fea0003800000 */
.L_x_170:
        /* <DEDUP_REMOVED lines=12> */
.L_x_173:
[----:B------:R-:W-:Y:S05]  /*2f7f0*/  BSYNC B1 ;  /* 0x0000000000017941 */ /* 0x000fea0003800000 */
.L_x_172:
        /* <DEDUP_REMOVED lines=12> */
.L_x_175:
[----:B------:R-:W-:Y:S05]  /*2f8c0*/  BSYNC B1 ;  /* 0x0000000000017941 */ /* 0x000fea0003800000 */
.L_x_174:
        /* <DEDUP_REMOVED lines=12> */
.L_x_177:
[----:B------:R-:W-:Y:S05]  /*2f990*/  BSYNC B1 ;  /* 0x0000000000017941 */ /* 0x000fea0003800000 */
.L_x_176:
        /* <DEDUP_REMOVED lines=12> */
.L_x_179:
[----:B------:R-:W-:Y:S05]  /*2fa60*/  BSYNC B1 ;  /* 0x0000000000017941 */ /* 0x000fea0003800000 */
.L_x_178:
        /* <DEDUP_REMOVED lines=12> */
.L_x_181:
[----:B------:R-:W-:Y:S05]  /*2fb30*/  BSYNC B1 ;  /* 0x0000000000017941 */ /* 0x000fea0003800000 */
.L_x_180:
        /* <DEDUP_REMOVED lines=12> */
.L_x_183:
[----:B------:R-:W-:Y:S05]  /*2fc00*/  BSYNC B1 ;  /* 0x0000000000017941 */ /* 0x000fea0003800000 */
.L_x_182:
        /* <DEDUP_REMOVED lines=12> */
.L_x_185:
[----:B------:R-:W-:Y:S05]  /*2fcd0*/  BSYNC B1 ;  /* 0x0000000000017941 */ /* 0x000fea0003800000 */
.L_x_184:
        /* <DEDUP_REMOVED lines=12> */
.L_x_187:
[----:B------:R-:W-:Y:S05]  /*2fda0*/  BSYNC B1 ;  /* 0x0000000000017941 */ /* 0x000fea0003800000 */
.L_x_186:
        /* <DEDUP_REMOVED lines=12> */
.L_x_189:
[----:B------:R-:W-:Y:S05]  /*2fe70*/  BSYNC B1 ;  /* 0x0000000000017941 */ /* 0x000fea0003800000 */
.L_x_188:
        /* <DEDUP_REMOVED lines=12> */
.L_x_191:
[----:B------:R-:W-:Y:S05]  /*2ff40*/  BSYNC B1 ;  /* 0x0000000000017941 */ /* 0x000fea0003800000 */
.L_x_190:
        /* <DEDUP_REMOVED lines=12> */
.L_x_193:
[----:B------:R-:W-:Y:S05]  /*30010*/  BSYNC B1 ;  /* 0x0000000000017941 */ /* 0x000fea0003800000 */
.L_x_192:
        /* <DEDUP_REMOVED lines=12> */
.L_x_195:
[----:B------:R-:W-:Y:S05]  /*300e0*/  BSYNC B1 ;  /* 0x0000000000017941 */ /* 0x000fea0003800000 */
.L_x_194:
        /* <DEDUP_REMOVED lines=12> */
.L_x_197:
[----:B------:R-:W-:Y:S05]  /*301b0*/  BSYNC B1 ;  /* 0x0000000000017941 */ /* 0x000fea0003800000 */
.L_x_196:
        /* <DEDUP_REMOVED lines=12> */
.L_x_199:
[----:B------:R-:W-:Y:S05]  /*30280*/  BSYNC B1 ;  /* 0x0000000000017941 */ /* 0x000fea0003800000 */
.L_x_198:
        /* <DEDUP_REMOVED lines=12> */
.L_x_201:
[----:B------:R-:W-:Y:S05]  /*30350*/  BSYNC B1 ;  /* 0x0000000000017941 */ /* 0x000fea0003800000 */
.L_x_200:
        /* <DEDUP_REMOVED lines=12> */
.L_x_203:
[----:B------:R-:W-:Y:S05]  /*30420*/  BSYNC B1 ;  /* 0x0000000000017941 */ /* 0x000fea0003800000 */
.L_x_202:
        /* <DEDUP_REMOVED lines=12> */
.L_x_205:
[----:B------:R-:W-:Y:S05]  /*304f0*/  BSYNC B1 ;  /* 0x0000000000017941 */ /* 0x000fea0003800000 */
.L_x_204:
        /* <DEDUP_REMOVED lines=12> */
.L_x_207:
[----:B------:R-:W-:Y:S05]  /*305c0*/  BSYNC B1 ;  /* 0x0000000000017941 */ /* 0x000fea0003800000 */
.L_x_206:
        /* <DEDUP_REMOVED lines=12> */
.L_x_209:
[----:B------:R-:W-:Y:S05]  /*30690*/  BSYNC B1 ;  /* 0x0000000000017941 */ /* 0x000fea0003800000 */
.L_x_208:
        /* <DEDUP_REMOVED lines=12> */
.L_x_211:
[----:B------:R-:W-:Y:S05]  /*30760*/  BSYNC B1 ;  /* 0x0000000000017941 */ /* 0x000fea0003800000 */
.L_x_210:
        /* <DEDUP_REMOVED lines=12> */
.L_x_213:
[----:B------:R-:W-:Y:S05]  /*30830*/  BSYNC B1 ;  /* 0x0000000000017941 */ /* 0x000fea0003800000 */
.L_x_212:
        /* <DEDUP_REMOVED lines=12> */
.L_x_215:
[----:B------:R-:W-:Y:S05]  /*30900*/  BSYNC B1 ;  /* 0x0000000000017941 */ /* 0x000fea0003800000 */
.L_x_214:
        /* <DEDUP_REMOVED lines=12> */
.L_x_217:
[----:B------:R-:W-:Y:S05]  /*309d0*/  BSYNC B1 ;  /* 0x0000000000017941 */ /* 0x000fea0003800000 */
.L_x_216:
        /* <DEDUP_REMOVED lines=12> */
.L_x_219:
[----:B------:R-:W-:Y:S05]  /*30aa0*/  BSYNC B1 ;  /* 0x0000000000017941 */ /* 0x000fea0003800000 */
.L_x_218:
        /* <DEDUP_REMOVED lines=12> */
.L_x_221:
[----:B------:R-:W-:Y:S05]  /*30b70*/  BSYNC B1 ;  /* 0x0000000000017941 */ /* 0x000fea0003800000 */
.L_x_220:
        /* <DEDUP_REMOVED lines=12> */
.L_x_223:
[----:B------:R-:W-:Y:S05]  /*30c40*/  BSYNC B1 ;  /* 0x0000000000017941 */ /* 0x000fea0003800000 */
.L_x_222:
        /* <DEDUP_REMOVED lines=12> */
.L_x_225:
[----:B------:R-:W-:Y:S05]  /*30d10*/  BSYNC B1 ;  /* 0x0000000000017941 */ /* 0x000fea0003800000 */
.L_x_224:
        /* <DEDUP_REMOVED lines=12> */
.L_x_227:
[----:B------:R-:W-:Y:S05]  /*30de0*/  BSYNC B1 ;  /* 0x0000000000017941 */ /* 0x000fea0003800000 */
.L_x_226:
        /* <DEDUP_REMOVED lines=12> */
.L_x_229:
[----:B------:R-:W-:Y:S05]  /*30eb0*/  BSYNC B1 ;  /* 0x0000000000017941 */ /* 0x000fea0003800000 */
.L_x_228:
        /* <DEDUP_REMOVED lines=12> */
.L_x_231:
[----:B------:R-:W-:Y:S05]  /*30f80*/  BSYNC B1 ;  /* 0x0000000000017941 */ /* 0x000fea0003800000 */
.L_x_230:
        /* <DEDUP_REMOVED lines=12> */
.L_x_233:
[----:B------:R-:W-:Y:S05]  /*31050*/  BSYNC B1 ;  /* 0x0000000000017941 */ /* 0x000fea0003800000 */
.L_x_232:
        /* <DEDUP_REMOVED lines=12> */
.L_x_235:
[----:B------:R-:W-:Y:S05]  /*31120*/  BSYNC B1 ;  /* 0x0000000000017941 */ /* 0x000fea0003800000 */
.L_x_234:
        /* <DEDUP_REMOVED lines=12> */
.L_x_237:
[----:B------:R-:W-:Y:S05]  /*311f0*/  BSYNC B1 ;  /* 0x0000000000017941 */ /* 0x000fea0003800000 */
.L_x_236:
        /* <DEDUP_REMOVED lines=12> */
.L_x_239:
[----:B------:R-:W-:Y:S05]  /*312c0*/  BSYNC B1 ;  /* 0x0000000000017941 */ /* 0x000fea0003800000 */
.L_x_238:
        /* <DEDUP_REMOVED lines=12> */
.L_x_241:
[----:B------:R-:W-:Y:S05]  /*31390*/  BSYNC B1 ;  /* 0x0000000000017941 */ /* 0x000fea0003800000 */
.L_x_240:
        /* <DEDUP_REMOVED lines=12> */
.L_x_243:
[----:B------:R-:W-:Y:S05]  /*31460*/  BSYNC B1 ;  /* 0x0000000000017941 */ /* 0x000fea0003800000 */
.L_x_242:
        /* <DEDUP_REMOVED lines=12> */
.L_x_245:
[----:B------:R-:W-:Y:S05]  /*31530*/  BSYNC B1 ;  /* 0x0000000000017941 */ /* 0x000fea0003800000 */
.L_x_244:
        /* <DEDUP_REMOVED lines=12> */
.L_x_247:
[----:B------:R-:W-:Y:S05]  /*31600*/  BSYNC B1 ;  /* 0x0000000000017941 */ /* 0x000fea0003800000 */
.L_x_246:
        /* <DEDUP_REMOVED lines=12> */
.L_x_249:
[----:B------:R-:W-:Y:S05]  /*316d0*/  BSYNC B1 ;  /* 0x0000000000017941 */ /* 0x000fea0003800000 */
.L_x_248:
        /* <DEDUP_REMOVED lines=12> */
.L_x_251:
[----:B------:R-:W-:Y:S05]  /*317a0*/  BSYNC B1 ;  /* 0x0000000000017941 */ /* 0x000fea0003800000 */
.L_x_250:
        /* <DEDUP_REMOVED lines=12> */
.L_x_253:
[----:B------:R-:W-:Y:S05]  /*31870*/  BSYNC B1 ;  /* 0x0000000000017941 */ /* 0x000fea0003800000 */
.L_x_252:
        /* <DEDUP_REMOVED lines=12> */
.L_x_255:
[----:B------:R-:W-:Y:S05]  /*31940*/  BSYNC B1 ;  /* 0x0000000000017941 */ /* 0x000fea0003800000 */
.L_x_254:
        /* <DEDUP_REMOVED lines=12> */
.L_x_257:
[----:B------:R-:W-:Y:S05]  /*31a10*/  BSYNC B1 ;  /* 0x0000000000017941 */ /* 0x000fea0003800000 */
.L_x_256:
        /* <DEDUP_REMOVED lines=12> */
.L_x_259:
[----:B------:R-:W-:Y:S05]  /*31ae0*/  BSYNC B1 ;  /* 0x0000000000017941 */ /* 0x000fea0003800000 */
.L_x_258:
        /* <DEDUP_REMOVED lines=12> */
.L_x_261:
[----:B------:R-:W-:Y:S05]  /*31bb0*/  BSYNC B1 ;  /* 0x0000000000017941 */ /* 0x000fea0003800000 */
.L_x_260:
        /* <DEDUP_REMOVED lines=12> */
.L_x_263:
[----:B------:R-:W-:Y:S05]  /*31c80*/  BSYNC B1 ;  /* 0x0000000000017941 */ /* 0x000fea0003800000 */
.L_x_262:
        /* <DEDUP_REMOVED lines=12> */
.L_x_265:
[----:B------:R-:W-:Y:S05]  /*31d50*/  BSYNC B1 ;  /* 0x0000000000017941 */ /* 0x000fea0003800000 */
.L_x_264:
        /* <DEDUP_REMOVED lines=12> */
.L_x_267:
[----:B------:R-:W-:Y:S05]  /*31e20*/  BSYNC B1 ;  /* 0x0000000000017941 */ /* 0x000fea0003800000 */
.L_x_266:
        /* <DEDUP_REMOVED lines=12> */
.L_x_269:
[----:B------:R-:W-:Y:S05]  /*31ef0*/  BSYNC B1 ;  /* 0x0000000000017941 */ /* 0x000fea0003800000 */
.L_x_268:
        /* <DEDUP_REMOVED lines=12> */
.L_x_271:
[----:B------:R-:W-:Y:S05]  /*31fc0*/  BSYNC B1 ;  /* 0x0000000000017941 */ /* 0x000fea0003800000 */
.L_x_270:
        /* <DEDUP_REMOVED lines=12> */
.L_x_273:
[----:B------:R-:W-:Y:S05]  /*32090*/  BSYNC B1 ;  /* 0x0000000000017941 */ /* 0x000fea0003800000 */
.L_x_272:
        /* <DEDUP_REMOVED lines=12> */
.L_x_275:
[----:B------:R-:W-:Y:S05]  /*32160*/  BSYNC B1 ;  /* 0x0000000000017941 */ /* 0x000fea0003800000 */
.L_x_274:
        /* <DEDUP_REMOVED lines=12> */
.L_x_277:
[----:B------:R-:W-:Y:S05]  /*32230*/  BSYNC B1 ;  /* 0x0000000000017941 */ /* 0x000fea0003800000 */
.L_x_276:
        /* <DEDUP_REMOVED lines=12> */
.L_x_279:
[----:B------:R-:W-:Y:S05]  /*32300*/  BSYNC B1 ;  /* 0x0000000000017941 */ /* 0x000fea0003800000 */
.L_x_278:
        /* <DEDUP_REMOVED lines=12> */
.L_x_281:
[----:B------:R-:W-:Y:S05]  /*323d0*/  BSYNC B1 ;  /* 0x0000000000017941 */ /* 0x000fea0003800000 */
.L_x_280:
        /* <DEDUP_REMOVED lines=12> */
.L_x_283:
[----:B------:R-:W-:Y:S05]  /*324a0*/  BSYNC B1 ;  /* 0x0000000000017941 */ /* 0x000fea0003800000 */
.L_x_282:
[----:B---3--:R-:W3:Y:S01]  /*324b0*/  LDL.LU R12, [R1+0x9f8] ;  /* 0x0009f800010c7983 */ /* 0x008ee20000300800 */
[----:B-----5:R-:W-:Y:S01]  /*324c0*/  IMAD.U32 R9, R8, 0x10000, RZ ;  /* 0x0001000008097824 */ /* 0x020fe200078e00ff */
[----:B------:R-:W-:Y:S01]  /*324d0*/  ISETP.GT.AND P2, PT, R0, 0xf9, P5 ;  /* 0x000000f90000780c */ /* 0x000fe20002f44270 */
[----:B------:R-:W-:Y:S01]  /*324e0*/  @P3 IMAD.MOV.U32 R13, RZ, RZ, R153 ;  /* 0x000000ffff0d3224 */ /* 0x000fe200078e0099 */
[----:B------:R-:W-:Y:S01]  /*324f0*/  IADD3 R19, P1, R17, 0x80, RZ ;  /* 0x0000008011137810 */ /* 0x000fe20007f3e0ff */
[----:B------:R-:W-:Y:S01]  /*32500*/  FMUL R9, R9, R16 ;  /* 0x0000001009097220 */ /* 0x000fe20000400000 */
[----:B------:R-:W-:Y:S01]  /*32510*/  BSSY B1, `(.L_x_284) ;  /* 0x0000009000017945 */ /* 0x000fe20003800000 */
[----:B------:R-:W-:Y:S02]  /*32520*/  PRMT R18, R8, 0x7610, R18 ;  /* 0x0000761008127816 */ /* 0x000fe40000000012 */
[----:B------:R-:W-:Y:S01]  /*32530*/  IADD3.X R22, RZ, UR7, RZ, P1, !PT ;  /* 0x00000007ff167c10 */ /* 0x000fe20008ffe4ff */
[----:B---3--:R-:W-:Y:S01]  /*32540*/  FFMA R9, R12, R2, R9 ;  /* 0x000000020c097223 */ /* 0x008fe20000000009 */
[----:B------:R-:W-:-:S04]  /*32550*/  @P3 IMAD.MOV.U32 R12, RZ, RZ, R152 ;  /* 0x000000ffff0c3224 */ /* 0x000fc800078e0098 */
[----:B------:R-:W-:-:S05]  /*32560*/  F2FP.BF16.F32.PACK_AB R9, RZ, R9 ;  /* 0x00000009ff09723e */ /* 0x000fca00000010ff */
[----:B------:R3:W-:Y:S01]  /*32570*/  @P3 STG.E.U16 desc[UR46][R12.64+0x1f0], R9 ;  /* 0x0001f0090c003986 */ /* 0x0007e2000c10152e */
[----:B------:R-:W-:Y:S05]  /*32580*/  @!P2 BRA `(.L_x_285) ;  /* 0x000000000004a947 */ /* 0x000fea0003800000 */
[----:B------:R0:W5:Y:S02]  /*32590*/  LDG.E.LTC128B.U16 R18, desc[UR46][R154.64+0x1f2] ;  /* 0x0001f22e9a127981 */ /* 0x000164000c1e1520 */
.L_x_285:
[----:B------:R-:W-:Y:S05]  /*325a0*/  BSYNC B1 ;  /* 0x0000000000017941 */ /* 0x000fea0003800000 */
.L_x_284:
[----:B---3--:R-:W3:Y:S01]  /*325b0*/  LDL.LU R12, [R1+0x9fc] ;  /* 0x0009fc00010c7983 */ /* 0x008ee20000300800 */
[----:B-----5:R-:W-:Y:S02]  /*325c0*/  IMAD.U32 R8, R18, 0x10000, RZ ;  /* 0x0001000012087824 */ /* 0x020fe400078e00ff */
[----:B------:R-:W-:Y:S01]  /*325d0*/  IMAD R22, R22, R4, RZ ;  /* 0x0000000416167224 */ /* 0x000fe200078e02ff */
[----:B------:R-:W-:Y:S01]  /*325e0*/  ISETP.GT.AND P4, PT, R3, 0x80, PT ;  /* 0x000000800300780c */ /* 0x000fe20003f84270 */
[----:B------:R-:W-:Y:S01]  /*325f0*/  FMUL R13, R8, R16 ;  /* 0x00000010080d7220 */ /* 0x000fe20000400000 */
[C---:B------:R-:W-:Y:S01]  /*32600*/  IMAD.WIDE.U32 R8, R19.reuse, R4, R160 ;  /* 0x0000000413087225 */ /* 0x040fe200078e00a0 */
[----:B------:R-:W2:Y:S01]  /*32610*/  LDL.LU R23, [R1+0x600] ;  /* 0x0006000001177983 */ /* 0x000ea20000300800 */
[----:B------:R-:W-:Y:S02]  /*32620*/  ISETP.GT.AND P1, PT, R0, RZ, P4 ;  /* 0x000000ff0000720c */ /* 0x000fe40002724270 */
[----:B------:R-:W-:-:S05]  /*32630*/  IMAD R22, R19, R5, R22 ;  /* 0x0000000513167224 */ /* 0x000fca00078e0216 */
[----:B------:R-:W-:Y:S01]  /*32640*/  IADD3 R20, R9, R22, RZ ;  /* 0x0000001609147210 */ /* 0x000fe20007ffe0ff */
[----:B---3--:R-:W-:Y:S01]  /*32650*/  FFMA R13, R12, R2, R13 ;  /* 0x000000020c0d7223 */ /* 0x008fe2000000000d */
[----:B------:R-:W-:-:S04]  /*32660*/  LEA R12, P3, R8, R6, 0x1 ;  /* 0x00000006080c7211 */ /* 0x000fc800078608ff */
[----:B------:R-:W-:Y:S02]  /*32670*/  F2FP.BF16.F32.PACK_AB R9, RZ, R13 ;  /* 0x0000000dff09723e */ /* 0x000fe400000010ff */
[----:B------:R-:W-:Y:S01]  /*32680*/  LEA.HI.X R13, R8, R7, R20, 0x1, P3 ;  /* 0x00000007080d7211 */ /* 0x000fe200018f0c14 */
[----:B------:R-:W-:Y:S01]  /*32690*/  @P2 IMAD.MOV.U32 R8, RZ, RZ, R152 ;  /* 0x000000ffff082224 */ /* 0x000fe200078e0098 */
[----:B------:R-:W-:Y:S01]  /*326a0*/  PRMT R20, R9, 0x7610, R20 ;  /* 0x0000761009147816 */ /* 0x000fe20000000014 */
[----:B------:R-:W-:-:S05]  /*326b0*/  @P2 IMAD.MOV.U32 R9, RZ, RZ, R153 ;  /* 0x000000ffff092224 */ /* 0x000fca00078e0099 */
[----:B------:R3:W-:Y:S04]  /*326c0*/  @P2 STG.E.U16 desc[UR46][R8.64+0x1f2], R20 ;  /* 0x0001f21408002986 */ /* 0x0007e8000c10152e */
[----:B------:R-:W4:Y:S01]  /*326d0*/  @P1 LDG.E.LTC128B.U16 R18, desc[UR46][R12.64] ;  /* 0x0000002e0c121981 */ /* 0x000f22000c1e1520 */
[----:B------:R-:W-:Y:S01]  /*326e0*/  IMAD.U32 R172, RZ, RZ, UR8 ;  /* 0x00000008ffac7e24 */ /* 0x000fe2000f8e00ff */
[----:B------:R-:W-:Y:S01]  /*326f0*/  ISETP.GT.AND P2, PT, R0, 0x1, P4 ;  /* 0x000000010000780c */ /* 0x000fe20002744270 */
[----:B------:R-:W-:Y:S01]  /*32700*/  IMAD.U32 R21, RZ, RZ, UR8 ;  /* 0x00000008ff157e24 */ /* 0x000fe2000f8e00ff */
[----:B------:R-:W-:Y:S01]  /*32710*/  BSSY B1, `(.L_x_286) ;  /* 0x0000013000017945 */ /* 0x000fe20003800000 */
[----:B------:R-:W-:Y:S01]  /*32720*/  IMAD.U32 R171, RZ, RZ, UR9 ;  /* 0x00000009ffab7e24 */ /* 0x000fe2000f8e00ff */
[----:B------:R-:W-:Y:S01]  /*32730*/  SHF.L.U32 R172, R172, 0x8, RZ ;  /* 0x00000008acac7819 */ /* 0x000fe200000006ff */
[----:B---3--:R-:W-:-:S03]  /*32740*/  IMAD.WIDE.U32 R8, R19, R4, R10 ;  /* 0x0000000413087225 */ /* 0x008fc600078e000a */
[----:B------:R-:W-:Y:S01]  /*32750*/  SHF.L.U64.HI R171, R21, 0x8, R171 ;  /* 0x0000000815ab7819 */ /* 0x000fe200000102ab */
[----:B------:R-:W-:Y:S01]  /*32760*/  IMAD.IADD R9, R22, 0x1, R9 ;  /* 0x0000000116097824 */ /* 0x000fe200078e0209 */
[----:B----4-:R-:W-:-:S05]  /*32770*/  SHF.L.U32 R12, R18, 0x10, RZ ;  /* 0x00000010120c7819 */ /* 0x010fca00000006ff */
[----:B------:R-:W-:Y:S01]  /*32780*/  FMUL R20, R12, R16 ;  /* 0x000000100c147220 */ /* 0x000fe20000400000 */
[----:B------:R-:W-:Y:S01]  /*32790*/  IMAD.WIDE.U32 R12, R162, UR42, R8 ;  /* 0x0000002aa20c7c25 */ /* 0x000fe2000f8e0008 */
[----:B------:R-:W-:-:S03]  /*327a0*/  IADD3 R8, P3, R172, R14, RZ ;  /* 0x0000000eac087210 */ /* 0x000fc60007f7e0ff */
[----:B--2---:R-:W-:Y:S01]  /*327b0*/  FFMA R9, R23, R2, R20 ;  /* 0x0000000217097223 */ /* 0x004fe20000000014 */
[----:B------:R-:W-:Y:S01]  /*327c0*/  IMAD.IADD R21, R168, 0x1, R13 ;  /* 0x00000001a8157824 */ /* 0x000fe200078e020d */
[----:B------:R-:W-:-:S03]  /*327d0*/  LEA R20, P6, R12, R6, 0x1 ;  /* 0x000000060c147211 */ /* 0x000fc600078c08ff */
[----:B------:R-:W-:Y:S01]  /*327e0*/  F2FP.BF16.F32.PACK_AB R13, RZ, R9 ;  /* 0x00000009ff0d723e */ /* 0x000fe200000010ff */
[----:B------:R-:W-:Y:S01]  /*327f0*/  IMAD.X R9, R171, 0x1, R15, P3 ;  /* 0x00000001ab097824 */ /* 0x000fe200018e060f */
[----:B------:R-:W-:-:S04]  /*32800*/  LEA.HI.X R21, R12, R7, R21, 0x1, P6 ;  /* 0x000000070c157211 */ /* 0x000fc800030f0c15 */
[----:B------:R2:W-:Y:S01]  /*32810*/  @P1 STG.E.U16 desc[UR46][R8.64], R13 ;  /* 0x0000000d08001986 */ /* 0x0005e2000c10152e */
[----:B------:R-:W-:Y:S05]  /*32820*/  @!P2 BRA `(.L_x_287) ;  /* 0x000000000004a947 */ /* 0x000fea0003800000 */
[----:B------:R3:W5:Y:S02]  /*32830*/  LDG.E.LTC128B.U16 R18, desc[UR46][R20.64+0x2] ;  /* 0x0000022e14127981 */ /* 0x000764000c1e1520 */
.L_x_287:
[----:B------:R-:W-:Y:S05]  /*32840*/  BSYNC B1 ;  /* 0x0000000000017941 */ /* 0x000fea0003800000 */
.L_x_286:
[----:B------:R-:W4:Y:S01]  /*32850*/  LDL.LU R158, [R1+0x604] ;  /* 0x00060400019e7983 */ /* 0x000f220000300800 */
[----:B--2---:R-:W-:Y:S01]  /*32860*/  IMAD.WIDE.U32 R12, R19, R4, R166 ;  /* 0x00000004130c7225 */ /* 0x004fe200078e00a6 */
[----:B------:R-:W-:Y:S01]  /*32870*/  ISETP.GT.AND P3, PT, R3, 0x88, PT ;  /* 0x000000880300780c */ /* 0x000fe20003f64270 */
[----:B------:R-:W-:Y:S02]  /*32880*/  BSSY B1, `(.L_x_288) ;  /* 0x0000013000017945 */ /* 0x000fe40003800000 */
[----:B-----5:R-:W-:Y:S01]  /*32890*/  IMAD.U32 R23, R18, 0x10000, RZ ;  /* 0x0001000012177824 */ /* 0x020fe200078e00ff */
[----:B------:R-:W-:Y:S02]  /*328a0*/  IADD3 R19, R22, R13, RZ ;  /* 0x0000000d16137210 */ /* 0x000fe40007ffe0ff */
[----:B------:R-:W-:Y:S01]  /*328b0*/  IADD3 R13, P1, R164, R12, RZ ;  /* 0x0000000ca40d7210 */ /* 0x000fe20007f3e0ff */
[----:B------:R-:W-:-:S04]  /*328c0*/  FMUL R23, R23, R16 ;  /* 0x0000001017177220 */ /* 0x000fc80000400000 */
[----:B----4-:R-:W-:Y:S01]  /*328d0*/  FFMA R22, R158, R2, R23 ;  /* 0x000000029e167223 */ /* 0x010fe20000000017 */
[----:B------:R-:W-:Y:S01]  /*328e0*/  IMAD.X R23, R19, 0x1, R161, P1 ;  /* 0x0000000113177824 */ /* 0x000fe200008e06a1 */
[----:B------:R-:W-:Y:S02]  /*328f0*/  ISETP.GT.AND P1, PT, R0, RZ, P3 ;  /* 0x000000ff0000720c */ /* 0x000fe40001f24270 */
[C---:B------:R-:W-:Y:S02]  /*32900*/  LEA R158, P6, R13.reuse, R6, 0x1 ;  /* 0x000000060d9e7211 */ /* 0x040fe400078c08ff */
[----:B------:R-:W-:Y:S02]  /*32910*/  F2FP.BF16.F32.PACK_AB R22, RZ, R22 ;  /* 0x00000016ff16723e */ /* 0x000fe400000010ff */
[----:B------:R-:W-:Y:S01]  /*32920*/  LEA.HI.X R159, R13, R7, R23, 0x1, P6 ;  /* 0x000000070d9f7211 */ /* 0x000fe200030f0c17 */
[----:B------:R-:W-:Y:S01]  /*32930*/  IMAD.MOV.U32 R23, RZ, RZ, R9 ;  /* 0x000000ffff177224 */ /* 0x000fe200078e0009 */
[----:B------:R-:W-:Y:S01]  /*32940*/  PRMT R163, R22, 0x7610, R163 ;  /* 0x0000761016a37816 */ /* 0x000fe200000000a3 */
[----:B------:R-:W-:Y:S01]  /*32950*/  IMAD.MOV.U32 R22, RZ, RZ, R8 ;  /* 0x000000ffff167224 */ /* 0x000fe200078e0008 */
[----:B------:R-:W-:-:S04]  /*32960*/  IADD3 R12, P6, R10, R12, RZ ;  /* 0x0000000c0a0c7210 */ /* 0x000fc80007fde0ff */
[----:B------:R2:W-:Y:S02]  /*32970*/  @P2 STG.E.U16 desc[UR46][R22.64+0x2], R163 ;  /* 0x000002a316002986 */ /* 0x0005e4000c10152e */
[----:B--2---:R-:W-:Y:S01]  /*32980*/  PRMT R163, R18, 0x7610, R163 ;  /* 0x0000761012a37816 */ /* 0x004fe200000000a3 */
[----:B------:R-:W-:Y:S06]  /*32990*/  @!P1 BRA `(.L_x_289) ;  /* 0x0000000000049947 */ /* 0x000fec0003800000 */
[----:B------:R2:W5:Y:S02]  /*329a0*/  LDG.E.LTC128B.U16 R163, desc[UR46][R158.64] ;  /* 0x0000002e9ea37981 */ /* 0x000564000c1e1520 */
.L_x_289:
[----:B------:R-:W-:Y:S05]  /*329b0*/  BSYNC B1 ;  /* 0x0000000000017941 */ /* 0x000fea0003800000 */
.L_x_288:
[----:B--2---:R-:W2:Y:S01]  /*329c0*/  LDL.LU R158, [R1+0x608] ;  /* 0x00060800019e7983 */ /* 0x004ea20000300800 */
[----:B-----5:R-:W-:Y:S01]  /*329d0*/  SHF.L.U32 R18, R163, 0x10, RZ ;  /* 0x00000010a3127819 */ /* 0x020fe200000006ff */
[----:B------:R-:W-:Y:S01]  /*329e0*/  IMAD.X R13, R11, 0x1, R19, P6 ;  /* 0x000000010b0d7824 */ /* 0x000fe200030e0613 */
[----:B------:R-:W-:Y:S03]  /*329f0*/  BSSY B1, `(.L_x_290) ;  /* 0x000000f000017945 */ /* 0x000fe60003800000 */
[----:B------:R-:W-:Y:S01]  /*32a00*/  FMUL R18, R18, R16 ;  /* 0x0000001012127220 */ /* 0x000fe20000400000 */
[----:B------:R-:W-:-:S04]  /*32a10*/  IMAD.WIDE.U32 R12, R162, UR42, R12 ;  /* 0x0000002aa20c7c25 */ /* 0x000fc8000f8e000c */
[----:B------:R-:W-:Y:S02]  /*32a20*/  IMAD.IADD R173, R168, 0x1, R13 ;  /* 0x00000001a8ad7824 */ /* 0x000fe400078e020d */
[----:B--2---:R-:W-:Y:S01]  /*32a30*/  FFMA R19, R158, R2, R18 ;  /* 0x000000029e137223 */ /* 0x004fe20000000012 */
[----:B------:R-:W-:Y:S02]  /*32a40*/  IADD3 R158, P2, R8, R169, RZ ;  /* 0x000000a9089e7210 */ /* 0x000fe40007f5e0ff */
[----:B------:R-:W-:Y:S02]  /*32a50*/  LEA R18, P6, R12, R6, 0x1 ;  /* 0x000000060c127211 */ /* 0x000fe400078c08ff */
[----:B------:R-:W-:Y:S01]  /*32a60*/  F2FP.BF16.F32.PACK_AB R13, RZ, R19 ;  /* 0x00000013ff0d723e */ /* 0x000fe200000010ff */
[----:B------:R-:W-:Y:S01]  /*32a70*/  IMAD.X R159, R9, 0x1, R170, P2 ;  /* 0x00000001099f7824 */ /* 0x000fe200010e06aa */
[----:B------:R-:W-:Y:S02]  /*32a80*/  ISETP.GT.AND P2, PT, R0, 0x1, P3 ;  /* 0x000000010000780c */ /* 0x000fe40001f44270 */
[----:B------:R-:W-:-:S02]  /*32a90*/  LEA.HI.X R19, R12, R7, R173, 0x1, P6 ;  /* 0x000000070c137211 */ /* 0x000fc400030f0cad */
[----:B------:R2:W-:Y:S01]  /*32aa0*/  @P1 STG.E.U16 desc[UR46][R158.64], R13 ;  /* 0x0000000d9e001986 */ /* 0x0005e2000c10152e */
[----:B------:R-:W-:-:S08]  /*32ab0*/  PRMT R12, R163, 0x7610, R12 ;  /* 0x00007610a30c7816 */ /* 0x000fd0000000000c */
[----:B------:R-:W-:Y:S05]  /*32ac0*/  @!P2 BRA `(.L_x_291) ;  /* 0x000000000004a947 */ /* 0x000fea0003800000 */
[----:B------:R4:W5:Y:S02]  /*32ad0*/  LDG.E.LTC128B.U16 R12, desc[UR46][R18.64+0x2] ;  /* 0x0000022e120c7981 */ /* 0x000964000c1e1520 */
.L_x_291:
[----:B------:R-:W-:Y:S05]  /*32ae0*/  BSYNC B1 ;  /* 0x0000000000017941 */ /* 0x000fea0003800000 */
.L_x_290:
[----:B--2---:R-:W2:Y:S01]  /*32af0*/  LDL.LU R158, [R1+0x60c] ;  /* 0x00060c00019e7983 */ /* 0x004ea20000300800 */
[----:B-----5:R-:W-:Y:S01]  /*32b00*/  SHF.L.U32 R13, R12, 0x10, RZ ;  /* 0x000000100c0d7819 */ /* 0x020fe200000006ff */
[----:B------:R-:W-:Y:S01]  /*32b10*/  BSSY B1, `(.L_x_292) ;  /* 0x000000a000017945 */ /* 0x000fe20003800000 */
[----:B------:R-:W-:Y:S02]  /*32b20*/  IADD3 R8, P6, R169, R8, RZ ;  /* 0x00000008a9087210 */ /* 0x000fe40007fde0ff */
[----:B------:R-:W-:Y:S01]  /*32b30*/  ISETP.GT.AND P1, PT, R0, 0x8, P4 ;  /* 0x000000080000780c */ /* 0x000fe20002724270 */
[----:B------:R-:W-:Y:S02]  /*32b40*/  FMUL R13, R13, R16 ;  /* 0x000000100d0d7220 */ /* 0x000fe40000400000 */
[----:B------:R-:W-:Y:S02]  /*32b50*/  IMAD.X R9, R170, 0x1, R9, P6 ;  /* 0x00000001aa097824 */ /* 0x000fe400030e0609 */
[----:B--2---:R-:W-:-:S05]  /*32b60*/  FFMA R13, R158, R2, R13 ;  /* 0x000000029e0d7223 */ /* 0x004fca000000000d */
[----:B------:R-:W-:-:S05]  /*32b70*/  F2FP.BF16.F32.PACK_AB R13, RZ, R13 ;  /* 0x0000000dff0d723e */ /* 0x000fca00000010ff */
[----:B------:R2:W-:Y:S01]  /*32b80*/  @P2 STG.E.U16 desc[UR46][R8.64+0x2], R13 ;  /* 0x0000020d08002986 */ /* 0x0005e2000c10152e */
[----:B------:R-:W-:Y:S05]  /*32b90*/  @!P1 BRA `(.L_x_293) ;  /* 0x0000000000049947 */ /* 0x000fea0003800000 */
[----:B------:R0:W5:Y:S02]  /*32ba0*/  LDG.E.LTC128B.U16 R12, desc[UR46][R20.64+0x10] ;  /* 0x0000102e140c7981 */ /* 0x000164000c1e1520 */
.L_x_293:
[----:B------:R-:W-:Y:S05]  /*32bb0*/  BSYNC B1 ;  /* 0x0000000000017941 */ /* 0x000fea0003800000 */
.L_x_292:
[----:B--2---:R-:W2:Y:S01]  /*32bc0*/  LDL.LU R13, [R1+0x610] ;  /* 0x00061000010d7983 */ /* 0x004ea20000300800 */
[----:B-----5:R-:W-:Y:S01]  /*32bd0*/  IMAD.U32 R8, R12, 0x10000, RZ ;  /* 0x000100000c087824 */ /* 0x020fe200078e00ff */
[----:B------:R-:W-:Y:S01]  /*32be0*/  ISETP.GT.AND P2, PT, R0, 0x9, P4 ;  /* 0x000000090000780c */ /* 0x000fe20002744270 */
[----:B------:R-:W-:Y:S02]  /*32bf0*/  BSSY B1, `(.L_x_294) ;  /* 0x0000009000017945 */ /* 0x000fe40003800000 */
[----:B------:R-:W-:-:S04]  /*32c00*/  FMUL R8, R8, R16 ;  /* 0x0000001008087220 */ /* 0x000fc80000400000 */
[----:B--2---:R-:W-:-:S05]  /*32c10*/  FFMA R8, R13, R2, R8 ;  /* 0x000000020d087223 */ /* 0x004fca0000000008 */
[----:B------:R-:W-:-:S04]  /*32c20*/  F2FP.BF16.F32.PACK_AB R8, RZ, R8 ;  /* 0x00000008ff08723e */ /* 0x000fc800000010ff */
[----:B------:R-:W-:Y:S02]  /*32c30*/  PRMT R9, R8, 0x7610, R9 ;  /* 0x0000761008097816 */ /* 0x000fe40000000009 */
[----:B------:R-:W-:-:S03]  /*32c40*/  PRMT R8, R12, 0x7610, R8 ;  /* 0x000076100c087816 */ /* 0x000fc60000000008 */
[----:B------:R2:W-:Y:S01]  /*32c50*/  @P1 STG.E.U16 desc[UR46][R22.64+0x10], R9 ;  /* 0x0000100916001986 */ /* 0x0005e2000c10152e */
[----:B------:R-:W-:Y:S05]  /*32c60*/  @!P2 BRA `(.L_x_295) ;  /* 0x000000000004a947 */ /* 0x000fea0003800000 */
[----:B------:R0:W5:Y:S02]  /*32c70*/  LDG.E.LTC128B.U16 R8, desc[UR46][R20.64+0x12] ;  /* 0x0000122e14087981 */ /* 0x000164000c1e1520 */
.L_x_295:
[----:B------:R-:W-:Y:S05]  /*32c80*/  BSYNC B1 ;  /* 0x0000000000017941 */ /* 0x000fea0003800000 */
.L_x_294:
[----:B------:R-:W3:Y:S01]  /*32c90*/  LDL.LU R12, [R1+0x614] ;  /* 0x00061400010c7983 */ /* 0x000ee20000300800 */
[----:B--2--5:R-:W-:Y:S01]  /*32ca0*/  IMAD.U32 R9, R8, 0x10000, RZ ;  /* 0x0001000008097824 */ /* 0x024fe200078e00ff */
[----:B------:R-:W-:Y:S01]  /*32cb0*/  ISETP.GT.AND P1, PT, R0, 0x8, P3 ;  /* 0x000000080000780c */ /* 0x000fe20001f24270 */
[----:B------:R-:W-:Y:S02]  /*32cc0*/  BSSY B1, `(.L_x_296) ;  /* 0x0000007000017945 */ /* 0x000fe40003800000 */
[----:B------:R-:W-:-:S04]  /*32cd0*/  FMUL R9, R9, R16 ;  /* 0x0000001009097220 */ /* 0x000fc80000400000 */
[----:B---3--:R-:W-:-:S05]  /*32ce0*/  FFMA R9, R12, R2, R9 ;  /* 0x000000020c097223 */ /* 0x008fca0000000009 */
[----:B------:R-:W-:-:S05]  /*32cf0*/  F2FP.BF16.F32.PACK_AB R9, RZ, R9 ;  /* 0x00000009ff09723e */ /* 0x000fca00000010ff */
[----:B------:R2:W-:Y:S01]  /*32d00*/  @P2 STG.E.U16 desc[UR46][R22.64+0x12], R9 ;  /* 0x0000120916002986 */ /* 0x0005e2000c10152e */
[----:B------:R-:W-:Y:S05]  /*32d10*/  @!P1 BRA `(.L_x_297) ;  /* 0x0000000000049947 */ /* 0x000fea0003800000 */
[----:B------:R3:W5:Y:S02]  /*32d20*/  LDG.E.LTC128B.U16 R8, desc[UR46][R18.64+0x10] ;  /* 0x0000102e12087981 */ /* 0x000764000c1e1520 */
.L_x_297:
[----:B------:R-:W-:Y:S05]  /*32d30*/  BSYNC B1 ;  /* 0x0000000000017941 */ /* 0x000fea0003800000 */
.L_x_296:
[----:B------:R-:W4:Y:S01]  /*32d40*/  LDL.LU R158, [R1+0x618] ;  /* 0x00061800019e7983 */ /* 0x000f220000300800 */
[----:B--2--5:R-:W-:Y:S01]  /*32d50*/  SHF.L.U32 R9, R8, 0x10, RZ ;  /* 0x0000001008097819 */ /* 0x024fe200000006ff */
[----:B------:R-:W-:Y:S01]  /*32d60*/  BSSY B1, `(.L_x_298) ;  /* 0x000000a000017945 */ /* 0x000fe20003800000 */
[----:B------:R-:W-:-:S03]  /*32d70*/  IADD3 R12, P2, P6, R169, R14, R172 ;  /* 0x0000000ea90c7210 */ /* 0x000fc60007e5e0ac */
[----:B------:R-:W-:Y:S01]  /*32d80*/  FMUL R9, R9, R16 ;  /* 0x0000001009097220 */ /* 0x000fe20000400000 */
[----:B------:R-:W-:Y:S02]  /*32d90*/  IADD3.X R13, R170, R15, R171, P2, P6 ;  /* 0x0000000faa0d7210 */ /* 0x000fe400017ec4ab */
[----:B------:R-:W-:Y:S01]  /*32da0*/  ISETP.GT.AND P2, PT, R0, 0x9, P3 ;  /* 0x000000090000780c */ /* 0x000fe20001f44270 */
[----:B----4-:R-:W-:-:S05]  /*32db0*/  FFMA R9, R158, R2, R9 ;  /* 0x000000029e097223 */ /* 0x010fca0000000009 */
[----:B------:R-:W-:-:S05]  /*32dc0*/  F2FP.BF16.F32.PACK_AB R9, RZ, R9 ;  /* 0x00000009ff09723e */ /* 0x000fca00000010ff */
[----:B------:R2:W-:Y:S02]  /*32dd0*/  @P1 STG.E.U16 desc[UR46][R12.64+0x10], R9 ;  /* 0x000010090c001986 */ /* 0x0005e4000c10152e */
[----:B------:R-:W-:Y:S05]  /*32de0*/  @!P2 BRA `(.L_x_299) ;  /* 0x000000000004a947 */ /* 0x000fea0003800000 */
[----:B------:R4:W5:Y:S02]  /*32df0*/  LDG.E.LTC128B.U16 R8, desc[UR46][R18.64+0x12] ;  /* 0x0000122e12087981 */ /* 0x000964000c1e1520 */
.L_x_299:
[----:B------:R-:W-:Y:S05]  /*32e00*/  BSYNC B1 ;  /* 0x0000000000017941 */ /* 0x000fea0003800000 */
.L_x_298:
        /* <DEDUP_REMOVED lines=10> */
.L_x_301:
[----:B------:R-:W-:Y:S05]  /*32eb0*/  BSYNC B1 ;  /* 0x0000000000017941 */ /* 0x000fea0003800000 */
.L_x_300:
[----:B------:R-:W4:Y:S01]  /*32ec0*/  LDL.LU R158, [R1+0x620] ;  /* 0x00062000019e7983 */ /* 0x000f220000300800 */
[----:B--2--5:R-:W-:Y:S01]  /*32ed0*/  IMAD.U32 R9, R8, 0x10000, RZ ;  /* 0x0001000008097824 */ /* 0x024fe200078e00ff */
[----:B------:R-:W-:Y:S01]  /*32ee0*/  ISETP.GT.AND P2, PT, R0, 0x11, P4 ;  /* 0x000000110000780c */ /* 0x000fe20002744270 */
[----:B------:R-:W-:Y:S02]  /*32ef0*/  BSSY B1, `(.L_x_302) ;  /* 0x0000007000017945 */ /* 0x000fe40003800000 */
[----:B------:R-:W-:-:S04]  /*32f00*/  FMUL R9, R9, R16 ;  /* 0x0000001009097220 */ /* 0x000fc80000400000 */
[----:B----4-:R-:W-:-:S05]  /*32f10*/  FFMA R9, R158, R2, R9 ;  /* 0x000000029e097223 */ /* 0x010fca0000000009 */
[----:B------:R-:W-:-:S05]  /*32f20*/  F2FP.BF16.F32.PACK_AB R9, RZ, R9 ;  /* 0x00000009ff09723e */ /* 0x000fca00000010ff */
[----:B------:R2:W-:Y:S01]  /*32f30*/  @P1 STG.E.U16 desc[UR46][R22.64+0x20], R9 ;  /* 0x0000200916001986 */ /* 0x0005e2000c10152e */
[----:B------:R-:W-:Y:S05]  /*32f40*/  @!P2 BRA `(.L_x_303) ;  /* 0x000000000004a947 */ /* 0x000fea0003800000 */
[----:B------:R4:W5:Y:S02]  /*32f50*/  LDG.E.LTC128B.U16 R8, desc[UR46][R20.64+0x22] ;  /* 0x0000222e14087981 */ /* 0x000964000c1e1520 */
.L_x_303:
[----:B------:R-:W-:Y:S05]  /*32f60*/  BSYNC B1 ;  /* 0x0000000000017941 */ /* 0x000fea0003800000 */
.L_x_302:
        /* <DEDUP_REMOVED lines=10> */
.L_x_305:
[----:B------:R-:W-:Y:S05]  /*33010*/  BSYNC B1 ;  /* 0x0000000000017941 */ /* 0x000fea0003800000 */
.L_x_304:
[----:B------:R-:W4:Y:S01]  /*33020*/  LDL.LU R158, [R1+0x628] ;  /* 0x00062800019e7983 */ /* 0x000f220000300800 */
[----:B--2--5:R-:W-:Y:S01]  /*33030*/  SHF.L.U32 R9, R8, 0x10, RZ ;  /* 0x0000001008097819 */ /* 0x024fe200000006ff */
[----:B------:R-:W-:Y:S01]  /*33040*/  BSSY B1, `(.L_x_306) ;  /* 0x0000008000017945 */ /* 0x000fe20003800000 */
[----:B------:R-:W-:-:S03]  /*33050*/  ISETP.GT.AND P2, PT, R0, 0x11, P3 ;  /* 0x000000110000780c */ /* 0x000fc60001f44270 */
[----:B------:R-:W-:-:S04]  /*33060*/  FMUL R9, R9, R16 ;  /* 0x0000001009097220 */ /* 0x000fc80000400000 */
[----:B----4-:R-:W-:-:S05]  /*33070*/  FFMA R9, R158, R2, R9 ;  /* 0x000000029e097223 */ /* 0x010fca0000000009 */
[----:B------:R-:W-:-:S05]  /*33080*/  F2FP.BF16.F32.PACK_AB R9, RZ, R9 ;  /* 0x00000009ff09723e */ /* 0x000fca00000010ff */
[----:B------:R2:W-:Y:S01]  /*33090*/  @P1 STG.E.U16 desc[UR46][R12.64+0x20], R9 ;  /* 0x000020090c001986 */ /* 0x0005e2000c10152e */
[----:B------:R-:W-:Y:S05]  /*330a0*/  @!P2 BRA `(.L_x_307) ;  /* 0x000000000004a947 */ /* 0x000fea0003800000 */
[----:B------:R4:W5:Y:S02]  /*330b0*/  LDG.E.LTC128B.U16 R8, desc[UR46][R18.64+0x22] ;  /* 0x0000222e12087981 */ /* 0x000964000c1e1520 */
.L_x_307:
[----:B------:R-:W-:Y:S05]  /*330c0*/  BSYNC B1 ;  /* 0x0000000000017941 */ /* 0x000fea0003800000 */
.L_x_306:
        /* <DEDUP_REMOVED lines=10> */
.L_x_309:
[----:B------:R-:W-:Y:S05]  /*33170*/  BSYNC B1 ;  /* 0x0000000000017941 */ /* 0x000fea0003800000 */
.L_x_308:
        /* <DEDUP_REMOVED lines=10> */
.L_x_311:
[----:B------:R-:W-:Y:S05]  /*33220*/  BSYNC B1 ;  /* 0x0000000000017941 */ /* 0x000fea0003800000 */
.L_x_310:
        /* <DEDUP_REMOVED lines=10> */
.L_x_313:
[----:B------:R-:W-:Y:S05]  /*332d0*/  BSYNC B1 ;  /* 0x0000000000017941 */ /* 0x000fea0003800000 */
.L_x_312:
        /* <DEDUP_REMOVED lines=10> */
.L_x_315:
[----:B------:R-:W-:Y:S05]  /*33380*/  BSYNC B1 ;  /* 0x0000000000017941 */ /* 0x000fea0003800000 */
.L_x_314:
        /* <DEDUP_REMOVED lines=10> */
.L_x_317:
[----:B------:R-:W-:Y:S05]  /*33430*/  BSYNC B1 ;  /* 0x0000000000017941 */ /* 0x000fea0003800000 */
.L_x_316:
        /* <DEDUP_REMOVED lines=10> */
.L_x_319:
[----:B------:R-:W-:Y:S05]  /*334e0*/  BSYNC B1 ;  /* 0x0000000000017941 */ /* 0x000fea0003800000 */
.L_x_318:
        /* <DEDUP_REMOVED lines=10> */
.L_x_321:
[----:B------:R-:W-:Y:S05]  /*33590*/  BSYNC B1 ;  /* 0x0000000000017941 */ /* 0x000fea0003800000 */
.L_x_320:
        /* <DEDUP_REMOVED lines=10> */
.L_x_323:
[----:B------:R-:W-:Y:S05]  /*33640*/  BSYNC B1 ;  /* 0x0000000000017941 */ /* 0x000fea0003800000 */
.L_x_322:
        /* <DEDUP_REMOVED lines=10> */
.L_x_325:
[----:B------:R-:W-:Y:S05]  /*336f0*/  BSYNC B1 ;  /* 0x0000000000017941 */ /* 0x000fea0003800000 */
.L_x_324:
        /* <DEDUP_REMOVED lines=10> */
.L_x_327:
[----:B------:R-:W-:Y:S05]  /*337a0*/  BSYNC B1 ;  /* 0x0000000000017941 */ /* 0x000fea0003800000 */
.L_x_326:
        /* <DEDUP_REMOVED lines=10> */
.L_x_329:
[----:B------:R-:W-:Y:S05]  /*33850*/  BSYNC B1 ;  /* 0x0000000000017941 */ /* 0x000fea0003800000 */
.L_x_328:
        /* <DEDUP_REMOVED lines=10> */
.L_x_331:
[----:B------:R-:W-:Y:S05]  /*33900*/  BSYNC B1 ;  /* 0x0000000000017941 */ /* 0x000fea0003800000 */
.L_x_330:
        /* <DEDUP_REMOVED lines=10> */
.L_x_333:
[----:B------:R-:W-:Y:S05]  /*339b0*/  BSYNC B1 ;  /* 0x0000000000017941 */ /* 0x000fea0003800000 */
.L_x_332:
        /* <DEDUP_REMOVED lines=10> */
.L_x_335:
[----:B------:R-:W-:Y:S05]  /*33a60*/  BSYNC B1 ;  /* 0x0000000000017941 */ /* 0x000fea0003800000 */
.L_x_334:
        /* <DEDUP_REMOVED lines=10> */
.L_x_337:
[----:B------:R-:W-:Y:S05]  /*33b10*/  BSYNC B1 ;  /* 0x0000000000017941 */ /* 0x000fea0003800000 */
.L_x_336:
        /* <DEDUP_REMOVED lines=10> */
.L_x_339:
[----:B------:R-:W-:Y:S05]  /*33bc0*/  BSYNC B1 ;  /* 0x0000000000017941 */ /* 0x000fea0003800000 */
.L_x_338:
        /* <DEDUP_REMOVED lines=10> */
.L_x_341:
[----:B------:R-:W-:Y:S05]  /*33c70*/  BSYNC B1 ;  /* 0x0000000000017941 */ /* 0x000fea0003800000 */
.L_x_340:
        /* <DEDUP_REMOVED lines=10> */
.L_x_343:
[----:B------:R-:W-:Y:S05]  /*33d20*/  BSYNC B1 ;  /* 0x0000000000017941 */ /* 0x000fea0003800000 */
.L_x_342:
        /* <DEDUP_REMOVED lines=10> */
.L_x_345:
[----:B------:R-:W-:Y:S05]  /*33dd0*/  BSYNC B1 ;  /* 0x0000000000017941 */ /* 0x000fea0003800000 */
.L_x_344:
        /* <DEDUP_REMOVED lines=10> */
.L_x_347:
[----:B------:R-:W-:Y:S05]  /*33e80*/  BSYNC B1 ;  /* 0x0000000000017941 */ /* 0x000fea0003800000 */
.L_x_346:
        /* <DEDUP_REMOVED lines=10> */
.L_x_349:
[----:B------:R-:W-:Y:S05]  /*33f30*/  BSYNC B1 ;  /* 0x0000000000017941 */ /* 0x000fea0003800000 */
.L_x_348:
        /* <DEDUP_REMOVED lines=10> */
.L_x_351:
[----:B------:R-:W-:Y:S05]  /*33fe0*/  BSYNC B1 ;  /* 0x0000000000017941 */ /* 0x000fea0003800000 */
.L_x_350:
        /* <DEDUP_REMOVED lines=10> */
.L_x_353:
[----:B------:R-:W-:Y:S05]  /*34090*/  BSYNC B1 ;  /* 0x0000000000017941 */ /* 0x000fea0003800000 */
.L_x_352:
        /* <DEDUP_REMOVED lines=10> */
.L_x_355:
[----:B------:R-:W-:Y:S05]  /*34140*/  BSYNC B1 ;  /* 0x0000000000017941 */ /* 0x000fea0003800000 */
.L_x_354:
        /* <DEDUP_REMOVED lines=10> */
.L_x_357:
[----:B------:R-:W-:Y:S05]  /*341f0*/  BSYNC B1 ;  /* 0x0000000000017941 */ /* 0x000fea0003800000 */
.L_x_356:
        /* <DEDUP_REMOVED lines=10> */
.L_x_359:
[----:B------:R-:W-:Y:S05]  /*342a0*/  BSYNC B1 ;  /* 0x0000000000017941 */ /* 0x000fea0003800000 */
.L_x_358:
        /* <DEDUP_REMOVED lines=10> */
.L_x_361:
[----:B------:R-:W-:Y:S05]  /*34350*/  BSYNC B1 ;  /* 0x0000000000017941 */ /* 0x000fea0003800000 */
.L_x_360:
        /* <DEDUP_REMOVED lines=10> */
.L_x_363:
[----:B------:R-:W-:Y:S05]  /*34400*/  BSYNC B1 ;  /* 0x0000000000017941 */ /* 0x000fea0003800000 */
.L_x_362:
        /* <DEDUP_REMOVED lines=10> */
.L_x_365:
[----:B------:R-:W-:Y:S05]  /*344b0*/  BSYNC B1 ;  /* 0x0000000000017941 */ /* 0x000fea0003800000 */
.L_x_364:
        /* <DEDUP_REMOVED lines=10> */
.L_x_367:
[----:B------:R-:W-:Y:S05]  /*34560*/  BSYNC B1 ;  /* 0x0000000000017941 */ /* 0x000fea0003800000 */
.L_x_366:
        /* <DEDUP_REMOVED lines=10> */
.L_x_369:
[----:B------:R-:W-:Y:S05]  /*34610*/  BSYNC B1 ;  /* 0x0000000000017941 */ /* 0x000fea0003800000 */
.L_x_368:
        /* <DEDUP_REMOVED lines=10> */
.L_x_371:
[----:B------:R-:W-:Y:S05]  /*346c0*/  BSYNC B1 ;  /* 0x0000000000017941 */ /* 0x000fea0003800000 */
.L_x_370:
        /* <DEDUP_REMOVED lines=10> */
.L_x_373:
[----:B------:R-:W-:Y:S05]  /*34770*/  BSYNC B1 ;  /* 0x0000000000017941 */ /* 0x000fea0003800000 */
.L_x_372:
        /* <DEDUP_REMOVED lines=10> */
.L_x_375:
[----:B------:R-:W-:Y:S05]  /*34820*/  BSYNC B1 ;  /* 0x0000000000017941 */ /* 0x000fea0003800000 */
.L_x_374:
        /* <DEDUP_REMOVED lines=10> */
.L_x_377:
[----:B------:R-:W-:Y:S05]  /*348d0*/  BSYNC B1 ;  /* 0x0000000000017941 */ /* 0x000fea0003800000 */
.L_x_376:
        /* <DEDUP_REMOVED lines=10> */
.L_x_379:
[----:B------:R-:W-:Y:S05]  /*34980*/  BSYNC B1 ;  /* 0x0000000000017941 */ /* 0x000fea0003800000 */
.L_x_378:
        /* <DEDUP_REMOVED lines=10> */
.L_x_381:
[----:B------:R-:W-:Y:S05]  /*34a30*/  BSYNC B1 ;  /* 0x0000000000017941 */ /* 0x000fea0003800000 */
.L_x_380:
        /* <DEDUP_REMOVED lines=10> */
.L_x_383:
[----:B------:R-:W-:Y:S05]  /*34ae0*/  BSYNC B1 ;  /* 0x0000000000017941 */ /* 0x000fea0003800000 */
.L_x_382:
        /* <DEDUP_REMOVED lines=10> */
.L_x_385:
[----:B------:R-:W-:Y:S05]  /*34b90*/  BSYNC B1 ;  /* 0x0000000000017941 */ /* 0x000fea0003800000 */
.L_x_384:
        /* <DEDUP_REMOVED lines=10> */
.L_x_387:
[----:B------:R-:W-:Y:S05]  /*34c40*/  BSYNC B1 ;  /* 0x0000000000017941 */ /* 0x000fea0003800000 */
.L_x_386:
        /* <DEDUP_REMOVED lines=10> */
.L_x_389:
[----:B------:R-:W-:Y:S05]  /*34cf0*/  BSYNC B1 ;  /* 0x0000000000017941 */ /* 0x000fea0003800000 */
.L_x_388:
        /* <DEDUP_REMOVED lines=10> */
.L_x_391:
[----:B------:R-:W-:Y:S05]  /*34da0*/  BSYNC B1 ;  /* 0x0000000000017941 */ /* 0x000fea0003800000 */
.L_x_390:
        /* <DEDUP_REMOVED lines=10> */
.L_x_393:
[----:B------:R-:W-:Y:S05]  /*34e50*/  BSYNC B1 ;  /* 0x0000000000017941 */ /* 0x000fea0003800000 */
.L_x_392:
        /* <DEDUP_REMOVED lines=10> */
.L_x_395:
[----:B------:R-:W-:Y:S05]  /*34f00*/  BSYNC B1 ;  /* 0x0000000000017941 */ /* 0x000fea0003800000 */
.L_x_394:
        /* <DEDUP_REMOVED lines=10> */
.L_x_397:
[----:B------:R-:W-:Y:S05]  /*34fb0*/  BSYNC B1 ;  /* 0x0000000000017941 */ /* 0x000fea0003800000 */
.L_x_396:
        /* <DEDUP_REMOVED lines=10> */
.L_x_399:
[----:B------:R-:W-:Y:S05]  /*35060*/  BSYNC B1 ;  /* 0x0000000000017941 */ /* 0x000fea0003800000 */
.L_x_398:
        /* <DEDUP_REMOVED lines=10> */
.L_x_401:
[----:B------:R-:W-:Y:S05]  /*35110*/  BSYNC B1 ;  /* 0x0000000000017941 */ /* 0x000fea0003800000 */
.L_x_400:
        /* <DEDUP_REMOVED lines=10> */
.L_x_403:
[----:B------:R-:W-:Y:S05]  /*351c0*/  BSYNC B1 ;  /* 0x0000000000017941 */ /* 0x000fea0003800000 */
.L_x_402:
        /* <DEDUP_REMOVED lines=10> */
.L_x_405:
[----:B------:R-:W-:Y:S05]  /*35270*/  BSYNC B1 ;  /* 0x0000000000017941 */ /* 0x000fea0003800000 */
.L_x_404:
        /* <DEDUP_REMOVED lines=10> */
.L_x_407:
[----:B------:R-:W-:Y:S05]  /*35320*/  BSYNC B1 ;  /* 0x0000000000017941 */ /* 0x000fea0003800000 */
.L_x_406:
        /* <DEDUP_REMOVED lines=10> */
.L_x_409:
[----:B------:R-:W-:Y:S05]  /*353d0*/  BSYNC B1 ;  /* 0x0000000000017941 */ /* 0x000fea0003800000 */
.L_x_408:
        /* <DEDUP_REMOVED lines=10> */
.L_x_411:
[----:B------:R-:W-:Y:S05]  /*35480*/  BSYNC B1 ;  /* 0x0000000000017941 */ /* 0x000fea0003800000 */
.L_x_410:
        /* <DEDUP_REMOVED lines=10> */
.L_x_413:
[----:B------:R-:W-:Y:S05]  /*35530*/  BSYNC B1 ;  /* 0x0000000000017941 */ /* 0x000fea0003800000 */
.L_x_412:
        /* <DEDUP_REMOVED lines=10> */
.L_x_415:
[----:B------:R-:W-:Y:S05]  /*355e0*/  BSYNC B1 ;  /* 0x0000000000017941 */ /* 0x000fea0003800000 */
.L_x_414:
        /* <DEDUP_REMOVED lines=10> */
.L_x_417:
[----:B------:R-:W-:Y:S05]  /*35690*/  BSYNC B1 ;  /* 0x0000000000017941 */ /* 0x000fea0003800000 */
.L_x_416:
        /* <DEDUP_REMOVED lines=10> */
.L_x_419:
[----:B------:R-:W-:Y:S05]  /*35740*/  BSYNC B1 ;  /* 0x0000000000017941 */ /* 0x000fea0003800000 */
.L_x_418:
        /* <DEDUP_REMOVED lines=10> */
.L_x_421:
[----:B------:R-:W-:Y:S05]  /*357f0*/  BSYNC B1 ;  /* 0x0000000000017941 */ /* 0x000fea0003800000 */
.L_x_420:
        /* <DEDUP_REMOVED lines=10> */
.L_x_423:
[----:B------:R-:W-:Y:S05]  /*358a0*/  BSYNC B1 ;  /* 0x0000000000017941 */ /* 0x000fea0003800000 */
.L_x_422:
        /* <DEDUP_REMOVED lines=10> */
.L_x_425:
[----:B------:R-:W-:Y:S05]  /*35950*/  BSYNC B1 ;  /* 0x0000000000017941 */ /* 0x000fea0003800000 */
.L_x_424:
        /* <DEDUP_REMOVED lines=10> */
.L_x_427:
[----:B------:R-:W-:Y:S05]  /*35a00*/  BSYNC B1 ;  /* 0x0000000000017941 */ /* 0x000fea0003800000 */
.L_x_426:
        /* <DEDUP_REMOVED lines=10> */
.L_x_429:
[----:B------:R-:W-:Y:S05]  /*35ab0*/  BSYNC B1 ;  /* 0x0000000000017941 */ /* 0x000fea0003800000 */
.L_x_428:
        /* <DEDUP_REMOVED lines=10> */
.L_x_431:
[----:B------:R-:W-:Y:S05]  /*35b60*/  BSYNC B1 ;  /* 0x0000000000017941 */ /* 0x000fea0003800000 */
.L_x_430:
        /* <DEDUP_REMOVED lines=10> */
.L_x_433:
[----:B------:R-:W-:Y:S05]  /*35c10*/  BSYNC B1 ;  /* 0x0000000000017941 */ /* 0x000fea0003800000 */
.L_x_432:
        /* <DEDUP_REMOVED lines=10> */
.L_x_435:
[----:B------:R-:W-:Y:S05]  /*35cc0*/  BSYNC B1 ;  /* 0x0000000000017941 */ /* 0x000fea0003800000 */
.L_x_434:
        /* <DEDUP_REMOVED lines=10> */
.L_x_437:
[----:B------:R-:W-:Y:S05]  /*35d70*/  BSYNC B1 ;  /* 0x0000000000017941 */ /* 0x000fea0003800000 */
.L_x_436:
        /* <DEDUP_REMOVED lines=10> */
.L_x_439:
[----:B------:R-:W-:Y:S05]  /*35e20*/  BSYNC B1 ;  /* 0x0000000000017941 */ /* 0x000fea0003800000 */
.L_x_438:
        /* <DEDUP_REMOVED lines=10> */
.L_x_441:
[----:B------:R-:W-:Y:S05]  /*35ed0*/  BSYNC B1 ;  /* 0x0000000000017941 */ /* 0x000fea0003800000 */
.L_x_440:
        /* <DEDUP_REMOVED lines=10> */
.L_x_443:
[----:B------:R-:W-:Y:S05]  /*35f80*/  BSYNC B1 ;  /* 0x0000000000017941 */ /* 0x000fea0003800000 */
.L_x_442:
        /* <DEDUP_REMOVED lines=10> */
.L_x_445:
[----:B------:R-:W-:Y:S05]  /*36030*/  BSYNC B1 ;  /* 0x0000000000017941 */ /* 0x000fea0003800000 */
.L_x_444:
        /* <DEDUP_REMOVED lines=10> */
.L_x_447:
[----:B------:R-:W-:Y:S05]  /*360e0*/  BSYNC B1 ;  /* 0x0000000000017941 */ /* 0x000fea0003800000 */
.L_x_446:
        /* <DEDUP_REMOVED lines=10> */
.L_x_449:
[----:B------:R-:W-:Y:S05]  /*36190*/  BSYNC B1 ;  /* 0x0000000000017941 */ /* 0x000fea0003800000 */
.L_x_448:
        /* <DEDUP_REMOVED lines=10> */
.L_x_451:
[----:B------:R-:W-:Y:S05]  /*36240*/  BSYNC B1 ;  /* 0x0000000000017941 */ /* 0x000fea0003800000 */
.L_x_450:
        /* <DEDUP_REMOVED lines=10> */
.L_x_453:
[----:B------:R-:W-:Y:S05]  /*362f0*/  BSYNC B1 ;  /* 0x0000000000017941 */ /* 0x000fea0003800000 */
.L_x_452:
        /* <DEDUP_REMOVED lines=10> */
.L_x_455:
[----:B------:R-:W-:Y:S05]  /*363a0*/  BSYNC B1 ;  /* 0x0000000000017941 */ /* 0x000fea0003800000 */
.L_x_454:
        /* <DEDUP_REMOVED lines=10> */
.L_x_457:
[----:B------:R-:W-:Y:S05]  /*36450*/  BSYNC B1 ;  /* 0x0000000000017941 */ /* 0x000fea0003800000 */
.L_x_456:
        /* <DEDUP_REMOVED lines=10> */
.L_x_459:
[----:B------:R-:W-:Y:S05]  /*36500*/  BSYNC B1 ;  /* 0x0000000000017941 */ /* 0x000fea0003800000 */
.L_x_458:
        /* <DEDUP_REMOVED lines=10> */
.L_x_461:
[----:B------:R-:W-:Y:S05]  /*365b0*/  BSYNC B1 ;  /* 0x0000000000017941 */ /* 0x000fea0003800000 */
.L_x_460:
        /* <DEDUP_REMOVED lines=10> */
.L_x_463:
[----:B------:R-:W-:Y:S05]  /*36660*/  BSYNC B1 ;  /* 0x0000000000017941 */ /* 0x000fea0003800000 */
.L_x_462:
        /* <DEDUP_REMOVED lines=10> */
.L_x_465:
[----:B------:R-:W-:Y:S05]  /*36710*/  BSYNC B1 ;  /* 0x0000000000017941 */ /* 0x000fea0003800000 */
.L_x_464:
        /* <DEDUP_REMOVED lines=10> */
.L_x_467:
[----:B------:R-:W-:Y:S05]  /*367c0*/  BSYNC B1 ;  /* 0x0000000000017941 */ /* 0x000fea0003800000 */
.L_x_466:
        /* <DEDUP_REMOVED lines=10> */
.L_x_469:
[----:B------:R-:W-:Y:S05]  /*36870*/  BSYNC B1 ;  /* 0x0000000000017941 */ /* 0x000fea0003800000 */
.L_x_468:
        /* <DEDUP_REMOVED lines=10> */
.L_x_471:
[----:B------:R-:W-:Y:S05]  /*36920*/  BSYNC B1 ;  /* 0x0000000000017941 */ /* 0x000fea0003800000 */
.L_x_470:
        /* <DEDUP_REMOVED lines=10> */
.L_x_473:
[----:B------:R-:W-:Y:S05]  /*369d0*/  BSYNC B1 ;  /* 0x0000000000017941 */ /* 0x000fea0003800000 */
.L_x_472:
        /* <DEDUP_REMOVED lines=10> */
.L_x_475:
[----:B------:R-:W-:Y:S05]  /*36a80*/  BSYNC B1 ;  /* 0x0000000000017941 */ /* 0x000fea0003800000 */
.L_x_474:
        /* <DEDUP_REMOVED lines=10> */
.L_x_477:
[----:B------:R-:W-:Y:S05]  /*36b30*/  BSYNC B1 ;  /* 0x0000000000017941 */ /* 0x000fea0003800000 */
.L_x_476:
        /* <DEDUP_REMOVED lines=10> */
.L_x_479:
[----:B------:R-:W-:Y:S05]  /*36be0*/  BSYNC B1 ;  /* 0x0000000000017941 */ /* 0x000fea0003800000 */
.L_x_478:
        /* <DEDUP_REMOVED lines=10> */
.L_x_481:
[----:B------:R-:W-:Y:S05]  /*36c90*/  BSYNC B1 ;  /* 0x0000000000017941 */ /* 0x000fea0003800000 */
.L_x_480:
        /* <DEDUP_REMOVED lines=10> */
.L_x_483:
[----:B------:R-:W-:Y:S05]  /*36d40*/  BSYNC B1 ;  /* 0x0000000000017941 */ /* 0x000fea0003800000 */
.L_x_482:
        /* <DEDUP_REMOVED lines=10> */
.L_x_485:
[----:B------:R-:W-:Y:S05]  /*36df0*/  BSYNC B1 ;  /* 0x0000000000017941 */ /* 0x000fea0003800000 */
.L_x_484:
        /* <DEDUP_REMOVED lines=10> */
.L_x_487:
[----:B------:R-:W-:Y:S05]  /*36ea0*/  BSYNC B1 ;  /* 0x0000000000017941 */ /* 0x000fea0003800000 */
.L_x_486:
        /* <DEDUP_REMOVED lines=10> */
.L_x_489:
[----:B------:R-:W-:Y:S05]  /*36f50*/  BSYNC B1 ;  /* 0x0000000000017941 */ /* 0x000fea0003800000 */
.L_x_488:
        /* <DEDUP_REMOVED lines=10> */
.L_x_491:
[----:B------:R-:W-:Y:S05]  /*37000*/  BSYNC B1 ;  /* 0x0000000000017941 */ /* 0x000fea0003800000 */
.L_x_490:
        /* <DEDUP_REMOVED lines=10> */
.L_x_493:
[----:B------:R-:W-:Y:S05]  /*370b0*/  BSYNC B1 ;  /* 0x0000000000017941 */ /* 0x000fea0003800000 */
.L_x_492:
        /* <DEDUP_REMOVED lines=10> */
.L_x_495:
[----:B------:R-:W-:Y:S05]  /*37160*/  BSYNC B1 ;  /* 0x0000000000017941 */ /* 0x000fea0003800000 */
.L_x_494:
        /* <DEDUP_REMOVED lines=10> */
.L_x_497:
[----:B------:R-:W-:Y:S05]  /*37210*/  BSYNC B1 ;  /* 0x0000000000017941 */ /* 0x000fea0003800000 */
.L_x_496:
        /* <DEDUP_REMOVED lines=10> */
.L_x_499:
[----:B------:R-:W-:Y:S05]  /*372c0*/  BSYNC B1 ;  /* 0x0000000000017941 */ /* 0x000fea0003800000 */
.L_x_498:
        /* <DEDUP_REMOVED lines=10> */
.L_x_501:
[----:B------:R-:W-:Y:S05]  /*37370*/  BSYNC B1 ;  /* 0x0000000000017941 */ /* 0x000fea0003800000 */
.L_x_500:
        /* <DEDUP_REMOVED lines=10> */
.L_x_503:
[----:B------:R-:W-:Y:S05]  /*37420*/  BSYNC B1 ;  /* 0x0000000000017941 */ /* 0x000fea0003800000 */
.L_x_502:
        /* <DEDUP_REMOVED lines=10> */
.L_x_505:
[----:B------:R-:W-:Y:S05]  /*374d0*/  BSYNC B1 ;  /* 0x0000000000017941 */ /* 0x000fea0003800000 */
.L_x_504:
        /* <DEDUP_REMOVED lines=10> */
.L_x_507:
[----:B------:R-:W-:Y:S05]  /*37580*/  BSYNC B1 ;  /* 0x0000000000017941 */ /* 0x000fea0003800000 */
.L_x_506:
        /* <DEDUP_REMOVED lines=10> */
.L_x_509:
[----:B------:R-:W-:Y:S05]  /*37630*/  BSYNC B1 ;  /* 0x0000000000017941 */ /* 0x000fea0003800000 */
.L_x_508:
        /* <DEDUP_REMOVED lines=10> */
.L_x_511:
[----:B------:R-:W-:Y:S05]  /*376e0*/  BSYNC B1 ;  /* 0x0000000000017941 */ /* 0x000fea0003800000 */
.L_x_510:
        /* <DEDUP_REMOVED lines=10> */
.L_x_513:
[----:B------:R-:W-:Y:S05]  /*37790*/  BSYNC B1 ;  /* 0x0000000000017941 */ /* 0x000fea0003800000 */
.L_x_512:
        /* <DEDUP_REMOVED lines=10> */
.L_x_515:
[----:B------:R-:W-:Y:S05]  /*37840*/  BSYNC B1 ;  /* 0x0000000000017941 */ /* 0x000fea0003800000 */
.L_x_514:
        /* <DEDUP_REMOVED lines=10> */
.L_x_517:
[----:B------:R-:W-:Y:S05]  /*378f0*/  BSYNC B1 ;  /* 0x0000000000017941 */ /* 0x000fea0003800000 */
.L_x_516:
        /* <DEDUP_REMOVED lines=10> */
.L_x_519:
[----:B------:R-:W-:Y:S05]  /*379a0*/  BSYNC B1 ;  /* 0x0000000000017941 */ /* 0x000fea0003800000 */
.L_x_518:
        /* <DEDUP_REMOVED lines=10> */
.L_x_521:
[----:B------:R-:W-:Y:S05]  /*37a50*/  BSYNC B1 ;  /* 0x0000000000017941 */ /* 0x000fea0003800000 */
.L_x_520:
        /* <DEDUP_REMOVED lines=10> */
.L_x_523:
[----:B------:R-:W-:Y:S05]  /*37b00*/  BSYNC B1 ;  /* 0x0000000000017941 */ /* 0x000fea0003800000 */
.L_x_522:
        /* <DEDUP_REMOVED lines=10> */
.L_x_525:
[----:B------:R-:W-:Y:S05]  /*37bb0*/  BSYNC B1 ;  /* 0x0000000000017941 */ /* 0x000fea0003800000 */
.L_x_524:
        /* <DEDUP_REMOVED lines=10> */
.L_x_527:
[----:B------:R-:W-:Y:S05]  /*37c60*/  BSYNC B1 ;  /* 0x0000000000017941 */ /* 0x000fea0003800000 */
.L_x_526:
        /* <DEDUP_REMOVED lines=10> */
.L_x_529:
[----:B------:R-:W-:Y:S05]  /*37d10*/  BSYNC B1 ;  /* 0x0000000000017941 */ /* 0x000fea0003800000 */
.L_x_528:
        /* <DEDUP_REMOVED lines=10> */
.L_x_531:
[----:B------:R-:W-:Y:S05]  /*37dc0*/  BSYNC B1 ;  /* 0x0000000000017941 */ /* 0x000fea0003800000 */
.L_x_530:
        /* <DEDUP_REMOVED lines=10> */
.L_x_533:
[----:B------:R-:W-:Y:S05]  /*37e70*/  BSYNC B1 ;  /* 0x0000000000017941 */ /* 0x000fea0003800000 */
.L_x_532:
        /* <DEDUP_REMOVED lines=10> */
.L_x_535:
[----:B------:R-:W-:Y:S05]  /*37f20*/  BSYNC B1 ;  /* 0x0000000000017941 */ /* 0x000fea0003800000 */
.L_x_534:
[----:B------:R-:W3:Y:S01]  /*37f30*/  LDL.LU R159, [R1+0x7f4] ;  /* 0x0007f400019f7983 */ /* 0x000ee20000300800 */
[----:B--2--5:R-:W-:Y:S01]  /*37f40*/  IMAD.U32 R9, R8, 0x10000, RZ ;  /* 0x0001000008097824 */ /* 0x024fe200078e00ff */
[----:B------:R-:W-:Y:S01]  /*37f50*/  ISETP.GT.AND P1, PT, R0, 0xf8, P3 ;  /* 0x000000f80000780c */ /* 0x000fe20001f24270 */
[----:B------:R-:W-:Y:S01]  /*37f60*/  BSSY B1, `(.L_x_536) ;  /* 0x0000008000017945 */ /* 0x000fe20003800000 */
[----:B------:R-:W-:Y:S01]  /*37f70*/  PRMT R158, R8, 0x7610, R158 ;  /* 0x00007610089e7816 */ /* 0x000fe2000000009e */
[----:B------:R-:W-:-:S04]  /*37f80*/  FMUL R9, R9, R16 ;  /* 0x0000001009097220 */ /* 0x000fc80000400000 */
[----:B---3--:R-:W-:-:S05]  /*37f90*/  FFMA R9, R159, R2, R9 ;  /* 0x000000029f097223 */ /* 0x008fca0000000009 */
[----:B------:R-:W-:-:S05]  /*37fa0*/  F2FP.BF16.F32.PACK_AB R9, RZ, R9 ;  /* 0x00000009ff09723e */ /* 0x000fca00000010ff */
[----:B------:R2:W-:Y:S01]  /*37fb0*/  @P2 STG.E.U16 desc[UR46][R22.64+0x1f2], R9 ;  /* 0x0001f20916002986 */ /* 0x0005e2000c10152e */
[----:B------:R-:W-:Y:S05]  /*37fc0*/  @!P1 BRA `(.L_x_537) ;  /* 0x0000000000049947 */ /* 0x000fea0003800000 */
[----:B------:R3:W5:Y:S02]  /*37fd0*/  LDG.E.LTC128B.U16 R158, desc[UR46][R18.64+0x1f0] ;  /* 0x0001f02e129e7981 */ /* 0x000764000c1e1520 */
.L_x_537:
[----:B------:R-:W-:Y:S05]  /*37fe0*/  BSYNC B1 ;  /* 0x0000000000017941 */ /* 0x000fea0003800000 */
.L_x_536:
[----:B--2---:R-:W2:Y:S01]  /*37ff0*/  LDL.LU R9, [R1+0x7f8] ;  /* 0x0007f80001097983 */ /* 0x004ea20000300800 */
[----:B-----5:R-:W-:Y:S01]  /*38000*/  SHF.L.U32 R8, R158, 0x10, RZ ;  /* 0x000000109e087819 */ /* 0x020fe200000006ff */
[----:B------:R-:W-:Y:S01]  /*38010*/  BSSY B1, `(.L_x_538) ;  /* 0x0000011000017945 */ /* 0x000fe20003800000 */
[----:B------:R-:W-:Y:S02]  /*38020*/  IADD3 R163, P2, R17, 0x100, RZ ;  /* 0x0000010011a37810 */ /* 0x000fe40007f5e0ff */
[----:B------:R-:W-:Y:S01]  /*38030*/  ISETP.GT.AND P6, PT, R0, 0xf9, P3 ;  /* 0x000000f90000780c */ /* 0x000fe20001fc4270 */
[----:B------:R-:W-:-:S04]  /*38040*/  FMUL R8, R8, R16 ;  /* 0x0000001008087220 */ /* 0x000fc80000400000 */
[----:B--2---:R-:W-:Y:S01]  /*38050*/  FFMA R8, R9, R2, R8 ;  /* 0x0000000209087223 */ /* 0x004fe20000000008 */
[----:B------:R-:W-:-:S04]  /*38060*/  IMAD.X R9, RZ, RZ, UR7, P2 ;  /* 0x00000007ff097e24 */ /* 0x000fc800090e06ff */
[----:B------:R-:W-:Y:S01]  /*38070*/  F2FP.BF16.F32.PACK_AB R8, RZ, R8 ;  /* 0x00000008ff08723e */ /* 0x000fe200000010ff */
[----:B------:R-:W-:-:S03]  /*38080*/  IMAD R9, R9, R4, RZ ;  /* 0x0000000409097224 */ /* 0x000fc600078e02ff */
[----:B------:R-:W-:Y:S01]  /*38090*/  PRMT R17, R8, 0x7610, R17 ;  /* 0x0000761008117816 */ /* 0x000fe20000000011 */
[----:B------:R-:W-:Y:S02]  /*380a0*/  IMAD R171, R163, R5, R9 ;  /* 0x00000005a3ab7224 */ /* 0x000fe400078e0209 */
[----:B------:R-:W-:Y:S02]  /*380b0*/  @P1 IMAD.MOV.U32 R8, RZ, RZ, R12 ;  /* 0x000000ffff081224 */ /* 0x000fe400078e000c */
[----:B------:R-:W-:-:S05]  /*380c0*/  @P1 IMAD.MOV.U32 R9, RZ, RZ, R13 ;  /* 0x000000ffff091224 */ /* 0x000fca00078e000d */
[----:B------:R2:W-:Y:S02]  /*380d0*/  @P1 STG.E.U16 desc[UR46][R8.64+0x1f0], R17 ;  /* 0x0001f01108001986 */ /* 0x0005e4000c10152e */
[----:B--2---:R-:W-:Y:S01]  /*380e0*/  IMAD.WIDE.U32 R8, R163, R4, R160 ;  /* 0x00000004a3087225 */ /* 0x004fe200078e00a0 */
[----:B------:R-:W-:Y:S01]  /*380f0*/  PRMT R17, R158, 0x7610, R17 ;  /* 0x000076109e117816 */ /* 0x000fe20000000011 */
[----:B------:R-:W-:Y:S06]  /*38100*/  @!P6 BRA `(.L_x_539) ;  /* 0x000000000004e947 */ /* 0x000fec0003800000 */
[----:B------:R2:W5:Y:S02]  /*38110*/  LDG.E.LTC128B.U16 R17, desc[UR46][R18.64+0x1f2] ;  /* 0x0001f22e12117981 */ /* 0x000564000c1e1520 */
.L_x_539:
[----:B------:R-:W-:Y:S05]  /*38120*/  BSYNC B1 ;  /* 0x0000000000017941 */ /* 0x000fea0003800000 */
.L_x_538:
[----:B------:R-:W3:Y:S01]  /*38130*/  LDL.LU R173, [R1+0x7fc] ;  /* 0x0007fc0001ad7983 */ /* 0x000ee20000300800 */
[----:B-----5:R-:W-:Y:S01]  /*38140*/  SHF.L.U32 R5, R17, 0x10, RZ ;  /* 0x0000001011057819 */ /* 0x020fe200000006ff */
[----:B------:R-:W-:Y:S01]  /*38150*/  IMAD.IADD R9, R9, 0x1, R171 ;  /* 0x0000000109097824 */ /* 0x000fe200078e02ab */
[C---:B------:R-:W-:Y:S01]  /*38160*/  LEA R158, P1, R8.reuse, R6, 0x1 ;  /* 0x00000006089e7211 */ /* 0x040fe200078208ff */
[----:B------:R-:W4:Y:S01]  /*38170*/  LDL.LU R172, [R1+0x400] ;  /* 0x0004000001ac7983 */ /* 0x000f220000300800 */
[----:B------:R-:W-:Y:S01]  /*38180*/  ISETP.GT.AND P2, PT, R3, 0x100, PT ;  /* 0x000001000300780c */ /* 0x000fe20003f44270 */
[----:B------:R-:W-:Y:S01]  /*38190*/  FMUL R5, R5, R16 ;  /* 0x0000001005057220 */ /* 0x000fe20000400000 */
[----:B------:R-:W-:Y:S01]  /*381a0*/  LEA.HI.X R159, R8, R7, R9, 0x1, P1 ;  /* 0x00000007089f7211 */ /* 0x000fe200008f0c09 */
[----:B------:R-:W-:Y:S01]  /*381b0*/  @P6 IMAD.MOV.U32 R8, RZ, RZ, R12 ;  /* 0x000000ffff086224 */ /* 0x000fe200078e000c */
[----:B------:R-:W-:Y:S01]  /*381c0*/  ISETP.GT.AND P1, PT, R0, RZ, P2 ;  /* 0x000000ff0000720c */ /* 0x000fe20001724270 */
[----:B------:R-:W-:-:S02]  /*381d0*/  @P6 IMAD.MOV.U32 R9, RZ, RZ, R13 ;  /* 0x000000ffff096224 */ /* 0x000fc400078e000d */
[----:B---3--:R-:W-:-:S05]  /*381e0*/  FFMA R5, R173, R2, R5 ;  /* 0x00000002ad057223 */ /* 0x008fca0000000005 */
[----:B------:R-:W-:-:S05]  /*381f0*/  F2FP.BF16.F32.PACK_AB R5, RZ, R5 ;  /* 0x00000005ff05723e */ /* 0x000fca00000010ff */
[----:B------:R3:W-:Y:S04]  /*38200*/  @P6 STG.E.U16 desc[UR46][R8.64+0x1f2], R5 ;  /* 0x0001f20508006986 */ /* 0x0007e8000c10152e */
[----:B------:R0:W2:Y:S01]  /*38210*/  @P1 LDG.E.LTC128B.U16 R17, desc[UR46][R158.64] ;  /* 0x0000002e9e111981 */ /* 0x0000a2000c1e1520 */
[----:B------:R-:W-:Y:S01]  /*38220*/  IMAD.U32 R165, RZ, RZ, UR8 ;  /* 0x00000008ffa57e24 */ /* 0x000fe2000f8e00ff */
[----:B------:R-:W-:Y:S03]  /*38230*/  BSSY B1, `(.L_x_540) ;  /* 0x000001a000017945 */ /* 0x000fe60003800000 */
[----:B------:R-:W-:Y:S02]  /*38240*/  IMAD.SHL.U32 R165, R165, 0x200, RZ ;  /* 0x00000200a5a57824 */ /* 0x000fe400078e00ff */
[----:B---3--:R-:W-:-:S04]  /*38250*/  IMAD.WIDE.U32 R8, R163, R4, R10 ;  /* 0x00000004a3087225 */ /* 0x008fc800078e000a */
[----:B------:R-:W-:Y:S02]  /*38260*/  IMAD.IADD R9, R171, 0x1, R9 ;  /* 0x00000001ab097824 */ /* 0x000fe400078e0209 */
[----:B0-----:R-:W-:-:S04]  /*38270*/  IMAD.WIDE.U32 R158, R162, UR42, R8 ;  /* 0x0000002aa29e7c25 */ /* 0x001fc8000f8e0008 */
[----:B------:R-:W-:Y:S01]  /*38280*/  IMAD.U32 R9, RZ, RZ, UR8 ;  /* 0x00000008ff097e24 */ /* 0x000fe2000f8e00ff */
[----:B------:R-:W-:Y:S02]  /*38290*/  LEA R8, P6, R158, R6, 0x1 ;  /* 0x000000069e087211 */ /* 0x000fe400078c08ff */
[----:B--2---:R-:W-:-:S05]  /*382a0*/  SHF.L.U32 R5, R17, 0x10, RZ ;  /* 0x0000001011057819 */ /* 0x004fca00000006ff */
[----:B------:R-:W-:-:S04]  /*382b0*/  FMUL R5, R5, R16 ;  /* 0x0000001005057220 */ /* 0x000fc80000400000 */
[----:B----4-:R-:W-:Y:S01]  /*382c0*/  FFMA R160, R172, R2, R5 ;  /* 0x00000002aca07223 */ /* 0x010fe20000000005 */
[----:B------:R-:W-:Y:S01]  /*382d0*/  MOV R172, UR9 ;  /* 0x0000000900ac7c02 */ /* 0x000fe20008000f00 */
[----:B------:R-:W-:-:S03]  /*382e0*/  IMAD.IADD R5, R168, 0x1, R159 ;  /* 0x00000001a8057824 */ /* 0x000fc600078e029f */
[----:B------:R-:W-:Y:S02]  /*382f0*/  SHF.L.U64.HI R172, R9, 0x9, R172 ;  /* 0x0000000909ac7819 */ /* 0x000fe400000102ac */
[----:B------:R-:W-:Y:S01]  /*38300*/  LEA.HI.X R9, R158, R7, R5, 0x1, P6 ;  /* 0x000000079e097211 */ /* 0x000fe200030f0c05 */
[----:B------:R-:W-:Y:S01]  /*38310*/  IMAD.WIDE.U32 R4, R163, R4, R166 ;  /* 0x00000004a3047225 */ /* 0x000fe200078e00a6 */
[----:B------:R-:W-:Y:S02]  /*38320*/  IADD3 R158, P6, R165, R14, RZ ;  /* 0x0000000ea59e7210 */ /* 0x000fe40007fde0ff */
[----:B------:R-:W-:Y:S02]  /*38330*/  F2FP.BF16.F32.PACK_AB R160, RZ, R160 ;  /* 0x000000a0ffa0723e */ /* 0x000fe400000010ff */
[----:B------:R-:W-:Y:S01]  /*38340*/  IADD3 R171, R171, R5, RZ ;  /* 0x00000005abab7210 */ /* 0x000fe20007ffe0ff */
[----:B------:R-:W-:Y:S01]  /*38350*/  IMAD.X R159, R172, 0x1, R15, P6 ;  /* 0x00000001ac9f7824 */ /* 0x000fe200030e060f */
[----:B------:R-:W-:-:S04]  /*38360*/  IADD3 R164, P6, R164, R4, RZ ;  /* 0x00000004a4a47210 */ /* 0x000fc80007fde0ff */
[----:B------:R0:W-:Y:S01]  /*38370*/  @P1 STG.E.U16 desc[UR46][R158.64], R160 ;  /* 0x000000a09e001986 */ /* 0x0001e2000c10152e */
[----:B------:R-:W-:Y:S01]  /*38380*/  ISETP.GT.AND P1, PT, R0, 0x1, P2 ;  /* 0x000000010000780c */ /* 0x000fe20001724270 */
[----:B------:R-:W-:Y:S01]  /*38390*/  IMAD.X R161, R171, 0x1, R161, P6 ;  /* 0x00000001aba17824 */ /* 0x000fe200030e06a1 */
[----:B------:R-:W-:-:S11]  /*383a0*/  IADD3 R4, P6, R10, R4, RZ ;  /* 0x000000040a047210 */ /* 0x000fd60007fde0ff */
[----:B0-----:R-:W-:Y:S05]  /*383b0*/  @!P1 BRA `(.L_x_541) ;  /* 0x0000000000049947 */ /* 0x001fea0003800000 */
[----:B------:R0:W5:Y:S02]  /*383c0*/  LDG.E.LTC128B.U16 R17, desc[UR46][R8.64+0x2] ;  /* 0x0000022e08117981 */ /* 0x000164000c1e1520 */
.L_x_541:
[----:B------:R-:W-:Y:S05]  /*383d0*/  BSYNC B1 ;  /* 0x0000000000017941 */ /* 0x000fea0003800000 */
.L_x_540:
[----:B------:R-:W2:Y:S01]  /*383e0*/  LDL.LU R160, [R1+0x404] ;  /* 0x0004040001a07983 */ /* 0x000ea20000300800 */
[----:B-----5:R-:W-:Y:S01]  /*383f0*/  IMAD.U32 R10, R17, 0x10000, RZ ;  /* 0x00010000110a7824 */ /* 0x020fe200078e00ff */
[----:B------:R-:W-:Y:S01]  /*38400*/  BSSY B1, `(.L_x_542) ;  /* 0x0000018000017945 */ /* 0x000fe20003800000 */
[----:B------:R-:W-:Y:S02]  /*38410*/  IMAD.X R5, R11, 0x1, R171, P6 ;  /* 0x000000010b057824 */ /* 0x000fe400030e06ab */
[----:B------:R-:W-:Y:S01]  /*38420*/  FMUL R10, R10, R16 ;  /* 0x000000100a0a7220 */ /* 0x000fe20000400000 */
[----:B------:R-:W-:-:S04]  /*38430*/  IMAD.WIDE.U32 R162, R162, UR42, R4 ;  /* 0x0000002aa2a27c25 */ /* 0x000fc8000f8e0004 */
[----:B------:R-:W-:Y:S01]  /*38440*/  @P1 IMAD.MOV.U32 R5, RZ, RZ, R159 ;  /* 0x000000ffff051224 */ /* 0x000fe200078e009f */
[----:B------:R-:W-:Y:S01]  /*38450*/  IADD3 R168, R168, R163, RZ ;  /* 0x000000a3a8a87210 */ /* 0x000fe20007ffe0ff */
[----:B--2---:R-:W-:Y:S01]  /*38460*/  FFMA R10, R160, R2, R10 ;  /* 0x00000002a00a7223 */ /* 0x004fe2000000000a */
[----:B------:R-:W-:-:S04]  /*38470*/  LEA R160, P6, R164, R6, 0x1 ;  /* 0x00000006a4a07211 */ /* 0x000fc800078c08ff */
[----:B------:R-:W-:Y:S02]  /*38480*/  F2FP.BF16.F32.PACK_AB R4, RZ, R10 ;  /* 0x0000000aff04723e */ /* 0x000fe400000010ff */
[----:B------:R-:W-:Y:S02]  /*38490*/  LEA.HI.X R161, R164, R7, R161, 0x1, P6 ;  /* 0x00000007a4a17211 */ /* 0x000fe400030f0ca1 */
[----:B------:R-:W-:Y:S01]  /*384a0*/  PRMT R10, R4, 0x7610, R10 ;  /* 0x00007610040a7816 */ /* 0x000fe2000000000a */
[----:B------:R-:W-:Y:S01]  /*384b0*/  @P1 IMAD.MOV.U32 R4, RZ, RZ, R158 ;  /* 0x000000ffff041224 */ /* 0x000fe200078e009e */
[----:B------:R-:W-:-:S04]  /*384c0*/  LEA R6, P6, R162, R6, 0x1 ;  /* 0x00000006a2067211 */ /* 0x000fc800078c08ff */
[----:B------:R-:W-:Y:S01]  /*384d0*/  LEA.HI.X R7, R162, R7, R168, 0x1, P6 ;  /* 0x00000007a2077211 */ /* 0x000fe200030f0ca8 */
[----:B------:R2:W-:Y:S02]  /*384e0*/  @P1 STG.E.U16 desc[UR46][R4.64+0x2], R10 ;  /* 0x0000020a04001986 */ /* 0x0005e4000c10152e */
[----:B--2---:R-:W-:-:S04]  /*384f0*/  IADD3 R4, P1, P6, R169, R14, R165 ;  /* 0x0000000ea9047210 */ /* 0x004fc80007e3e0a5 */
[----:B------:R-:W-:Y:S02]  /*38500*/  IADD3.X R5, R170, R15, R172, P1, P6 ;  /* 0x0000000faa057210 */ /* 0x000fe40000fec4ac */
[----:B------:R-:W-:Y:S02]  /*38510*/  IADD3 R10, P6, R158, R169, RZ ;  /* 0x000000a99e0a7210 */ /* 0x000fe40007fde0ff */
[----:B------:R-:W-:Y:S02]  /*38520*/  ISETP.GT.AND P1, PT, R3, 0x108, PT ;  /* 0x000001080300780c */ /* 0x000fe40003f24270 */
[----:B------:R-:W-:Y:S01]  /*38530*/  PRMT R3, R17, 0x7610, R3 ;  /* 0x0000761011037816 */ /* 0x000fe20000000003 */
[----:B------:R-:W-:Y:S01]  /*38540*/  IMAD.X R11, R159, 0x1, R170, P6 ;  /* 0x000000019f0b7824 */ /* 0x000fe200030e06aa */
[----:B------:R-:W-:-:S13]  /*38550*/  ISETP.GT.AND P6, PT, R0, RZ, P1 ;  /* 0x000000ff0000720c */ /* 0x000fda0000fc4270 */
[----:B------:R-:W-:Y:S05]  /*38560*/  @!P6 BRA `(.L_x_543) ;  /* 0x000000000004e947 */ /* 0x000fea0003800000 */
[----:B------:R2:W5:Y:S02]  /*38570*/  LDG.E.LTC128B.U16 R3, desc[UR46][R160.64] ;  /* 0x0000002ea0037981 */ /* 0x000564000c1e1520 */
.L_x_543:
[----:B------:R-:W-:Y:S05]  /*38580*/  BSYNC B1 ;  /* 0x0000000000017941 */ /* 0x000fea0003800000 */
.L_x_542:
[----:B--2---:R-:W2:Y:S01]  /*38590*/  LDL.LU R160, [R1+0x408] ;  /* 0x0004080001a07983 */ /* 0x004ea20000300800 */
[----:B-----5:R-:W-:Y:S01]  /*385a0*/  SHF.L.U32 R17, R3, 0x10, RZ ;  /* 0x0000001003117819 */ /* 0x020fe200000006ff */
[----:B------:R-:W-:Y:S04]  /*385b0*/  BSSY B1, `(.L_x_544) ;  /* 0x0000008000017945 */ /* 0x000fe80003800000 */
[----:B------:R-:W-:-:S04]  /*385c0*/  FMUL R17, R17, R16 ;  /* 0x0000001011117220 */ /* 0x000fc80000400000 */
[----:B--2---:R-:W-:-:S05]  /*385d0*/  FFMA R17, R160, R2, R17 ;  /* 0x00000002a0117223 */ /* 0x004fca0000000011 */
[----:B------:R-:W-:-:S05]  /*385e0*/  F2FP.BF16.F32.PACK_AB R17, RZ, R17 ;  /* 0x00000011ff11723e */ /* 0x000fca00000010ff */
[----:B------:R2:W-:Y:S01]  /*385f0*/  @P6 STG.E.U16 desc[UR46][R10.64], R17 ;  /* 0x000000110a006986 */ /* 0x0005e2000c10152e */
[----:B------:R-:W-:-:S13]  /*38600*/  ISETP.GT.AND P6, PT, R0, 0x1, P1 ;  /* 0x000000010000780c */ /* 0x000fda0000fc4270 */
[----:B--2---:R-:W-:Y:S05]  /*38610*/  @!P6 BRA `(.L_x_545) ;  /* 0x000000000004e947 */ /* 0x004fea0003800000 */
[----:B------:R2:W5:Y:S02]  /*38620*/  LDG.E.LTC128B.U16 R3, desc[UR46][R6.64+0x2] ;  /* 0x0000022e06037981 */ /* 0x000564000c1e1520 */
.L_x_545:
[----:B------:R-:W-:Y:S05]  /*38630*/  BSYNC B1 ;  /* 0x0000000000017941 */ /* 0x000fea0003800000 */
.L_x_544:
[----:B------:R-:W3:Y:S01]  /*38640*/  LDL.LU R160, [R1+0x40c] ;  /* 0x00040c0001a07983 */ /* 0x000ee20000300800 */
[----:B-----5:R-:W-:Y:S01]  /*38650*/  IMAD.U32 R17, R3, 0x10000, RZ ;  /* 0x0001000003117824 */ /* 0x020fe200078e00ff */
[----:B------:R-:W-:Y:S03]  /*38660*/  BSSY B1, `(.L_x_546) ;  /* 0x0000008000017945 */ /* 0x000fe60003800000 */
[----:B------:R-:W-:-:S04]  /*38670*/  FMUL R17, R17, R16 ;  /* 0x0000001011117220 */ /* 0x000fc80000400000 */
[----:B---3--:R-:W-:-:S05]  /*38680*/  FFMA R17, R160, R2, R17 ;  /* 0x00000002a0117223 */ /* 0x008fca0000000011 */
[----:B------:R-:W-:-:S05]  /*38690*/  F2FP.BF16.F32.PACK_AB R17, RZ, R17 ;  /* 0x00000011ff11723e */ /* 0x000fca00000010ff */
[----:B------:R3:W-:Y:S01]  /*386a0*/  @P6 STG.E.U16 desc[UR46][R10.64+0x2], R17 ;  /* 0x000002110a006986 */ /* 0x0007e2000c10152e */
[----:B------:R-:W-:-:S13]  /*386b0*/  ISETP.GT.AND P6, PT, R0, 0x8, P2 ;  /* 0x000000080000780c */ /* 0x000fda00017c4270 */
[----:B---3--:R-:W-:Y:S05]  /*386c0*/  @!P6 BRA `(.L_x_547) ;  /* 0x000000000004e947 */ /* 0x008fea0003800000 */
[----:B------:R3:W5:Y:S02]  /*386d0*/  LDG.E.LTC128B.U16 R3, desc[UR46][R8.64+0x10] ;  /* 0x0000102e08037981 */ /* 0x000764000c1e1520 */
.L_x_547:
[----:B------:R-:W-:Y:S05]  /*386e0*/  BSYNC B1 ;  /* 0x0000000000017941 */ /* 0x000fea0003800000 */
.L_x_546:
[----:B------:R-:W4:Y:S01]  /*386f0*/  LDL.LU R11, [R1+0x410] ;  /* 0x00041000010b7983 */ /* 0x000f220000300800 */
[----:B-----5:R-:W-:Y:S01]  /*38700*/  IMAD.U32 R10, R3, 0x10000, RZ ;  /* 0x00010000030a7824 */ /* 0x020fe200078e00ff */
[----:B------:R-:W-:Y:S03]  /*38710*/  BSSY B1, `(.L_x_548) ;  /* 0x000000b000017945 */ /* 0x000fe60003800000 */
[----:B------:R-:W-:-:S04]  /*38720*/  FMUL R10, R10, R16 ;  /* 0x000000100a0a7220 */ /* 0x000fc80000400000 */
[----:B----4-:R-:W-:Y:S01]  /*38730*/  FFMA R10, R11, R2, R10 ;  /* 0x000000020b0a7223 */ /* 0x010fe2000000000a */
[----:B------:R-:W-:-:S04]  /*38740*/  MOV R11, R159 ;  /* 0x0000009f000b7202 */ /* 0x000fc80000000f00 */
[----:B------:R-:W-:-:S04]  /*38750*/  F2FP.BF16.F32.PACK_AB R10, RZ, R10 ;  /* 0x0000000aff0a723e */ /* 0x000fc800000010ff */
[----:B------:R-:W-:Y:S01]  /*38760*/  PRMT R17, R10, 0x7610, R17 ;  /* 0x000076100a117816 */ /* 0x000fe20000000011 */
[----:B------:R-:W-:-:S05]  /*38770*/  IMAD.MOV.U32 R10, RZ, RZ, R158 ;  /* 0x000000ffff0a7224 */ /* 0x000fca00078e009e */
[----:B------:R4:W-:Y:S01]  /*38780*/  @P6 STG.E.U16 desc[UR46][R10.64+0x10], R17 ;  /* 0x000010110a006986 */ /* 0x0009e2000c10152e */
[----:B------:R-:W-:-:S13]  /*38790*/  ISETP.GT.AND P6, PT, R0, 0x9, P2 ;  /* 0x000000090000780c */ /* 0x000fda00017c4270 */
[----:B----4-:R-:W-:Y:S05]  /*387a0*/  @!P6 BRA `(.L_x_549) ;  /* 0x000000000004e947 */ /* 0x010fea0003800000 */
[----:B------:R4:W5:Y:S02]  /*387b0*/  LDG.E.LTC128B.U16 R3, desc[UR46][R8.64+0x12] ;  /* 0x0000122e08037981 */ /* 0x000964000c1e1520 */
.L_x_549:
[----:B------:R-:W-:Y:S05]  /*387c0*/  BSYNC B1 ;  /* 0x0000000000017941 */ /* 0x000fea0003800000 */
.L_x_548:
[----:B------:R-:W2:Y:S01]  /*387d0*/  LDL.LU R160, [R1+0x414] ;  /* 0x0004140001a07983 */ /* 0x000ea20000300800 */
[----:B-----5:R-:W-:Y:S01]  /*387e0*/  IMAD.U32 R17, R3, 0x10000, RZ ;  /* 0x0001000003117824 */ /* 0x020fe200078e00ff */
[----:B------:R-:W-:Y:S03]  /*387f0*/  BSSY B1, `(.L_x_550) ;  /* 0x000000a000017945 */ /* 0x000fe60003800000 */
[----:B------:R-:W-:-:S04]  /*38800*/  FMUL R17, R17, R16 ;  /* 0x0000001011117220 */ /* 0x000fc80000400000 */
[----:B--2---:R-:W-:-:S05]  /*38810*/  FFMA R17, R160, R2, R17 ;  /* 0x00000002a0117223 */ /* 0x004fca0000000011 */
[----:B------:R-:W-:-:S05]  /*38820*/  F2FP.BF16.F32.PACK_AB R17, RZ, R17 ;  /* 0x00000011ff11723e */ /* 0x000fca00000010ff */
[----:B------:R2:W-:Y:S01]  /*38830*/  @P6 STG.E.U16 desc[UR46][R10.64+0x12], R17 ;  /* 0x000012110a006986 */ /* 0x0005e2000c10152e */
[----:B------:R-:W-:-:S05]  /*38840*/  IADD3 R158, P6, R169, R158, RZ ;  /* 0x0000009ea99e7210 */ /* 0x000fca0007fde0ff */
[----:B------:R-:W-:Y:S01]  /*38850*/  IMAD.X R159, R170, 0x1, R159, P6 ;  /* 0x00000001aa9f7824 */ /* 0x000fe200030e069f */
[----:B------:R-:W-:-:S13]  /*38860*/  ISETP.GT.AND P6, PT, R0, 0x8, P1 ;  /* 0x000000080000780c */ /* 0x000fda0000fc4270 */
[----:B--2---:R-:W-:Y:S05]  /*38870*/  @!P6 BRA `(.L_x_551) ;  /* 0x000000000004e947 */ /* 0x004fea0003800000 */
[----:B------:R2:W5:Y:S02]  /*38880*/  LDG.E.LTC128B.U16 R3, desc[UR46][R6.64+0x10] ;  /* 0x0000102e06037981 */ /* 0x000564000c1e1520 */
.L_x_551:
[----:B------:R-:W-:Y:S05]  /*38890*/  BSYNC B1 ;  /* 0x0000000000017941 */ /* 0x000fea0003800000 */
.L_x_550:
        /* <DEDUP_REMOVED lines=10> */
.L_x_553:
[----:B------:R-:W-:Y:S05]  /*38940*/  BSYNC B1 ;  /* 0x0000000000017941 */ /* 0x000fea0003800000 */
.L_x_552:
[----:B------:R-:W2:Y:S01]  /*38950*/  LDL.LU R158, [R1+0x41c] ;  /* 0x00041c00019e7983 */ /* 0x000ea20000300800 */
        /* <DEDUP_REMOVED lines=9> */
.L_x_555:
[----:B------:R-:W-:Y:S05]  /*389f0*/  BSYNC B1 ;  /* 0x0000000000017941 */ /* 0x000fea0003800000 */
.L_x_554:
        /* <DEDUP_REMOVED lines=10> */
.L_x_557:
[----:B------:R-:W-:Y:S05]  /*38aa0*/  BSYNC B1 ;  /* 0x0000000000017941 */ /* 0x000fea0003800000 */
.L_x_556:
[----:B------:R-:W2:Y:S01]  /*38ab0*/  LDL.LU R158, [R1+0x424] ;  /* 0x00042400019e7983 */ /* 0x000ea20000300800 */
[----:B-----5:R-:W-:Y:S01]  /*38ac0*/  IMAD.U32 R17, R3, 0x10000, RZ ;  /* 0x0001000003117824 */ /* 0x020fe200078e00ff */
[----:B------:R-:W-:Y:S03]  /*38ad0*/  BSSY B1, `(.L_x_558) ;  /* 0x0000008000017945 */ /* 0x000fe60003800000 */
[----:B------:R-:W-:-:S04]  /*38ae0*/  FMUL R17, R17, R16 ;  /* 0x0000001011117220 */ /* 0x000fc80000400000 */
[----:B--2---:R-:W-:-:S05]  /*38af0*/  FFMA R17, R158, R2, R17 ;  /* 0x000000029e117223 */ /* 0x004fca0000000011 */
[----:B------:R-:W-:-:S05]  /*38b00*/  F2FP.BF16.F32.PACK_AB R17, RZ, R17 ;  /* 0x00000011ff11723e */ /* 0x000fca00000010ff */
[----:B------:R2:W-:Y:S01]  /*38b10*/  @P6 STG.E.U16 desc[UR46][R10.64+0x22], R17 ;  /* 0x000022110a006986 */ /* 0x0005e2000c10152e */
[----:B------:R-:W-:-:S13]  /*38b20*/  ISETP.GT.AND P6, PT, R0, 0x10, P1 ;  /* 0x000000100000780c */ /* 0x000fda0000fc4270 */
[----:B--2---:R-:W-:Y:S05]  /*38b30*/  @!P6 BRA `(.L_x_559) ;  /* 0x000000000004e947 */ /* 0x004fea0003800000 */
[----:B------:R2:W5:Y:S02]  /*38b40*/  LDG.E.LTC128B.U16 R3, desc[UR46][R6.64+0x20] ;  /* 0x0000202e06037981 */ /* 0x000564000c1e1520 */
.L_x_559:
[----:B------:R-:W-:Y:S05]  /*38b50*/  BSYNC B1 ;  /* 0x0000000000017941 */ /* 0x000fea0003800000 */
.L_x_558:
        /* <DEDUP_REMOVED lines=10> */
.L_x_561:
[----:B------:R-:W-:Y:S05]  /*38c00*/  BSYNC B1 ;  /* 0x0000000000017941 */ /* 0x000fea0003800000 */
.L_x_560:
        /* <DEDUP_REMOVED lines=10> */
.L_x_563:
[----:B------:R-:W-:Y:S05]  /*38cb0*/  BSYNC B1 ;  /* 0x0000000000017941 */ /* 0x000fea0003800000 */
.L_x_562:
        /* <DEDUP_REMOVED lines=10> */
.L_x_565:
[----:B------:R-:W-:Y:S05]  /*38d60*/  BSYNC B1 ;  /* 0x0000000000017941 */ /* 0x000fea0003800000 */
.L_x_564:
        /* <DEDUP_REMOVED lines=10> */
.L_x_567:
[----:B------:R-:W-:Y:S05]  /*38e10*/  BSYNC B1 ;  /* 0x0000000000017941 */ /* 0x000fea0003800000 */
.L_x_566:
        /* <DEDUP_REMOVED lines=10> */
.L_x_569:
[----:B------:R-:W-:Y:S05]  /*38ec0*/  BSYNC B1 ;  /* 0x0000000000017941 */ /* 0x000fea0003800000 */
.L_x_568:
        /* <DEDUP_REMOVED lines=10> */
.L_x_571:
[----:B------:R-:W-:Y:S05]  /*38f70*/  BSYNC B1 ;  /* 0x0000000000017941 */ /* 0x000fea0003800000 */
.L_x_570:
        /* <DEDUP_REMOVED lines=10> */
.L_x_573:
[----:B------:R-:W-:Y:S05]  /*39020*/  BSYNC B1 ;  /* 0x0000000000017941 */ /* 0x000fea0003800000 */
.L_x_572:
        /* <DEDUP_REMOVED lines=10> */
.L_x_575:
[----:B------:R-:W-:Y:S05]  /*390d0*/  BSYNC B1 ;  /* 0x0000000000017941 */ /* 0x000fea0003800000 */
.L_x_574:
        /* <DEDUP_REMOVED lines=10> */
.L_x_577:
[----:B------:R-:W-:Y:S05]  /*39180*/  BSYNC B1 ;  /* 0x0000000000017941 */ /* 0x000fea0003800000 */
.L_x_576:
        /* <DEDUP_REMOVED lines=10> */
.L_x_579:
[----:B------:R-:W-:Y:S05]  /*39230*/  BSYNC B1 ;  /* 0x0000000000017941 */ /* 0x000fea0003800000 */
.L_x_578:
        /* <DEDUP_REMOVED lines=10> */
.L_x_581:
[----:B------:R-:W-:Y:S05]  /*392e0*/  BSYNC B1 ;  /* 0x0000000000017941 */ /* 0x000fea0003800000 */
.L_x_580:
        /* <DEDUP_REMOVED lines=10> */
.L_x_583:
[----:B------:R-:W-:Y:S05]  /*39390*/  BSYNC B1 ;  /* 0x0000000000017941 */ /* 0x000fea0003800000 */
.L_x_582:
        /* <DEDUP_REMOVED lines=10> */
.L_x_585:
[----:B------:R-:W-:Y:S05]  /*39440*/  BSYNC B1 ;  /* 0x0000000000017941 */ /* 0x000fea0003800000 */
.L_x_584:
        /* <DEDUP_REMOVED lines=10> */
.L_x_587:
[----:B------:R-:W-:Y:S05]  /*394f0*/  BSYNC B1 ;  /* 0x0000000000017941 */ /* 0x000fea0003800000 */
.L_x_586:
        /* <DEDUP_REMOVED lines=10> */
.L_x_589:
[----:B------:R-:W-:Y:S05]  /*395a0*/  BSYNC B1 ;  /* 0x0000000000017941 */ /* 0x000fea0003800000 */
.L_x_588:
        /* <DEDUP_REMOVED lines=10> */
.L_x_591:
[----:B------:R-:W-:Y:S05]  /*39650*/  BSYNC B1 ;  /* 0x0000000000017941 */ /* 0x000fea0003800000 */
.L_x_590:
        /* <DEDUP_REMOVED lines=10> */
.L_x_593:
[----:B------:R-:W-:Y:S05]  /*39700*/  BSYNC B1 ;  /* 0x0000000000017941 */ /* 0x000fea0003800000 */
.L_x_592:
        /* <DEDUP_REMOVED lines=10> */
.L_x_595:
[----:B------:R-:W-:Y:S05]  /*397b0*/  BSYNC B1 ;  /* 0x0000000000017941 */ /* 0x000fea0003800000 */
.L_x_594:
        /* <DEDUP_REMOVED lines=10> */
.L_x_597:
[----:B------:R-:W-:Y:S05]  /*39860*/  BSYNC B1 ;  /* 0x0000000000017941 */ /* 0x000fea0003800000 */
.L_x_596:
        /* <DEDUP_REMOVED lines=10> */
.L_x_599:
[----:B------:R-:W-:Y:S05]  /*39910*/  BSYNC B1 ;  /* 0x0000000000017941 */ /* 0x000fea0003800000 */
.L_x_598:
        /* <DEDUP_REMOVED lines=10> */
.L_x_601:
[----:B------:R-:W-:Y:S05]  /*399c0*/  BSYNC B1 ;  /* 0x0000000000017941 */ /* 0x000fea0003800000 */
.L_x_600:
        /* <DEDUP_REMOVED lines=10> */
.L_x_603:
[----:B------:R-:W-:Y:S05]  /*39a70*/  BSYNC B1 ;  /* 0x0000000000017941 */ /* 0x000fea0003800000 */
.L_x_602:
        /* <DEDUP_REMOVED lines=10> */
.L_x_605:
[----:B------:R-:W-:Y:S05]  /*39b20*/  BSYNC B1 ;  /* 0x0000000000017941 */ /* 0x000fea0003800000 */
.L_x_604:
        /* <DEDUP_REMOVED lines=10> */
.L_x_607:
[----:B------:R-:W-:Y:S05]  /*39bd0*/  BSYNC B1 ;  /* 0x0000000000017941 */ /* 0x000fea0003800000 */
.L_x_606:
        /* <DEDUP_REMOVED lines=10> */
.L_x_609:
[----:B------:R-:W-:Y:S05]  /*39c80*/  BSYNC B1 ;  /* 0x0000000000017941 */ /* 0x000fea0003800000 */
.L_x_608:
        /* <DEDUP_REMOVED lines=10> */
.L_x_611:
[----:B------:R-:W-:Y:S05]  /*39d30*/  BSYNC B1 ;  /* 0x0000000000017941 */ /* 0x000fea0003800000 */
.L_x_610:
        /* <DEDUP_REMOVED lines=10> */
.L_x_613:
[----:B------:R-:W-:Y:S05]  /*39de0*/  BSYNC B1 ;  /* 0x0000000000017941 */ /* 0x000fea0003800000 */
.L_x_612:
        /* <DEDUP_REMOVED lines=10> */
.L_x_615:
[----:B------:R-:W-:Y:S05]  /*39e90*/  BSYNC B1 ;  /* 0x0000000000017941 */ /* 0x000fea0003800000 */
.L_x_614:
        /* <DEDUP_REMOVED lines=10> */
.L_x_617:
[----:B------:R-:W-:Y:S05]  /*39f40*/  BSYNC B1 ;  /* 0x0000000000017941 */ /* 0x000fea0003800000 */
.L_x_616:
        /* <DEDUP_REMOVED lines=10> */
.L_x_619:
[----:B------:R-:W-:Y:S05]  /*39ff0*/  BSYNC B1 ;  /* 0x0000000000017941 */ /* 0x000fea0003800000 */
.L_x_618:
        /* <DEDUP_REMOVED lines=10> */
.L_x_621:
[----:B------:R-:W-:Y:S05]  /*3a0a0*/  BSYNC B1 ;  /* 0x0000000000017941 */ /* 0x000fea0003800000 */
.L_x_620:
        /* <DEDUP_REMOVED lines=10> */
.L_x_623:
[----:B------:R-:W-:Y:S05]  /*3a150*/  BSYNC B1 ;  /* 0x0000000000017941 */ /* 0x000fea0003800000 */
.L_x_622:
        /* <DEDUP_REMOVED lines=10> */
.L_x_625:
[----:B------:R-:W-:Y:S05]  /*3a200*/  BSYNC B1 ;  /* 0x0000000000017941 */ /* 0x000fea0003800000 */
.L_x_624:
        /* <DEDUP_REMOVED lines=10> */
.L_x_627:
[----:B------:R-:W-:Y:S05]  /*3a2b0*/  BSYNC B1 ;  /* 0x0000000000017941 */ /* 0x000fea0003800000 */
.L_x_626:
        /* <DEDUP_REMOVED lines=10> */
.L_x_629:
[----:B------:R-:W-:Y:S05]  /*3a360*/  BSYNC B1 ;  /* 0x0000000000017941 */ /* 0x000fea0003800000 */
.L_x_628:
        /* <DEDUP_REMOVED lines=10> */
.L_x_631:
[----:B------:R-:W-:Y:S05]  /*3a410*/  BSYNC B1 ;  /* 0x0000000000017941 */ /* 0x000fea0003800000 */
.L_x_630:
        /* <DEDUP_REMOVED lines=10> */
.L_x_633:
[----:B------:R-:W-:Y:S05]  /*3a4c0*/  BSYNC B1 ;  /* 0x0000000000017941 */ /* 0x000fea0003800000 */
.L_x_632:
        /* <DEDUP_REMOVED lines=10> */
.L_x_635:
[----:B------:R-:W-:Y:S05]  /*3a570*/  BSYNC B1 ;  /* 0x0000000000017941 */ /* 0x000fea0003800000 */
.L_x_634:
        /* <DEDUP_REMOVED lines=10> */
.L_x_637:
[----:B------:R-:W-:Y:S05]  /*3a620*/  BSYNC B1 ;  /* 0x0000000000017941 */ /* 0x000fea0003800000 */
.L_x_636:
        /* <DEDUP_REMOVED lines=10> */
.L_x_639:
[----:B------:R-:W-:Y:S05]  /*3a6d0*/  BSYNC B1 ;  /* 0x0000000000017941 */ /* 0x000fea0003800000 */
.L_x_638:
        /* <DEDUP_REMOVED lines=10> */
.L_x_641:
[----:B------:R-:W-:Y:S05]  /*3a780*/  BSYNC B1 ;  /* 0x0000000000017941 */ /* 0x000fea0003800000 */
.L_x_640:
        /* <DEDUP_REMOVED lines=10> */
.L_x_643:
[----:B------:R-:W-:Y:S05]  /*3a830*/  BSYNC B1 ;  /* 0x0000000000017941 */ /* 0x000fea0003800000 */
.L_x_642:
        /* <DEDUP_REMOVED lines=10> */
.L_x_645:
[----:B------:R-:W-:Y:S05]  /*3a8e0*/  BSYNC B1 ;  /* 0x0000000000017941 */ /* 0x000fea0003800000 */
.L_x_644:
        /* <DEDUP_REMOVED lines=10> */
.L_x_647:
[----:B------:R-:W-:Y:S05]  /*3a990*/  BSYNC B1 ;  /* 0x0000000000017941 */ /* 0x000fea0003800000 */
.L_x_646:
        /* <DEDUP_REMOVED lines=10> */
.L_x_649:
[----:B------:R-:W-:Y:S05]  /*3aa40*/  BSYNC B1 ;  /* 0x0000000000017941 */ /* 0x000fea0003800000 */
.L_x_648:
        /* <DEDUP_REMOVED lines=10> */
.L_x_651:
[----:B------:R-:W-:Y:S05]  /*3aaf0*/  BSYNC B1 ;  /* 0x0000000000017941 */ /* 0x000fea0003800000 */
.L_x_650:
        /* <DEDUP_REMOVED lines=10> */
.L_x_653:
[----:B------:R-:W-:Y:S05]  /*3aba0*/  BSYNC B1 ;  /* 0x0000000000017941 */ /* 0x000fea0003800000 */
.L_x_652:
        /* <DEDUP_REMOVED lines=10> */
.L_x_655:
[----:B------:R-:W-:Y:S05]  /*3ac50*/  BSYNC B1 ;  /* 0x0000000000017941 */ /* 0x000fea0003800000 */
.L_x_654:
        /* <DEDUP_REMOVED lines=10> */
.L_x_657:
[----:B------:R-:W-:Y:S05]  /*3ad00*/  BSYNC B1 ;  /* 0x0000000000017941 */ /* 0x000fea0003800000 */
.L_x_656:
        /* <DEDUP_REMOVED lines=10> */
.L_x_659:
[----:B------:R-:W-:Y:S05]  /*3adb0*/  BSYNC B1 ;  /* 0x0000000000017941 */ /* 0x000fea0003800000 */
.L_x_658:
        /* <DEDUP_REMOVED lines=10> */
.L_x_661:
[----:B------:R-:W-:Y:S05]  /*3ae60*/  BSYNC B1 ;  /* 0x0000000000017941 */ /* 0x000fea0003800000 */
.L_x_660:
        /* <DEDUP_REMOVED lines=10> */
.L_x_663:
[----:B------:R-:W-:Y:S05]  /*3af10*/  BSYNC B1 ;  /* 0x0000000000017941 */ /* 0x000fea0003800000 */
.L_x_662:
        /* <DEDUP_REMOVED lines=10> */
.L_x_665:
[----:B------:R-:W-:Y:S05]  /*3afc0*/  BSYNC B1 ;  /* 0x0000000000017941 */ /* 0x000fea0003800000 */
.L_x_664:
        /* <DEDUP_REMOVED lines=10> */
.L_x_667:
[----:B------:R-:W-:Y:S05]  /*3b070*/  BSYNC B1 ;  /* 0x0000000000017941 */ /* 0x000fea0003800000 */
.L_x_666:
        /* <DEDUP_REMOVED lines=10> */
.L_x_669:
[----:B------:R-:W-:Y:S05]  /*3b120*/  BSYNC B1 ;  /* 0x0000000000017941 */ /* 0x000fea0003800000 */
.L_x_668:
        /* <DEDUP_REMOVED lines=10> */
.L_x_671:
[----:B------:R-:W-:Y:S05]  /*3b1d0*/  BSYNC B1 ;  /* 0x0000000000017941 */ /* 0x000fea0003800000 */
.L_x_670:
        /* <DEDUP_REMOVED lines=10> */
.L_x_673:
[----:B------:R-:W-:Y:S05]  /*3b280*/  BSYNC B1 ;  /* 0x0000000000017941 */ /* 0x000fea0003800000 */
.L_x_672:
        /* <DEDUP_REMOVED lines=10> */
.L_x_675:
[----:B------:R-:W-:Y:S05]  /*3b330*/  BSYNC B1 ;  /* 0x0000000000017941 */ /* 0x000fea0003800000 */
.L_x_674:
        /* <DEDUP_REMOVED lines=10> */
.L_x_677:
[----:B------:R-:W-:Y:S05]  /*3b3e0*/  BSYNC B1 ;  /* 0x0000000000017941 */ /* 0x000fea0003800000 */
.L_x_676:
        /* <DEDUP_REMOVED lines=10> */
.L_x_679:
[----:B------:R-:W-:Y:S05]  /*3b490*/  BSYNC B1 ;  /* 0x0000000000017941 */ /* 0x000fea0003800000 */
.L_x_678:
        /* <DEDUP_REMOVED lines=10> */
.L_x_681:
[----:B------:R-:W-:Y:S05]  /*3b540*/  BSYNC B1 ;  /* 0x0000000000017941 */ /* 0x000fea0003800000 */
.L_x_680:
        /* <DEDUP_REMOVED lines=10> */
.L_x_683:
[----:B------:R-:W-:Y:S05]  /*3b5f0*/  BSYNC B1 ;  /* 0x0000000000017941 */ /* 0x000fea0003800000 */
.L_x_682:
        /* <DEDUP_REMOVED lines=10> */
.L_x_685:
[----:B------:R-:W-:Y:S05]  /*3b6a0*/  BSYNC B1 ;  /* 0x0000000000017941 */ /* 0x000fea0003800000 */
.L_x_684:
        /* <DEDUP_REMOVED lines=10> */
.L_x_687:
[----:B------:R-:W-:Y:S05]  /*3b750*/  BSYNC B1 ;  /* 0x0000000000017941 */ /* 0x000fea0003800000 */
.L_x_686:
        /* <DEDUP_REMOVED lines=10> */
.L_x_689:
[----:B------:R-:W-:Y:S05]  /*3b800*/  BSYNC B1 ;  /* 0x0000000000017941 */ /* 0x000fea0003800000 */
.L_x_688:
        /* <DEDUP_REMOVED lines=10> */
.L_x_691:
[----:B------:R-:W-:Y:S05]  /*3b8b0*/  BSYNC B1 ;  /* 0x0000000000017941 */ /* 0x000fea0003800000 */
.L_x_690:
        /* <DEDUP_REMOVED lines=10> */
.L_x_693:
[----:B------:R-:W-:Y:S05]  /*3b960*/  BSYNC B1 ;  /* 0x0000000000017941 */ /* 0x000fea0003800000 */
.L_x_692:
        /* <DEDUP_REMOVED lines=10> */
.L_x_695:
[----:B------:R-:W-:Y:S05]  /*3ba10*/  BSYNC B1 ;  /* 0x0000000000017941 */ /* 0x000fea0003800000 */
.L_x_694:
        /* <DEDUP_REMOVED lines=10> */
.L_x_697:
[----:B------:R-:W-:Y:S05]  /*3bac0*/  BSYNC B1 ;  /* 0x0000000000017941 */ /* 0x000fea0003800000 */
.L_x_696:
        /* <DEDUP_REMOVED lines=10> */
.L_x_699:
[----:B------:R-:W-:Y:S05]  /*3bb70*/  BSYNC B1 ;  /* 0x0000000000017941 */ /* 0x000fea0003800000 */
.L_x_698:
        /* <DEDUP_REMOVED lines=10> */
.L_x_701:
[----:B------:R-:W-:Y:S05]  /*3bc20*/  BSYNC B1 ;  /* 0x0000000000017941 */ /* 0x000fea0003800000 */
.L_x_700:
        /* <DEDUP_REMOVED lines=10> */
.L_x_703:
[----:B------:R-:W-:Y:S05]  /*3bcd0*/  BSYNC B1 ;  /* 0x0000000000017941 */ /* 0x000fea0003800000 */
.L_x_702:
        /* <DEDUP_REMOVED lines=10> */
.L_x_705:
[----:B------:R-:W-:Y:S05]  /*3bd80*/  BSYNC B1 ;  /* 0x0000000000017941 */ /* 0x000fea0003800000 */
.L_x_704:
        /* <DEDUP_REMOVED lines=10> */
.L_x_707:
[----:B------:R-:W-:Y:S05]  /*3be30*/  BSYNC B1 ;  /* 0x0000000000017941 */ /* 0x000fea0003800000 */
.L_x_706:
        /* <DEDUP_REMOVED lines=10> */
.L_x_709:
[----:B------:R-:W-:Y:S05]  /*3bee0*/  BSYNC B1 ;  /* 0x0000000000017941 */ /* 0x000fea0003800000 */
.L_x_708:
        /* <DEDUP_REMOVED lines=10> */
.L_x_711:
[----:B------:R-:W-:Y:S05]  /*3bf90*/  BSYNC B1 ;  /* 0x0000000000017941 */ /* 0x000fea0003800000 */
.L_x_710:
        /* <DEDUP_REMOVED lines=10> */
.L_x_713:
[----:B------:R-:W-:Y:S05]  /*3c040*/  BSYNC B1 ;  /* 0x0000000000017941 */ /* 0x000fea0003800000 */
.L_x_712:
        /* <DEDUP_REMOVED lines=10> */
.L_x_715:
[----:B------:R-:W-:Y:S05]  /*3c0f0*/  BSYNC B1 ;  /* 0x0000000000017941 */ /* 0x000fea0003800000 */
.L_x_714:
        /* <DEDUP_REMOVED lines=10> */
.L_x_717:
[----:B------:R-:W-:Y:S05]  /*3c1a0*/  BSYNC B1 ;  /* 0x0000000000017941 */ /* 0x000fea0003800000 */
.L_x_716:
        /* <DEDUP_REMOVED lines=10> */
.L_x_719:
[----:B------:R-:W-:Y:S05]  /*3c250*/  BSYNC B1 ;  /* 0x0000000000017941 */ /* 0x000fea0003800000 */
.L_x_718:
        /* <DEDUP_REMOVED lines=10> */
.L_x_721:
[----:B------:R-:W-:Y:S05]  /*3c300*/  BSYNC B1 ;  /* 0x0000000000017941 */ /* 0x000fea0003800000 */
.L_x_720:
        /* <DEDUP_REMOVED lines=10> */
.L_x_723:
[----:B------:R-:W-:Y:S05]  /*3c3b0*/  BSYNC B1 ;  /* 0x0000000000017941 */ /* 0x000fea0003800000 */
.L_x_722:
        /* <DEDUP_REMOVED lines=10> */
.L_x_725:
[----:B------:R-:W-:Y:S05]  /*3c460*/  BSYNC B1 ;  /* 0x0000000000017941 */ /* 0x000fea0003800000 */
.L_x_724:
        /* <DEDUP_REMOVED lines=10> */
.L_x_727:
[----:B------:R-:W-:Y:S05]  /*3c510*/  BSYNC B1 ;  /* 0x0000000000017941 */ /* 0x000fea0003800000 */
.L_x_726:
        /* <DEDUP_REMOVED lines=10> */
.L_x_729:
[----:B------:R-:W-:Y:S05]  /*3c5c0*/  BSYNC B1 ;  /* 0x0000000000017941 */ /* 0x000fea0003800000 */
.L_x_728:
        /* <DEDUP_REMOVED lines=10> */
.L_x_731:
[----:B------:R-:W-:Y:S05]  /*3c670*/  BSYNC B1 ;  /* 0x0000000000017941 */ /* 0x000fea0003800000 */
.L_x_730:
        /* <DEDUP_REMOVED lines=10> */
.L_x_733:
[----:B------:R-:W-:Y:S05]  /*3c720*/  BSYNC B1 ;  /* 0x0000000000017941 */ /* 0x000fea0003800000 */
.L_x_732:
        /* <DEDUP_REMOVED lines=10> */
.L_x_735:
[----:B------:R-:W-:Y:S05]  /*3c7d0*/  BSYNC B1 ;  /* 0x0000000000017941 */ /* 0x000fea0003800000 */
.L_x_734:
        /* <DEDUP_REMOVED lines=10> */
.L_x_737:
[----:B------:R-:W-:Y:S05]  /*3c880*/  BSYNC B1 ;  /* 0x0000000000017941 */ /* 0x000fea0003800000 */
.L_x_736:
        /* <DEDUP_REMOVED lines=10> */
.L_x_739:
[----:B------:R-:W-:Y:S05]  /*3c930*/  BSYNC B1 ;  /* 0x0000000000017941 */ /* 0x000fea0003800000 */
.L_x_738:
        /* <DEDUP_REMOVED lines=10> */
.L_x_741:
[----:B------:R-:W-:Y:S05]  /*3c9e0*/  BSYNC B1 ;  /* 0x0000000000017941 */ /* 0x000fea0003800000 */
.L_x_740:
        /* <DEDUP_REMOVED lines=10> */
.L_x_743:
[----:B------:R-:W-:Y:S05]  /*3ca90*/  BSYNC B1 ;  /* 0x0000000000017941 */ /* 0x000fea0003800000 */
.L_x_742:
        /* <DEDUP_REMOVED lines=10> */
.L_x_745:
[----:B------:R-:W-:Y:S05]  /*3cb40*/  BSYNC B1 ;  /* 0x0000000000017941 */ /* 0x000fea0003800000 */
.L_x_744:
        /* <DEDUP_REMOVED lines=10> */
.L_x_747:
[----:B------:R-:W-:Y:S05]  /*3cbf0*/  BSYNC B1 ;  /* 0x0000000000017941 */ /* 0x000fea0003800000 */
.L_x_746:
        /* <DEDUP_REMOVED lines=10> */
.L_x_749:
[----:B------:R-:W-:Y:S05]  /*3cca0*/  BSYNC B1 ;  /* 0x0000000000017941 */ /* 0x000fea0003800000 */
.L_x_748:
        /* <DEDUP_REMOVED lines=10> */
.L_x_751:
[----:B------:R-:W-:Y:S05]  /*3cd50*/  BSYNC B1 ;  /* 0x0000000000017941 */ /* 0x000fea0003800000 */
.L_x_750:
        /* <DEDUP_REMOVED lines=10> */
.L_x_753:
[----:B------:R-:W-:Y:S05]  /*3ce00*/  BSYNC B1 ;  /* 0x0000000000017941 */ /* 0x000fea0003800000 */
.L_x_752:
        /* <DEDUP_REMOVED lines=10> */
.L_x_755:
[----:B------:R-:W-:Y:S05]  /*3ceb0*/  BSYNC B1 ;  /* 0x0000000000017941 */ /* 0x000fea0003800000 */
.L_x_754:
        /* <DEDUP_REMOVED lines=10> */
.L_x_757:
[----:B------:R-:W-:Y:S05]  /*3cf60*/  BSYNC B1 ;  /* 0x0000000000017941 */ /* 0x000fea0003800000 */
.L_x_756:
        /* <DEDUP_REMOVED lines=10> */
.L_x_759:
[----:B------:R-:W-:Y:S05]  /*3d010*/  BSYNC B1 ;  /* 0x0000000000017941 */ /* 0x000fea0003800000 */
.L_x_758:
        /* <DEDUP_REMOVED lines=10> */
.L_x_761:
[----:B------:R-:W-:Y:S05]  /*3d0c0*/  BSYNC B1 ;  /* 0x0000000000017941 */ /* 0x000fea0003800000 */
.L_x_760:
        /* <DEDUP_REMOVED lines=10> */
.L_x_763:
[----:B------:R-:W-:Y:S05]  /*3d170*/  BSYNC B1 ;  /* 0x0000000000017941 */ /* 0x000fea0003800000 */
.L_x_762:
        /* <DEDUP_REMOVED lines=10> */
.L_x_765:
[----:B------:R-:W-:Y:S05]  /*3d220*/  BSYNC B1 ;  /* 0x0000000000017941 */ /* 0x000fea0003800000 */
.L_x_764:
        /* <DEDUP_REMOVED lines=10> */
.L_x_767:
[----:B------:R-:W-:Y:S05]  /*3d2d0*/  BSYNC B1 ;  /* 0x0000000000017941 */ /* 0x000fea0003800000 */
.L_x_766:
        /* <DEDUP_REMOVED lines=10> */
.L_x_769:
[----:B------:R-:W-:Y:S05]  /*3d380*/  BSYNC B1 ;  /* 0x0000000000017941 */ /* 0x000fea0003800000 */
.L_x_768:
        /* <DEDUP_REMOVED lines=10> */
.L_x_771:
[----:B------:R-:W-:Y:S05]  /*3d430*/  BSYNC B1 ;  /* 0x0000000000017941 */ /* 0x000fea0003800000 */
.L_x_770:
        /* <DEDUP_REMOVED lines=10> */
.L_x_773:
[----:B------:R-:W-:Y:S05]  /*3d4e0*/  BSYNC B1 ;  /* 0x0000000000017941 */ /* 0x000fea0003800000 */
.L_x_772:
        /* <DEDUP_REMOVED lines=10> */
.L_x_775:
[----:B------:R-:W-:Y:S05]  /*3d590*/  BSYNC B1 ;  /* 0x0000000000017941 */ /* 0x000fea0003800000 */
.L_x_774:
        /* <DEDUP_REMOVED lines=10> */
.L_x_777:
[----:B------:R-:W-:Y:S05]  /*3d640*/  BSYNC B1 ;  /* 0x0000000000017941 */ /* 0x000fea0003800000 */
.L_x_776:
        /* <DEDUP_REMOVED lines=10> */
.L_x_779:
[----:B------:R-:W-:Y:S05]  /*3d6f0*/  BSYNC B1 ;  /* 0x0000000000017941 */ /* 0x000fea0003800000 */
.L_x_778:
        /* <DEDUP_REMOVED lines=10> */
.L_x_781:
[----:B------:R-:W-:Y:S05]  /*3d7a0*/  BSYNC B1 ;  /* 0x0000000000017941 */ /* 0x000fea0003800000 */
.L_x_780:
        /* <DEDUP_REMOVED lines=10> */
.L_x_783:
[----:B------:R-:W-:Y:S05]  /*3d850*/  BSYNC B1 ;  /* 0x0000000000017941 */ /* 0x000fea0003800000 */
.L_x_782:
        /* <DEDUP_REMOVED lines=10> */
.L_x_785:
[----:B------:R-:W-:Y:S05]  /*3d900*/  BSYNC B1 ;  /* 0x0000000000017941 */ /* 0x000fea0003800000 */
.L_x_784:
        /* <DEDUP_REMOVED lines=10> */
.L_x_787:
[----:B------:R-:W-:Y:S05]  /*3d9b0*/  BSYNC B1 ;  /* 0x0000000000017941 */ /* 0x000fea0003800000 */
.L_x_786:
        /* <DEDUP_REMOVED lines=10> */
.L_x_789:
[----:B------:R-:W-:Y:S05]  /*3da60*/  BSYNC B1 ;  /* 0x0000000000017941 */ /* 0x000fea0003800000 */
.L_x_788:
        /* <DEDUP_REMOVED lines=10> */
.L_x_791:
[----:B------:R-:W-:Y:S05]  /*3db10*/  BSYNC B1 ;  /* 0x0000000000017941 */ /* 0x000fea0003800000 */
.L_x_790:
        /* <DEDUP_REMOVED lines=10> */
.L_x_793:
[----:B------:R-:W-:Y:S05]  /*3dbc0*/  BSYNC B1 ;  /* 0x0000000000017941 */ /* 0x000fea0003800000 */
.L_x_792:
        /* <DEDUP_REMOVED lines=10> */
.L_x_795:
[----:B------:R-:W-:Y:S05]  /*3dc70*/  BSYNC B1 ;  /* 0x0000000000017941 */ /* 0x000fea0003800000 */
.L_x_794:
        /* <DEDUP_REMOVED lines=10> */
.L_x_797:
[----:B------:R-:W-:Y:S05]  /*3dd20*/  BSYNC B1 ;  /* 0x0000000000017941 */ /* 0x000fea0003800000 */
.L_x_796:
        /* <DEDUP_REMOVED lines=10> */
.L_x_799:
[----:B------:R-:W-:Y:S05]  /*3ddd0*/  BSYNC B1 ;  /* 0x0000000000017941 */ /* 0x000fea0003800000 */
.L_x_798:
        /* <DEDUP_REMOVED lines=10> */
.L_x_801:
[----:B------:R-:W-:Y:S05]  /*3de80*/  BSYNC B1 ;  /* 0x0000000000017941 */ /* 0x000fea0003800000 */
.L_x_800:
        /* <DEDUP_REMOVED lines=10> */
.L_x_803:
[----:B------:R-:W-:Y:S05]  /*3df30*/  BSYNC B1 ;  /* 0x0000000000017941 */ /* 0x000fea0003800000 */
.L_x_802:
        /* <DEDUP_REMOVED lines=10> */
.L_x_805:
[----:B------:R-:W-:Y:S05]  /*3dfe0*/  BSYNC B1 ;  /* 0x0000000000017941 */ /* 0x000fea0003800000 */
.L_x_804:
        /* <DEDUP_REMOVED lines=10> */
.L_x_807:
[----:B------:R-:W-:Y:S05]  /*3e090*/  BSYNC B1 ;  /* 0x0000000000017941 */ /* 0x000fea0003800000 */
.L_x_806:
        /* <DEDUP_REMOVED lines=10> */
.L_x_809:
[----:B------:R-:W-:Y:S05]  /*3e140*/  BSYNC B1 ;  /* 0x0000000000017941 */ /* 0x000fea0003800000 */
.L_x_808:
        /* <DEDUP_REMOVED lines=10> */
.L_x_811:
[----:B------:R-:W-:Y:S05]  /*3e1f0*/  BSYNC B1 ;  /* 0x0000000000017941 */ /* 0x000fea0003800000 */
.L_x_810:
        /* <DEDUP_REMOVED lines=10> */
.L_x_813:
[----:B------:R-:W-:Y:S05]  /*3e2a0*/  BSYNC B1 ;  /* 0x0000000000017941 */ /* 0x000fea0003800000 */
.L_x_812:
        /* <DEDUP_REMOVED lines=10> */
.L_x_815:
[----:B------:R-:W-:Y:S05]  /*3e350*/  BSYNC B1 ;  /* 0x0000000000017941 */ /* 0x000fea0003800000 */
.L_x_814:
        /* <DEDUP_REMOVED lines=10> */
.L_x_817:
[----:B------:R-:W-:Y:S05]  /*3e400*/  BSYNC B1 ;  /* 0x0000000000017941 */ /* 0x000fea0003800000 */
.L_x_816:
        /* <DEDUP_REMOVED lines=10> */
.L_x_819:
[----:B------:R-:W-:Y:S05]  /*3e4b0*/  BSYNC B1 ;  /* 0x0000000000017941 */ /* 0x000fea0003800000 */
.L_x_818:
        /* <DEDUP_REMOVED lines=10> */
.L_x_821:
[----:B------:R-:W-:Y:S05]  /*3e560*/  BSYNC B1 ;  /* 0x0000000000017941 */ /* 0x000fea0003800000 */
.L_x_820:
        /* <DEDUP_REMOVED lines=10> */
.L_x_823:
[----:B------:R-:W-:Y:S05]  /*3e610*/  BSYNC B1 ;  /* 0x0000000000017941 */ /* 0x000fea0003800000 */
.L_x_822:
        /* <DEDUP_REMOVED lines=10> */
.L_x_825:
[----:B------:R-:W-:Y:S05]  /*3e6c0*/  BSYNC B1 ;  /* 0x0000000000017941 */ /* 0x000fea0003800000 */
.L_x_824:
        /* <DEDUP_REMOVED lines=10> */
.L_x_827:
[----:B------:R-:W-:Y:S05]  /*3e770*/  BSYNC B1 ;  /* 0x0000000000017941 */ /* 0x000fea0003800000 */
.L_x_826:
        /* <DEDUP_REMOVED lines=10> */
.L_x_829:
[----:B------:R-:W-:Y:S05]  /*3e820*/  BSYNC B1 ;  /* 0x0000000000017941 */ /* 0x000fea0003800000 */
.L_x_828:
        /* <DEDUP_REMOVED lines=10> */
.L_x_831:
[----:B------:R-:W-:Y:S05]  /*3e8d0*/  BSYNC B1 ;  /* 0x0000000000017941 */ /* 0x000fea0003800000 */
.L_x_830:
        /* <DEDUP_REMOVED lines=10> */
.L_x_833:
[----:B------:R-:W-:Y:S05]  /*3e980*/  BSYNC B1 ;  /* 0x0000000000017941 */ /* 0x000fea0003800000 */
.L_x_832:
        /* <DEDUP_REMOVED lines=10> */
.L_x_835:
[----:B------:R-:W-:Y:S05]  /*3ea30*/  BSYNC B1 ;  /* 0x0000000000017941 */ /* 0x000fea0003800000 */
.L_x_834:
        /* <DEDUP_REMOVED lines=10> */
.L_x_837:
[----:B------:R-:W-:Y:S05]  /*3eae0*/  BSYNC B1 ;  /* 0x0000000000017941 */ /* 0x000fea0003800000 */
.L_x_836:
        /* <DEDUP_REMOVED lines=10> */
.L_x_839:
[----:B------:R-:W-:Y:S05]  /*3eb90*/  BSYNC B1 ;  /* 0x0000000000017941 */ /* 0x000fea0003800000 */
.L_x_838:
        /* <DEDUP_REMOVED lines=10> */
.L_x_841:
[----:B------:R-:W-:Y:S05]  /*3ec40*/  BSYNC B1 ;  /* 0x0000000000017941 */ /* 0x000fea0003800000 */
.L_x_840:
        /* <DEDUP_REMOVED lines=10> */
.L_x_843:
[----:B------:R-:W-:Y:S05]  /*3ecf0*/  BSYNC B1 ;  /* 0x0000000000017941 */ /* 0x000fea0003800000 */
.L_x_842:
        /* <DEDUP_REMOVED lines=10> */
.L_x_845:
[----:B------:R-:W-:Y:S05]  /*3eda0*/  BSYNC B1 ;  /* 0x0000000000017941 */ /* 0x000fea0003800000 */
.L_x_844:
        /* <DEDUP_REMOVED lines=10> */
.L_x_847:
[----:B------:R-:W-:Y:S05]  /*3ee50*/  BSYNC B1 ;  /* 0x0000000000017941 */ /* 0x000fea0003800000 */
.L_x_846:
        /* <DEDUP_REMOVED lines=10> */
.L_x_849:
[----:B------:R-:W-:Y:S05]  /*3ef00*/  BSYNC B1 ;  /* 0x0000000000017941 */ /* 0x000fea0003800000 */
.L_x_848:
        /* <DEDUP_REMOVED lines=10> */
.L_x_851:
[----:B------:R-:W-:Y:S05]  /*3efb0*/  BSYNC B1 ;  /* 0x0000000000017941 */ /* 0x000fea0003800000 */
.L_x_850:
        /* <DEDUP_REMOVED lines=10> */
.L_x_853:
[----:B------:R-:W-:Y:S05]  /*3f060*/  BSYNC B1 ;  /* 0x0000000000017941 */ /* 0x000fea0003800000 */
.L_x_852:
        /* <DEDUP_REMOVED lines=10> */
.L_x_855:
[----:B------:R-:W-:Y:S05]  /*3f110*/  BSYNC B1 ;  /* 0x0000000000017941 */ /* 0x000fea0003800000 */
.L_x_854:
        /* <DEDUP_REMOVED lines=10> */
.L_x_857:
[----:B------:R-:W-:Y:S05]  /*3f1c0*/  BSYNC B1 ;  /* 0x0000000000017941 */ /* 0x000fea0003800000 */
.L_x_856:
        /* <DEDUP_REMOVED lines=10> */
.L_x_859:
[----:B------:R-:W-:Y:S05]  /*3f270*/  BSYNC B1 ;  /* 0x0000000000017941 */ /* 0x000fea0003800000 */
.L_x_858:
        /* <DEDUP_REMOVED lines=10> */
.L_x_861:
[----:B------:R-:W-:Y:S05]  /*3f320*/  BSYNC B1 ;  /* 0x0000000000017941 */ /* 0x000fea0003800000 */
.L_x_860:
        /* <DEDUP_REMOVED lines=10> */
.L_x_863:
[----:B------:R-:W-:Y:S05]  /*3f3d0*/  BSYNC B1 ;  /* 0x0000000000017941 */ /* 0x000fea0003800000 */
.L_x_862:
        /* <DEDUP_REMOVED lines=10> */
.L_x_865:
[----:B------:R-:W-:Y:S05]  /*3f480*/  BSYNC B1 ;  /* 0x0000000000017941 */ /* 0x000fea0003800000 */
.L_x_864:
        /* <DEDUP_REMOVED lines=10> */
.L_x_867:
[----:B------:R-:W-:Y:S05]  /*3f530*/  BSYNC B1 ;  /* 0x0000000000017941 */ /* 0x000fea0003800000 */
.L_x_866:
        /* <DEDUP_REMOVED lines=10> */
.L_x_869:
[----:B------:R-:W-:Y:S05]  /*3f5e0*/  BSYNC B1 ;  /* 0x0000000000017941 */ /* 0x000fea0003800000 */
.L_x_868:
        /* <DEDUP_REMOVED lines=10> */
.L_x_871:
[----:B------:R-:W-:Y:S05]  /*3f690*/  BSYNC B1 ;  /* 0x0000000000017941 */ /* 0x000fea0003800000 */
.L_x_870:
        /* <DEDUP_REMOVED lines=10> */
.L_x_873:
[----:B------:R-:W-:Y:S05]  /*3f740*/  BSYNC B1 ;  /* 0x0000000000017941 */ /* 0x000fea0003800000 */
.L_x_872:
        /* <DEDUP_REMOVED lines=10> */
.L_x_875:
[----:B------:R-:W-:Y:S05]  /*3f7f0*/  BSYNC B1 ;  /* 0x0000000000017941 */ /* 0x000fea0003800000 */
.L_x_874:
        /* <DEDUP_REMOVED lines=10> */
.L_x_877:
[----:B------:R-:W-:Y:S05]  /*3f8a0*/  BSYNC B1 ;  /* 0x0000000000017941 */ /* 0x000fea0003800000 */
.L_x_876:
        /* <DEDUP_REMOVED lines=10> */
.L_x_879:
[----:B------:R-:W-:Y:S05]  /*3f950*/  BSYNC B1 ;  /* 0x0000000000017941 */ /* 0x000fea0003800000 */
.L_x_878:
        /* <DEDUP_REMOVED lines=10> */
.L_x_881:
[----:B------:R-:W-:Y:S05]  /*3fa00*/  BSYNC B1 ;  /* 0x0000000000017941 */ /* 0x000fea0003800000 */
.L_x_880:
        /* <DEDUP_REMOVED lines=10> */
.L_x_883:
[----:B------:R-:W-:Y:S05]  /*3fab0*/  BSYNC B1 ;  /* 0x0000000000017941 */ /* 0x000fea0003800000 */
.L_x_882:
        /* <DEDUP_REMOVED lines=10> */
.L_x_885:
[----:B------:R-:W-:Y:S05]  /*3fb60*/  BSYNC B1 ;  /* 0x0000000000017941 */ /* 0x000fea0003800000 */
.L_x_884:
        /* <DEDUP_REMOVED lines=10> */
.L_x_887:
[----:B------:R-:W-:Y:S05]  /*3fc10*/  BSYNC B1 ;  /* 0x0000000000017941 */ /* 0x000fea0003800000 */
.L_x_886:
        /* <DEDUP_REMOVED lines=10> */
.L_x_889:
[----:B------:R-:W-:Y:S05]  /*3fcc0*/  BSYNC B1 ;  /* 0x0000000000017941 */ /* 0x000fea0003800000 */
.L_x_888:
        /* <DEDUP_REMOVED lines=10> */
.L_x_891:
[----:B------:R-:W-:Y:S05]  /*3fd70*/  BSYNC B1 ;  /* 0x0000000000017941 */ /* 0x000fea0003800000 */
.L_x_890:
        /* <DEDUP_REMOVED lines=10> */
.L_x_893:
[----:B------:R-:W-:Y:S05]  /*3fe20*/  BSYNC B1 ;  /* 0x0000000000017941 */ /* 0x000fea0003800000 */
.L_x_892:
        /* <DEDUP_REMOVED lines=10> */
.L_x_895:
[----:B------:R-:W-:Y:S05]  /*3fed0*/  BSYNC B1 ;  /* 0x0000000000017941 */ /* 0x000fea0003800000 */
.L_x_894:
        /* <DEDUP_REMOVED lines=10> */
.L_x_897:
[----:B------:R-:W-:Y:S05]  /*3ff80*/  BSYNC B1 ;  /* 0x0000000000017941 */ /* 0x000fea0003800000 */
.L_x_896:
        /* <DEDUP_REMOVED lines=10> */
.L_x_899:
[----:B------:R-:W-:Y:S05]  /*40030*/  BSYNC B1 ;  /* 0x0000000000017941 */ /* 0x000fea0003800000 */
.L_x_898:
        /* <DEDUP_REMOVED lines=10> */
.L_x_901:
[----:B------:R-:W-:Y:S05]  /*400e0*/  BSYNC B1 ;  /* 0x0000000000017941 */ /* 0x000fea0003800000 */
.L_x_900:
        /* <DEDUP_REMOVED lines=10> */
.L_x_903:
[----:B------:R-:W-:Y:S05]  /*40190*/  BSYNC B1 ;  /* 0x0000000000017941 */ /* 0x000fea0003800000 */
.L_x_902:
        /* <DEDUP_REMOVED lines=10> */
.L_x_905:
[----:B------:R-:W-:Y:S05]  /*40240*/  BSYNC B1 ;  /* 0x0000000000017941 */ /* 0x000fea0003800000 */
.L_x_904:
        /* <DEDUP_REMOVED lines=10> */
.L_x_907:
[----:B------:R-:W-:Y:S05]  /*402f0*/  BSYNC B1 ;  /* 0x0000000000017941 */ /* 0x000fea0003800000 */
.L_x_906:
        /* <DEDUP_REMOVED lines=10> */
.L_x_909:
[----:B------:R-:W-:Y:S05]  /*403a0*/  BSYNC B1 ;  /* 0x0000000000017941 */ /* 0x000fea0003800000 */
.L_x_908:
        /* <DEDUP_REMOVED lines=10> */
.L_x_911:
[----:B------:R-:W-:Y:S05]  /*40450*/  BSYNC B1 ;  /* 0x0000000000017941 */ /* 0x000fea0003800000 */
.L_x_910:
        /* <DEDUP_REMOVED lines=10> */
.L_x_913:
[----:B------:R-:W-:Y:S05]  /*40500*/  BSYNC B1 ;  /* 0x0000000000017941 */ /* 0x000fea0003800000 */
.L_x_912:
        /* <DEDUP_REMOVED lines=10> */
.L_x_915:
[----:B------:R-:W-:Y:S05]  /*405b0*/  BSYNC B1 ;  /* 0x0000000000017941 */ /* 0x000fea0003800000 */
.L_x_914:
        /* <DEDUP_REMOVED lines=10> */
.L_x_917:
[----:B------:R-:W-:Y:S05]  /*40660*/  BSYNC B1 ;  /* 0x0000000000017941 */ /* 0x000fea0003800000 */
.L_x_916:
        /* <DEDUP_REMOVED lines=10> */
.L_x_919:
[----:B------:R-:W-:Y:S05]  /*40710*/  BSYNC B1 ;  /* 0x0000000000017941 */ /* 0x000fea0003800000 */
.L_x_918:
        /* <DEDUP_REMOVED lines=10> */
.L_x_921:
[----:B------:R-:W-:Y:S05]  /*407c0*/  BSYNC B1 ;  /* 0x0000000000017941 */ /* 0x000fea0003800000 */
.L_x_920:
        /* <DEDUP_REMOVED lines=10> */
.L_x_923:
[----:B------:R-:W-:Y:S05]  /*40870*/  BSYNC B1 ;  /* 0x0000000000017941 */ /* 0x000fea0003800000 */
.L_x_922:
        /* <DEDUP_REMOVED lines=10> */
.L_x_925:
[----:B------:R-:W-:Y:S05]  /*40920*/  BSYNC B1 ;  /* 0x0000000000017941 */ /* 0x000fea0003800000 */
.L_x_924:
        /* <DEDUP_REMOVED lines=10> */
.L_x_927:
[----:B------:R-:W-:Y:S05]  /*409d0*/  BSYNC B1 ;  /* 0x0000000000017941 */ /* 0x000fea0003800000 */
.L_x_926:
        /* <DEDUP_REMOVED lines=10> */
.L_x_929:
[----:B------:R-:W-:Y:S05]  /*40a80*/  BSYNC B1 ;  /* 0x0000000000017941 */ /* 0x000fea0003800000 */
.L_x_928:
        /* <DEDUP_REMOVED lines=10> */
.L_x_931:
[----:B------:R-:W-:Y:S05]  /*40b30*/  BSYNC B1 ;  /* 0x0000000000017941 */ /* 0x000fea0003800000 */
.L_x_930:
        /* <DEDUP_REMOVED lines=10> */
.L_x_933:
[----:B------:R-:W-:Y:S05]  /*40be0*/  BSYNC B1 ;  /* 0x0000000000017941 */ /* 0x000fea0003800000 */
.L_x_932:
        /* <DEDUP_REMOVED lines=10> */
.L_x_935:
[----:B------:R-:W-:Y:S05]  /*40c90*/  BSYNC B1 ;  /* 0x0000000000017941 */ /* 0x000fea0003800000 */
.L_x_934:
        /* <DEDUP_REMOVED lines=10> */
.L_x_937:
[----:B------:R-:W-:Y:S05]  /*40d40*/  BSYNC B1 ;  /* 0x0000000000017941 */ /* 0x000fea0003800000 */
.L_x_936:
        /* <DEDUP_REMOVED lines=10> */
.L_x_939:
[----:B------:R-:W-:Y:S05]  /*40df0*/  BSYNC B1 ;  /* 0x0000000000017941 */ /* 0x000fea0003800000 */
.L_x_938:
        /* <DEDUP_REMOVED lines=10> */
.L_x_941:
[----:B------:R-:W-:Y:S05]  /*40ea0*/  BSYNC B1 ;  /* 0x0000000000017941 */ /* 0x000fea0003800000 */
.L_x_940:
        /* <DEDUP_REMOVED lines=10> */
.L_x_943:
[----:B------:R-:W-:Y:S05]  /*40f50*/  BSYNC B1 ;  /* 0x0000000000017941 */ /* 0x000fea0003800000 */
.L_x_942:
        /* <DEDUP_REMOVED lines=10> */
.L_x_945:
[----:B------:R-:W-:Y:S05]  /*41000*/  BSYNC B1 ;  /* 0x0000000000017941 */ /* 0x000fea0003800000 */
.L_x_944:
        /* <DEDUP_REMOVED lines=10> */
.L_x_947:
[----:B------:R-:W-:Y:S05]  /*410b0*/  BSYNC B1 ;  /* 0x0000000000017941 */ /* 0x000fea0003800000 */
.L_x_946:
        /* <DEDUP_REMOVED lines=10> */
.L_x_949:
[----:B------:R-:W-:Y:S05]  /*41160*/  BSYNC B1 ;  /* 0x0000000000017941 */ /* 0x000fea0003800000 */
.L_x_948:
        /* <DEDUP_REMOVED lines=10> */
.L_x_951:
[----:B------:R-:W-:Y:S05]  /*41210*/  BSYNC B1 ;  /* 0x0000000000017941 */ /* 0x000fea0003800000 */
.L_x_950:
        /* <DEDUP_REMOVED lines=10> */
.L_x_953:
[----:B------:R-:W-:Y:S05]  /*412c0*/  BSYNC B1 ;  /* 0x0000000000017941 */ /* 0x000fea0003800000 */
.L_x_952:
        /* <DEDUP_REMOVED lines=10> */
.L_x_955:
[----:B------:R-:W-:Y:S05]  /*41370*/  BSYNC B1 ;  /* 0x0000000000017941 */ /* 0x000fea0003800000 */
.L_x_954:
        /* <DEDUP_REMOVED lines=10> */
.L_x_957:
[----:B------:R-:W-:Y:S05]  /*41420*/  BSYNC B1 ;  /* 0x0000000000017941 */ /* 0x000fea0003800000 */
.L_x_956:
        /* <DEDUP_REMOVED lines=10> */
.L_x_959:
[----:B------:R-:W-:Y:S05]  /*414d0*/  BSYNC B1 ;  /* 0x0000000000017941 */ /* 0x000fea0003800000 */
.L_x_958:
        /* <DEDUP_REMOVED lines=10> */
.L_x_961:
[----:B------:R-:W-:Y:S05]  /*41580*/  BSYNC B1 ;  /* 0x0000000000017941 */ /* 0x000fea0003800000 */
.L_x_960:
        /* <DEDUP_REMOVED lines=10> */
.L_x_963:
[----:B------:R-:W-:Y:S05]  /*41630*/  BSYNC B1 ;  /* 0x0000000000017941 */ /* 0x000fea0003800000 */
.L_x_962:
        /* <DEDUP_REMOVED lines=10> */
.L_x_965:
[----:B------:R-:W-:Y:S05]  /*416e0*/  BSYNC B1 ;  /* 0x0000000000017941 */ /* 0x000fea0003800000 */
.L_x_964:
        /* <DEDUP_REMOVED lines=10> */
.L_x_967:
[----:B------:R-:W-:Y:S05]  /*41790*/  BSYNC B1 ;  /* 0x0000000000017941 */ /* 0x000fea0003800000 */
.L_x_966:
        /* <DEDUP_REMOVED lines=10> */
.L_x_969:
[----:B------:R-:W-:Y:S05]  /*41840*/  BSYNC B1 ;  /* 0x0000000000017941 */ /* 0x000fea0003800000 */
.L_x_968:
        /* <DEDUP_REMOVED lines=10> */
.L_x_971:
[----:B------:R-:W-:Y:S05]  /*418f0*/  BSYNC B1 ;  /* 0x0000000000017941 */ /* 0x000fea0003800000 */
.L_x_970:
        /* <DEDUP_REMOVED lines=10> */
.L_x_973:
[----:B------:R-:W-:Y:S05]  /*419a0*/  BSYNC B1 ;  /* 0x0000000000017941 */ /* 0x000fea0003800000 */
.L_x_972:
        /* <DEDUP_REMOVED lines=10> */
.L_x_975:
[----:B------:R-:W-:Y:S05]  /*41a50*/  BSYNC B1 ;  /* 0x0000000000017941 */ /* 0x000fea0003800000 */
.L_x_974:
        /* <DEDUP_REMOVED lines=10> */
.L_x_977:
[----:B------:R-:W-:Y:S05]  /*41b00*/  BSYNC B1 ;  /* 0x0000000000017941 */ /* 0x000fea0003800000 */
.L_x_976:
        /* <DEDUP_REMOVED lines=10> */
.L_x_979:
[----:B------:R-:W-:Y:S05]  /*41bb0*/  BSYNC B1 ;  /* 0x0000000000017941 */ /* 0x000fea0003800000 */
.L_x_978:
        /* <DEDUP_REMOVED lines=10> */
.L_x_981:
[----:B------:R-:W-:Y:S05]  /*41c60*/  BSYNC B1 ;  /* 0x0000000000017941 */ /* 0x000fea0003800000 */
.L_x_980:
        /* <DEDUP_REMOVED lines=10> */
.L_x_983:
[----:B------:R-:W-:Y:S05]  /*41d10*/  BSYNC B1 ;  /* 0x0000000000017941 */ /* 0x000fea0003800000 */
.L_x_982:
        /* <DEDUP_REMOVED lines=10> */
.L_x_985:
[----:B------:R-:W-:Y:S05]  /*41dc0*/  BSYNC B1 ;  /* 0x0000000000017941 */ /* 0x000fea0003800000 */
.L_x_984:
        /* <DEDUP_REMOVED lines=10> */
.L_x_987:
[----:B------:R-:W-:Y:S05]  /*41e70*/  BSYNC B1 ;  /* 0x0000000000017941 */ /* 0x000fea0003800000 */
.L_x_986:
        /* <DEDUP_REMOVED lines=10> */
.L_x_989:
[----:B------:R-:W-:Y:S05]  /*41f20*/  BSYNC B1 ;  /* 0x0000000000017941 */ /* 0x000fea0003800000 */
.L_x_988:
        /* <DEDUP_REMOVED lines=10> */
.L_x_991:
[----:B------:R-:W-:Y:S05]  /*41fd0*/  BSYNC B1 ;  /* 0x0000000000017941 */ /* 0x000fea0003800000 */
.L_x_990:
        /* <DEDUP_REMOVED lines=10> */
.L_x_993:
[----:B------:R-:W-:Y:S05]  /*42080*/  BSYNC B1 ;  /* 0x0000000000017941 */ /* 0x000fea0003800000 */
.L_x_992:
        /* <DEDUP_REMOVED lines=10> */
.L_x_995:
[----:B------:R-:W-:Y:S05]  /*42130*/  BSYNC B1 ;  /* 0x0000000000017941 */ /* 0x000fea0003800000 */
.L_x_994:
        /* <DEDUP_REMOVED lines=10> */
.L_x_997:
[----:B------:R-:W-:Y:S05]  /*421e0*/  BSYNC B1 ;  /* 0x0000000000017941 */ /* 0x000fea0003800000 */
.L_x_996:
        /* <DEDUP_REMOVED lines=10> */
.L_x_999:
[----:B------:R-:W-:Y:S05]  /*42290*/  BSYNC B1 ;  /* 0x0000000000017941 */ /* 0x000fea0003800000 */
.L_x_998:
        /* <DEDUP_REMOVED lines=10> */
.L_x_1001:
[----:B------:R-:W-:Y:S05]  /*42340*/  BSYNC B1 ;  /* 0x0000000000017941 */ /* 0x000fea0003800000 */
.L_x_1000:
        /* <DEDUP_REMOVED lines=10> */
.L_x_1003:
[----:B------:R-:W-:Y:S05]  /*423f0*/  BSYNC B1 ;  /* 0x0000000000017941 */ /* 0x000fea0003800000 */
.L_x_1002:
        /* <DEDUP_REMOVED lines=10> */
.L_x_1005:
[----:B------:R-:W-:Y:S05]  /*424a0*/  BSYNC B1 ;  /* 0x0000000000017941 */ /* 0x000fea0003800000 */
.L_x_1004:
        /* <DEDUP_REMOVED lines=10> */
.L_x_1007:
[----:B------:R-:W-:Y:S05]  /*42550*/  BSYNC B1 ;  /* 0x0000000000017941 */ /* 0x000fea0003800000 */
.L_x_1006:
        /* <DEDUP_REMOVED lines=10> */
.L_x_1009:
[----:B------:R-:W-:Y:S05]  /*42600*/  BSYNC B1 ;  /* 0x0000000000017941 */ /* 0x000fea0003800000 */
.L_x_1008:
        /* <DEDUP_REMOVED lines=10> */
.L_x_1011:
[----:B------:R-:W-:Y:S05]  /*426b0*/  BSYNC B1 ;  /* 0x0000000000017941 */ /* 0x000fea0003800000 */
.L_x_1010:
        /* <DEDUP_REMOVED lines=10> */
.L_x_1013:
[----:B------:R-:W-:Y:S05]  /*42760*/  BSYNC B1 ;  /* 0x0000000000017941 */ /* 0x000fea0003800000 */
.L_x_1012:
        /* <DEDUP_REMOVED lines=10> */
.L_x_1015:
[----:B------:R-:W-:Y:S05]  /*42810*/  BSYNC B1 ;  /* 0x0000000000017941 */ /* 0x000fea0003800000 */
.L_x_1014:
        /* <DEDUP_REMOVED lines=10> */
.L_x_1017:
[----:B------:R-:W-:Y:S05]  /*428c0*/  BSYNC B1 ;  /* 0x0000000000017941 */ /* 0x000fea0003800000 */
.L_x_1016:
        /* <DEDUP_REMOVED lines=10> */
.L_x_1019:
[----:B------:R-:W-:Y:S05]  /*42970*/  BSYNC B1 ;  /* 0x0000000000017941 */ /* 0x000fea0003800000 */
.L_x_1018:
        /* <DEDUP_REMOVED lines=10> */
.L_x_1021:
[----:B------:R-:W-:Y:S05]  /*42a20*/  BSYNC B1 ;  /* 0x0000000000017941 */ /* 0x000fea0003800000 */
.L_x_1020:
        /* <DEDUP_REMOVED lines=10> */
.L_x_1023:
[----:B------:R-:W-:Y:S05]  /*42ad0*/  BSYNC B1 ;  /* 0x0000000000017941 */ /* 0x000fea0003800000 */
.L_x_1022:
        /* <DEDUP_REMOVED lines=10> */
.L_x_1025:
[----:B------:R-:W-:Y:S05]  /*42b80*/  BSYNC B1 ;  /* 0x0000000000017941 */ /* 0x000fea0003800000 */
.L_x_1024:
        /* <DEDUP_REMOVED lines=10> */
.L_x_1027:
[----:B------:R-:W-:Y:S05]  /*42c30*/  BSYNC B1 ;  /* 0x0000000000017941 */ /* 0x000fea0003800000 */
.L_x_1026:
        /* <DEDUP_REMOVED lines=10> */
.L_x_1029:
[----:B------:R-:W-:Y:S05]  /*42ce0*/  BSYNC B1 ;  /* 0x0000000000017941 */ /* 0x000fea0003800000 */
.L_x_1028:
        /* <DEDUP_REMOVED lines=10> */
.L_x_1031:
[----:B------:R-:W-:Y:S05]  /*42d90*/  BSYNC B1 ;  /* 0x0000000000017941 */ /* 0x000fea0003800000 */
.L_x_1030:
        /* <DEDUP_REMOVED lines=10> */
.L_x_1033:
[----:B------:R-:W-:Y:S05]  /*42e40*/  BSYNC B1 ;  /* 0x0000000000017941 */ /* 0x000fea0003800000 */
.L_x_1032:
        /* <DEDUP_REMOVED lines=10> */
.L_x_1035:
[----:B------:R-:W-:Y:S05]  /*42ef0*/  BSYNC B1 ;  /* 0x0000000000017941 */ /* 0x000fea0003800000 */
.L_x_1034:
        /* <DEDUP_REMOVED lines=10> */
.L_x_1037:
[----:B------:R-:W-:Y:S05]  /*42fa0*/  BSYNC B1 ;  /* 0x0000000000017941 */ /* 0x000fea0003800000 */
.L_x_1036:
        /* <DEDUP_REMOVED lines=10> */
.L_x_1039:
[----:B------:R-:W-:Y:S05]  /*43050*/  BSYNC B1 ;  /* 0x0000000000017941 */ /* 0x000fea0003800000 */
.L_x_1038:
        /* <DEDUP_REMOVED lines=10> */
.L_x_1041:
[----:B------:R-:W-:Y:S05]  /*43100*/  BSYNC B1 ;  /* 0x0000000000017941 */ /* 0x000fea0003800000 */
.L_x_1040:
        /* <DEDUP_REMOVED lines=10> */
.L_x_1043:
[----:B------:R-:W-:Y:S05]  /*431b0*/  BSYNC B1 ;  /* 0x0000000000017941 */ /* 0x000fea0003800000 */
.L_x_1042:
[----:B------:R-:W3:Y:S01]  /*431c0*/  LDL.LU R158, [R1+0x3f0] ;  /* 0x0003f000019e7983 */ /* 0x000ee20000300800 */
[----:B-----5:R-:W-:Y:S01]  /*431d0*/  IMAD.U32 R17, R3, 0x10000, RZ ;  /* 0x0001000003117824 */ /* 0x020fe200078e00ff */
        /* <DEDUP_REMOVED lines=8> */
.L_x_1045:
[----:B------:R-:W-:Y:S05]  /*43260*/  BSYNC B1 ;  /* 0x0000000000017941 */ /* 0x000fea0003800000 */
.L_x_1044:
[----:B012---:R-:W2:Y:S01]  /*43270*/  LDL.LU R156, [R1+0x3f4] ;  /* 0x0003f400019c7983 */ /* 0x007ea20000300800 */
[----:B---3-5:R-:W-:Y:S01]  /*43280*/  IMAD.U32 R17, R3, 0x10000, RZ ;  /* 0x0001000003117824 */ /* 0x028fe200078e00ff */
[----:B------:R-:W-:Y:S01]  /*43290*/  ISETP.GT.AND P6, PT, R0, 0x1f8, P5 ;  /* 0x000001f80000780c */ /* 0x000fe20002fc4270 */
[----:B------:R-:W-:Y:S02]  /*432a0*/  BSSY B1, `(.L_x_1046) ;  /* 0x0000007000017945 */ /* 0x000fe40003800000 */
[----:B------:R-:W-:-:S04]  /*432b0*/  FMUL R17, R17, R16 ;  /* 0x0000001011117220 */ /* 0x000fc80000400000 */
[----:B--2---:R-:W-:-:S05]  /*432c0*/  FFMA R17, R156, R2, R17 ;  /* 0x000000029c117223 */ /* 0x004fca0000000011 */
[----:B------:R-:W-:-:S05]  /*432d0*/  F2FP.BF16.F32.PACK_AB R17, RZ, R17 ;  /* 0x00000011ff11723e */ /* 0x000fca00000010ff */
[----:B------:R0:W-:Y:S01]  /*432e0*/  @P0 STG.E.U16 desc[UR46][R14.64+0x3f2], R17 ;  /* 0x0003f2110e000986 */ /* 0x0001e2000c10152e */
[----:B------:R-:W-:Y:S05]  /*432f0*/  @!P6 BRA `(.L_x_1047) ;  /* 0x000000000004e947 */ /* 0x000fea0003800000 */
[----:B------:R1:W5:Y:S02]  /*43300*/  LDG.E.LTC128B.U16 R3, desc[UR46][R154.64+0x3f0] ;  /* 0x0003f02e9a037981 */ /* 0x000364000c1e1520 */
.L_x_1047:
[----:B------:R-:W-:Y:S05]  /*43310*/  BSYNC B1 ;  /* 0x0000000000017941 */ /* 0x000fea0003800000 */
.L_x_1046:
[----:B0-----:R-:W2:Y:S01]  /*43320*/  LDL.LU R15, [R1+0x3f8] ;  /* 0x0003f800010f7983 */ /* 0x001ea20000300800 */
[----:B-----5:R-:W-:Y:S01]  /*43330*/  IMAD.U32 R14, R3, 0x10000, RZ ;  /* 0x00010000030e7824 */ /* 0x020fe200078e00ff */
[----:B------:R-:W-:Y:S01]  /*43340*/  ISETP.GT.AND P5, PT, R0, 0x1f9, P5 ;  /* 0x000001f90000780c */ /* 0x000fe20002fa4270 */
[----:B------:R-:W-:Y:S02]  /*43350*/  BSSY B1, `(.L_x_1048) ;  /* 0x000000a000017945 */ /* 0x000fe40003800000 */
[----:B------:R-:W-:-:S04]  /*43360*/  FMUL R14, R14, R16 ;  /* 0x000000100e0e7220 */ /* 0x000fc80000400000 */
[----:B--2---:R-:W-:Y:S01]  /*43370*/  FFMA R14, R15, R2, R14 ;  /* 0x000000020f0e7223 */ /* 0x004fe2000000000e */
[----:B------:R-:W-:-:S04]  /*43380*/  @P6 IMAD.MOV.U32 R15, RZ, RZ, R153 ;  /* 0x000000ffff0f6224 */ /* 0x000fc800078e0099 */
[----:B------:R-:W-:-:S04]  /*43390*/  F2FP.BF16.F32.PACK_AB R14, RZ, R14 ;  /* 0x0000000eff0e723e */ /* 0x000fc800000010ff */
[----:B------:R-:W-:Y:S02]  /*433a0*/  PRMT R17, R14, 0x7610, R17 ;  /* 0x000076100e117816 */ /* 0x000fe40000000011 */
[----:B------:R-:W-:-:S05]  /*433b0*/  @P6 MOV R14, R152 ;  /* 0x00000098000e6202 */ /* 0x000fca0000000f00 */
[----:B------:R0:W-:Y:S01]  /*433c0*/  @P6 STG.E.U16 desc[UR46][R14.64+0x3f0], R17 ;  /* 0x0003f0110e006986 */ /* 0x0001e2000c10152e */
[----:B------:R-:W-:Y:S05]  /*433d0*/  @!P5 BRA `(.L_x_1049) ;  /* 0x000000000004d947 */ /* 0x000fea0003800000 */
[----:B------:R2:W5:Y:S02]  /*433e0*/  LDG.E.LTC128B.U16 R3, desc[UR46][R154.64+0x3f2] ;  /* 0x0003f22e9a037981 */ /* 0x000564000c1e1520 */
.L_x_1049:
[----:B------:R-:W-:Y:S05]  /*433f0*/  BSYNC B1 ;  /* 0x0000000000017941 */ /* 0x000fea0003800000 */
.L_x_1048:
[----:B0-----:R-:W3:Y:S01]  /*43400*/  LDL.LU R15, [R1+0x3fc] ;  /* 0x0003fc00010f7983 */ /* 0x001ee20000300800 */
        /* <DEDUP_REMOVED lines=9> */
.L_x_1051:
[----:B------:R-:W-:Y:S05]  /*434a0*/  BSYNC B1 ;  /* 0x0000000000017941 */ /* 0x000fea0003800000 */
.L_x_1050:
[----:B------:R-:W2:Y:S01]  /*434b0*/  LDL.LU R15, [R1] ;  /* 0x00000000010f7983 */ /* 0x000ea20000300800 */
[----:B0----5:R-:W-:Y:S01]  /*434c0*/  IMAD.U32 R14, R3, 0x10000, RZ ;  /* 0x00010000030e7824 */ /* 0x021fe200078e00ff */
        /* <DEDUP_REMOVED lines=8> */
.L_x_1053:
[----:B------:R-:W-:Y:S05]  /*43550*/  BSYNC B1 ;  /* 0x0000000000017941 */ /* 0x000fea0003800000 */
.L_x_1052:
[----:B------:R-:W3:Y:S01]  /*43560*/  LDL.LU R15, [R1+0x4] ;  /* 0x00000400010f7983 */ /* 0x000ee20000300800 */
[----:B0----5:R-:W-:Y:S01]  /*43570*/  SHF.L.U32 R14, R3, 0x10, RZ ;  /* 0x00000010030e7819 */ /* 0x021fe200000006ff */
[----:B------:R-:W-:Y:S01]  /*43580*/  BSSY B1, `(.L_x_1054) ;  /* 0x0000008000017945 */ /* 0x000fe20003800000 */
[----:B------:R-:W-:-:S03]  /*43590*/  ISETP.GT.AND P0, PT, R0, 0x100, P3 ;  /* 0x000001000000780c */ /* 0x000fc60001f04270 */
[----:B------:R-:W-:-:S04]  /*435a0*/  FMUL R14, R14, R16 ;  /* 0x000000100e0e7220 */ /* 0x000fc80000400000 */
[----:B---3--:R-:W-:-:S05]  /*435b0*/  FFMA R14, R15, R2, R14 ;  /* 0x000000020f0e7223 */ /* 0x008fca000000000e */
[----:B------:R-:W-:-:S05]  /*435c0*/  F2FP.BF16.F32.PACK_AB R14, RZ, R14 ;  /* 0x0000000eff0e723e */ /* 0x000fca00000010ff */
[----:B------:R0:W-:Y:S01]  /*435d0*/  @P5 STG.E.U16 desc[UR46][R22.64+0x202], R14 ;  /* 0x0002020e16005986 */ /* 0x0001e2000c10152e */
[----:B------:R-:W-:Y:S05]  /*435e0*/  @!P0 BRA `(.L_x_1055) ;  /* 0x0000000000048947 */ /* 0x000fea0003800000 */
[----:B------:R3:W5:Y:S02]  /*435f0*/  LDG.E.LTC128B.U16 R3, desc[UR46][R18.64+0x200] ;  /* 0x0002002e12037981 */ /* 0x000764000c1e1520 */
.L_x_1055:
[----:B------:R-:W-:Y:S05]  /*43600*/  BSYNC B1 ;  /* 0x0000000000017941 */ /* 0x000fea0003800000 */
.L_x_1054:
[----:B------:R-:W2:Y:S01]  /*43610*/  LDL.LU R15, [R1+0x8] ;  /* 0x00000800010f7983 */ /* 0x000ea20000300800 */
        /* <DEDUP_REMOVED lines=9> */
.L_x_1057:
[----:B------:R-:W-:Y:S05]  /*436b0*/  BSYNC B1 ;  /* 0x0000000000017941 */ /* 0x000fea0003800000 */
.L_x_1056:
[----:B------:R-:W3:Y:S01]  /*436c0*/  LDL.LU R15, [R1+0xc] ;  /* 0x00000c00010f7983 */ /* 0x000ee20000300800 */
[----:B0----5:R-:W-:Y:S01]  /*436d0*/  IMAD.U32 R14, R3, 0x10000, RZ ;  /* 0x00010000030e7824 */ /* 0x021fe200078e00ff */
        /* <DEDUP_REMOVED lines=8> */
.L_x_1059:
[----:B------:R-:W-:Y:S05]  /*43760*/  BSYNC B1 ;  /* 0x0000000000017941 */ /* 0x000fea0003800000 */
.L_x_1058:
        /* <DEDUP_REMOVED lines=10> */
.L_x_1061:
[----:B------:R-:W-:Y:S05]  /*43810*/  BSYNC B1 ;  /* 0x0000000000017941 */ /* 0x000fea0003800000 */
.L_x_1060:
        /* <DEDUP_REMOVED lines=10> */
.L_x_1063:
[----:B------:R-:W-:Y:S05]  /*438c0*/  BSYNC B1 ;  /* 0x0000000000017941 */ /* 0x000fea0003800000 */
.L_x_1062:
        /* <DEDUP_REMOVED lines=10> */
.L_x_1065:
[----:B------:R-:W-:Y:S05]  /*43970*/  BSYNC B1 ;  /* 0x0000000000017941 */ /* 0x000fea0003800000 */
.L_x_1064:
        /* <DEDUP_REMOVED lines=10> */
.L_x_1067:
[----:B------:R-:W-:Y:S05]  /*43a20*/  BSYNC B1 ;  /* 0x0000000000017941 */ /* 0x000fea0003800000 */
.L_x_1066:
        /* <DEDUP_REMOVED lines=10> */
.L_x_1069:
[----:B------:R-:W-:Y:S05]  /*43ad0*/  BSYNC B1 ;  /* 0x0000000000017941 */ /* 0x000fea0003800000 */
.L_x_1068:
        /* <DEDUP_REMOVED lines=10> */
.L_x_1071:
[----:B------:R-:W-:Y:S05]  /*43b80*/  BSYNC B1 ;  /* 0x0000000000017941 */ /* 0x000fea0003800000 */
.L_x_1070:
        /* <DEDUP_REMOVED lines=10> */
.L_x_1073:
[----:B------:R-:W-:Y:S05]  /*43c30*/  BSYNC B1 ;  /* 0x0000000000017941 */ /* 0x000fea0003800000 */
.L_x_1072:
        /* <DEDUP_REMOVED lines=10> */
.L_x_1075:
[----:B------:R-:W-:Y:S05]  /*43ce0*/  BSYNC B1 ;  /* 0x0000000000017941 */ /* 0x000fea0003800000 */
.L_x_1074:
        /* <DEDUP_REMOVED lines=10> */
.L_x_1077:
[----:B------:R-:W-:Y:S05]  /*43d90*/  BSYNC B1 ;  /* 0x0000000000017941 */ /* 0x000fea0003800000 */
.L_x_1076:
        /* <DEDUP_REMOVED lines=10> */
.L_x_1079:
[----:B------:R-:W-:Y:S05]  /*43e40*/  BSYNC B1 ;  /* 0x0000000000017941 */ /* 0x000fea0003800000 */
.L_x_1078:
        /* <DEDUP_REMOVED lines=10> */
.L_x_1081:
[----:B------:R-:W-:Y:S05]  /*43ef0*/  BSYNC B1 ;  /* 0x0000000000017941 */ /* 0x000fea0003800000 */
.L_x_1080:
        /* <DEDUP_REMOVED lines=10> */
.L_x_1083:
[----:B------:R-:W-:Y:S05]  /*43fa0*/  BSYNC B1 ;  /* 0x0000000000017941 */ /* 0x000fea0003800000 */
.L_x_1082:
        /* <DEDUP_REMOVED lines=10> */
.L_x_1085:
[----:B------:R-:W-:Y:S05]  /*44050*/  BSYNC B1 ;  /* 0x0000000000017941 */ /* 0x000fea0003800000 */
.L_x_1084:
        /* <DEDUP_REMOVED lines=10> */
.L_x_1087:
[----:B------:R-:W-:Y:S05]  /*44100*/  BSYNC B1 ;  /* 0x0000000000017941 */ /* 0x000fea0003800000 */
.L_x_1086:
        /* <DEDUP_REMOVED lines=10> */
.L_x_1089:
[----:B------:R-:W-:Y:S05]  /*441b0*/  BSYNC B1 ;  /* 0x0000000000017941 */ /* 0x000fea0003800000 */
.L_x_1088:
        /* <DEDUP_REMOVED lines=10> */
.L_x_1091:
[----:B------:R-:W-:Y:S05]  /*44260*/  BSYNC B1 ;  /* 0x0000000000017941 */ /* 0x000fea0003800000 */
.L_x_1090:
        /* <DEDUP_REMOVED lines=10> */
.L_x_1093:
[----:B------:R-:W-:Y:S05]  /*44310*/  BSYNC B1 ;  /* 0x0000000000017941 */ /* 0x000fea0003800000 */
.L_x_1092:
        /* <DEDUP_REMOVED lines=10> */
.L_x_1095:
[----:B------:R-:W-:Y:S05]  /*443c0*/  BSYNC B1 ;  /* 0x0000000000017941 */ /* 0x000fea0003800000 */
.L_x_1094:
        /* <DEDUP_REMOVED lines=10> */
.L_x_1097:
[----:B------:R-:W-:Y:S05]  /*44470*/  BSYNC B1 ;  /* 0x0000000000017941 */ /* 0x000fea0003800000 */
.L_x_1096:
        /* <DEDUP_REMOVED lines=10> */
.L_x_1099:
[----:B------:R-:W-:Y:S05]  /*44520*/  BSYNC B1 ;  /* 0x0000000000017941 */ /* 0x000fea0003800000 */
.L_x_1098:
        /* <DEDUP_REMOVED lines=10> */
.L_x_1101:
[----:B------:R-:W-:Y:S05]  /*445d0*/  BSYNC B1 ;  /* 0x0000000000017941 */ /* 0x000fea0003800000 */
.L_x_1100:
        /* <DEDUP_REMOVED lines=10> */
.L_x_1103:
[----:B------:R-:W-:Y:S05]  /*44680*/  BSYNC B1 ;  /* 0x0000000000017941 */ /* 0x000fea0003800000 */
.L_x_1102:
        /* <DEDUP_REMOVED lines=10> */
.L_x_1105:
[----:B------:R-:W-:Y:S05]  /*44730*/  BSYNC B1 ;  /* 0x0000000000017941 */ /* 0x000fea0003800000 */
.L_x_1104:
        /* <DEDUP_REMOVED lines=10> */
.L_x_1107:
[----:B------:R-:W-:Y:S05]  /*447e0*/  BSYNC B1 ;  /* 0x0000000000017941 */ /* 0x000fea0003800000 */
.L_x_1106:
        /* <DEDUP_REMOVED lines=10> */
.L_x_1109:
[----:B------:R-:W-:Y:S05]  /*44890*/  BSYNC B1 ;  /* 0x0000000000017941 */ /* 0x000fea0003800000 */
.L_x_1108:
        /* <DEDUP_REMOVED lines=10> */
.L_x_1111:
[----:B------:R-:W-:Y:S05]  /*44940*/  BSYNC B1 ;  /* 0x0000000000017941 */ /* 0x000fea0003800000 */
.L_x_1110:
        /* <DEDUP_REMOVED lines=10> */
.L_x_1113:
[----:B------:R-:W-:Y:S05]  /*449f0*/  BSYNC B1 ;  /* 0x0000000000017941 */ /* 0x000fea0003800000 */
.L_x_1112:
        /* <DEDUP_REMOVED lines=10> */
.L_x_1115:
[----:B------:R-:W-:Y:S05]  /*44aa0*/  BSYNC B1 ;  /* 0x0000000000017941 */ /* 0x000fea0003800000 */
.L_x_1114:
        /* <DEDUP_REMOVED lines=10> */
.L_x_1117:
[----:B------:R-:W-:Y:S05]  /*44b50*/  BSYNC B1 ;  /* 0x0000000000017941 */ /* 0x000fea0003800000 */
.L_x_1116:
        /* <DEDUP_REMOVED lines=10> */
.L_x_1119:
[----:B------:R-:W-:Y:S05]  /*44c00*/  BSYNC B1 ;  /* 0x0000000000017941 */ /* 0x000fea0003800000 */
.L_x_1118:
        /* <DEDUP_REMOVED lines=10> */
.L_x_1121:
[----:B------:R-:W-:Y:S05]  /*44cb0*/  BSYNC B1 ;  /* 0x0000000000017941 */ /* 0x000fea0003800000 */
.L_x_1120:
        /* <DEDUP_REMOVED lines=10> */
.L_x_1123:
[----:B------:R-:W-:Y:S05]  /*44d60*/  BSYNC B1 ;  /* 0x0000000000017941 */ /* 0x000fea0003800000 */
.L_x_1122:
        /* <DEDUP_REMOVED lines=10> */
.L_x_1125:
[----:B------:R-:W-:Y:S05]  /*44e10*/  BSYNC B1 ;  /* 0x0000000000017941 */ /* 0x000fea0003800000 */
.L_x_1124:
        /* <DEDUP_REMOVED lines=10> */
.L_x_1127:
[----:B------:R-:W-:Y:S05]  /*44ec0*/  BSYNC B1 ;  /* 0x0000000000017941 */ /* 0x000fea0003800000 */
.L_x_1126:
        /* <DEDUP_REMOVED lines=10> */
.L_x_1129:
[----:B------:R-:W-:Y:S05]  /*44f70*/  BSYNC B1 ;  /* 0x0000000000017941 */ /* 0x000fea0003800000 */
.L_x_1128:
        /* <DEDUP_REMOVED lines=10> */
.L_x_1131:
[----:B------:R-:W-:Y:S05]  /*45020*/  BSYNC B1 ;  /* 0x0000000000017941 */ /* 0x000fea0003800000 */
.L_x_1130:
        /* <DEDUP_REMOVED lines=10> */
.L_x_1133:
[----:B------:R-:W-:Y:S05]  /*450d0*/  BSYNC B1 ;  /* 0x0000000000017941 */ /* 0x000fea0003800000 */
.L_x_1132:
        /* <DEDUP_REMOVED lines=10> */
.L_x_1135:
[----:B------:R-:W-:Y:S05]  /*45180*/  BSYNC B1 ;  /* 0x0000000000017941 */ /* 0x000fea0003800000 */
.L_x_1134:
        /* <DEDUP_REMOVED lines=10> */
.L_x_1137:
[----:B------:R-:W-:Y:S05]  /*45230*/  BSYNC B1 ;  /* 0x0000000000017941 */ /* 0x000fea0003800000 */
.L_x_1136:
        /* <DEDUP_REMOVED lines=10> */
.L_x_1139:
[----:B------:R-:W-:Y:S05]  /*452e0*/  BSYNC B1 ;  /* 0x0000000000017941 */ /* 0x000fea0003800000 */
.L_x_1138:
        /* <DEDUP_REMOVED lines=10> */
.L_x_1141:
[----:B------:R-:W-:Y:S05]  /*45390*/  BSYNC B1 ;  /* 0x0000000000017941 */ /* 0x000fea0003800000 */
.L_x_1140:
[----:B0-----:R-:W3:Y:S01]  /*453a0*/  LDL.LU R14, [R1+0xb4] ;  /* 0x0000b400010e7983 */ /* 0x001ee20000300800 */
[----:B-----5:R-:W-:Y:S01]  /*453b0*/  SHF.L.U32 R15, R3, 0x10, RZ ;  /* 0x00000010030f7819 */ /* 0x020fe200000006ff */
        /* <DEDUP_REMOVED lines=8> */
.L_x_1143:
[----:B------:R-:W-:Y:S05]  /*45440*/  BSYNC B1 ;  /* 0x0000000000017941 */ /* 0x000fea0003800000 */
.L_x_1142:
        /* <DEDUP_REMOVED lines=10> */
.L_x_1145:
[----:B------:R-:W-:Y:S05]  /*454f0*/  BSYNC B1 ;  /* 0x0000000000017941 */ /* 0x000fea0003800000 */
.L_x_1144:
        /* <DEDUP_REMOVED lines=10> */
.L_x_1147:
[----:B------:R-:W-:Y:S05]  /*455a0*/  BSYNC B1 ;  /* 0x0000000000017941 */ /* 0x000fea0003800000 */
.L_x_1146:
        /* <DEDUP_REMOVED lines=10> */
.L_x_1149:
[----:B------:R-:W-:Y:S05]  /*45650*/  BSYNC B1 ;  /* 0x0000000000017941 */ /* 0x000fea0003800000 */
.L_x_1148:
        /* <DEDUP_REMOVED lines=10> */
.L_x_1151:
[----:B------:R-:W-:Y:S05]  /*45700*/  BSYNC B1 ;  /* 0x0000000000017941 */ /* 0x000fea0003800000 */
.L_x_1150:
        /* <DEDUP_REMOVED lines=10> */
.L_x_1153:
[----:B------:R-:W-:Y:S05]  /*457b0*/  BSYNC B1 ;  /* 0x0000000000017941 */ /* 0x000fea0003800000 */
.L_x_1152:
        /* <DEDUP_REMOVED lines=10> */
.L_x_1155:
[----:B------:R-:W-:Y:S05]  /*45860*/  BSYNC B1 ;  /* 0x0000000000017941 */ /* 0x000fea0003800000 */
.L_x_1154:
        /* <DEDUP_REMOVED lines=10> */
.L_x_1157:
[----:B------:R-:W-:Y:S05]  /*45910*/  BSYNC B1 ;  /* 0x0000000000017941 */ /* 0x000fea0003800000 */
.L_x_1156:
        /* <DEDUP_REMOVED lines=10> */
.L_x_1159:
[----:B------:R-:W-:Y:S05]  /*459c0*/  BSYNC B1 ;  /* 0x0000000000017941 */ /* 0x000fea0003800000 */
.L_x_1158:
        /* <DEDUP_REMOVED lines=10> */
.L_x_1161:
[----:B------:R-:W-:Y:S05]  /*45a70*/  BSYNC B1 ;  /* 0x0000000000017941 */ /* 0x000fea0003800000 */
.L_x_1160:
        /* <DEDUP_REMOVED lines=10> */
.L_x_1163:
[----:B------:R-:W-:Y:S05]  /*45b20*/  BSYNC B1 ;  /* 0x0000000000017941 */ /* 0x000fea0003800000 */
.L_x_1162:
        /* <DEDUP_REMOVED lines=10> */
.L_x_1165:
[----:B------:R-:W-:Y:S05]  /*45bd0*/  BSYNC B1 ;  /* 0x0000000000017941 */ /* 0x000fea0003800000 */
.L_x_1164:
        /* <DEDUP_REMOVED lines=10> */
.L_x_1167:
[----:B------:R-:W-:Y:S05]  /*45c80*/  BSYNC B1 ;  /* 0x0000000000017941 */ /* 0x000fea0003800000 */
.L_x_1166:
        /* <DEDUP_REMOVED lines=10> */
.L_x_1169:
[----:B------:R-:W-:Y:S05]  /*45d30*/  BSYNC B1 ;  /* 0x0000000000017941 */ /* 0x000fea0003800000 */
.L_x_1168:
        /* <DEDUP_REMOVED lines=10> */
.L_x_1171:
[----:B------:R-:W-:Y:S05]  /*45de0*/  BSYNC B1 ;  /* 0x0000000000017941 */ /* 0x000fea0003800000 */
.L_x_1170:
        /* <DEDUP_REMOVED lines=10> */
.L_x_1173:
[----:B------:R-:W-:Y:S05]  /*45e90*/  BSYNC B1 ;  /* 0x0000000000017941 */ /* 0x000fea0003800000 */
.L_x_1172:
        /* <DEDUP_REMOVED lines=10> */
.L_x_1175:
[----:B------:R-:W-:Y:S05]  /*45f40*/  BSYNC B1 ;  /* 0x0000000000017941 */ /* 0x000fea0003800000 */
.L_x_1174:
        /* <DEDUP_REMOVED lines=10> */
.L_x_1177:
[----:B------:R-:W-:Y:S05]  /*45ff0*/  BSYNC B1 ;  /* 0x0000000000017941 */ /* 0x000fea0003800000 */
.L_x_1176:
        /* <DEDUP_REMOVED lines=10> */
.L_x_1179:
[----:B------:R-:W-:Y:S05]  /*460a0*/  BSYNC B1 ;  /* 0x0000000000017941 */ /* 0x000fea0003800000 */
.L_x_1178:
        /* <DEDUP_REMOVED lines=10> */
.L_x_1181:
[----:B------:R-:W-:Y:S05]  /*46150*/  BSYNC B1 ;  /* 0x0000000000017941 */ /* 0x000fea0003800000 */
.L_x_1180:
        /* <DEDUP_REMOVED lines=10> */
.L_x_1183:
[----:B------:R-:W-:Y:S05]  /*46200*/  BSYNC B1 ;  /* 0x0000000000017941 */ /* 0x000fea0003800000 */
.L_x_1182:
        /* <DEDUP_REMOVED lines=10> */
.L_x_1185:
[----:B------:R-:W-:Y:S05]  /*462b0*/  BSYNC B1 ;  /* 0x0000000000017941 */ /* 0x000fea0003800000 */
.L_x_1184:
        /* <DEDUP_REMOVED lines=10> */
.L_x_1187:
[----:B------:R-:W-:Y:S05]  /*46360*/  BSYNC B1 ;  /* 0x0000000000017941 */ /* 0x000fea0003800000 */
.L_x_1186:
        /* <DEDUP_REMOVED lines=10> */
.L_x_1189:
[----:B------:R-:W-:Y:S05]  /*46410*/  BSYNC B1 ;  /* 0x0000000000017941 */ /* 0x000fea0003800000 */
.L_x_1188:
        /* <DEDUP_REMOVED lines=10> */
.L_x_1191:
[----:B------:R-:W-:Y:S05]  /*464c0*/  BSYNC B1 ;  /* 0x0000000000017941 */ /* 0x000fea0003800000 */
.L_x_1190:
        /* <DEDUP_REMOVED lines=10> */
.L_x_1193:
[----:B------:R-:W-:Y:S05]  /*46570*/  BSYNC B1 ;  /* 0x0000000000017941 */ /* 0x000fea0003800000 */
.L_x_1192:
        /* <DEDUP_REMOVED lines=10> */
.L_x_1195:
[----:B------:R-:W-:Y:S05]  /*46620*/  BSYNC B1 ;  /* 0x0000000000017941 */ /* 0x000fea0003800000 */
.L_x_1194:
        /* <DEDUP_REMOVED lines=10> */
.L_x_1197:
[----:B------:R-:W-:Y:S05]  /*466d0*/  BSYNC B1 ;  /* 0x0000000000017941 */ /* 0x000fea0003800000 */
.L_x_1196:
        /* <DEDUP_REMOVED lines=10> */
.L_x_1199:
[----:B------:R-:W-:Y:S05]  /*46780*/  BSYNC B1 ;  /* 0x0000000000017941 */ /* 0x000fea0003800000 */
.L_x_1198:
        /* <DEDUP_REMOVED lines=10> */
.L_x_1201:
[----:B------:R-:W-:Y:S05]  /*46830*/  BSYNC B1 ;  /* 0x0000000000017941 */ /* 0x000fea0003800000 */
.L_x_1200:
        /* <DEDUP_REMOVED lines=10> */
.L_x_1203:
[----:B------:R-:W-:Y:S05]  /*468e0*/  BSYNC B1 ;  /* 0x0000000000017941 */ /* 0x000fea0003800000 */
.L_x_1202:
        /* <DEDUP_REMOVED lines=10> */
.L_x_1205:
[----:B------:R-:W-:Y:S05]  /*46990*/  BSYNC B1 ;  /* 0x0000000000017941 */ /* 0x000fea0003800000 */
.L_x_1204:
        /* <DEDUP_REMOVED lines=10> */
.L_x_1207:
[----:B------:R-:W-:Y:S05]  /*46a40*/  BSYNC B1 ;  /* 0x0000000000017941 */ /* 0x000fea0003800000 */
.L_x_1206:
        /* <DEDUP_REMOVED lines=10> */
.L_x_1209:
[----:B------:R-:W-:Y:S05]  /*46af0*/  BSYNC B1 ;  /* 0x0000000000017941 */ /* 0x000fea0003800000 */
.L_x_1208:
        /* <DEDUP_REMOVED lines=10> */
.L_x_1211:
[----:B------:R-:W-:Y:S05]  /*46ba0*/  BSYNC B1 ;  /* 0x0000000000017941 */ /* 0x000fea0003800000 */
.L_x_1210:
        /* <DEDUP_REMOVED lines=10> */
.L_x_1213:
[----:B------:R-:W-:Y:S05]  /*46c50*/  BSYNC B1 ;  /* 0x0000000000017941 */ /* 0x000fea0003800000 */
.L_x_1212:
        /* <DEDUP_REMOVED lines=10> */
.L_x_1215:
[----:B------:R-:W-:Y:S05]  /*46d00*/  BSYNC B1 ;  /* 0x0000000000017941 */ /* 0x000fea0003800000 */
.L_x_1214:
        /* <DEDUP_REMOVED lines=10> */
.L_x_1217:
[----:B------:R-:W-:Y:S05]  /*46db0*/  BSYNC B1 ;  /* 0x0000000000017941 */ /* 0x000fea0003800000 */
.L_x_1216:
        /* <DEDUP_REMOVED lines=10> */
.L_x_1219:
[----:B------:R-:W-:Y:S05]  /*46e60*/  BSYNC B1 ;  /* 0x0000000000017941 */ /* 0x000fea0003800000 */
.L_x_1218:
        /* <DEDUP_REMOVED lines=10> */
.L_x_1221:
[----:B------:R-:W-:Y:S05]  /*46f10*/  BSYNC B1 ;  /* 0x0000000000017941 */ /* 0x000fea0003800000 */
.L_x_1220:
        /* <DEDUP_REMOVED lines=10> */
.L_x_1223:
[----:B------:R-:W-:Y:S05]  /*46fc0*/  BSYNC B1 ;  /* 0x0000000000017941 */ /* 0x000fea0003800000 */
.L_x_1222:
        /* <DEDUP_REMOVED lines=10> */
.L_x_1225:
[----:B------:R-:W-:Y:S05]  /*47070*/  BSYNC B1 ;  /* 0x0000000000017941 */ /* 0x000fea0003800000 */
.L_x_1224:
        /* <DEDUP_REMOVED lines=10> */
.L_x_1227:
[----:B------:R-:W-:Y:S05]  /*47120*/  BSYNC B1 ;  /* 0x0000000000017941 */ /* 0x000fea0003800000 */
.L_x_1226:
        /* <DEDUP_REMOVED lines=10> */
.L_x_1229:
[----:B------:R-:W-:Y:S05]  /*471d0*/  BSYNC B1 ;  /* 0x0000000000017941 */ /* 0x000fea0003800000 */
.L_x_1228:
        /* <DEDUP_REMOVED lines=10> */
.L_x_1231:
[----:B------:R-:W-:Y:S05]  /*47280*/  BSYNC B1 ;  /* 0x0000000000017941 */ /* 0x000fea0003800000 */
.L_x_1230:
        /* <DEDUP_REMOVED lines=10> */
.L_x_1233:
[----:B------:R-:W-:Y:S05]  /*47330*/  BSYNC B1 ;  /* 0x0000000000017941 */ /* 0x000fea0003800000 */
.L_x_1232:
        /* <DEDUP_REMOVED lines=10> */
.L_x_1235:
[----:B------:R-:W-:Y:S05]  /*473e0*/  BSYNC B1 ;  /* 0x0000000000017941 */ /* 0x000fea0003800000 */
.L_x_1234:
        /* <DEDUP_REMOVED lines=10> */
.L_x_1237:
[----:B------:R-:W-:Y:S05]  /*47490*/  BSYNC B1 ;  /* 0x0000000000017941 */ /* 0x000fea0003800000 */
.L_x_1236:
        /* <DEDUP_REMOVED lines=10> */
.L_x_1239:
[----:B------:R-:W-:Y:S05]  /*47540*/  BSYNC B1 ;  /* 0x0000000000017941 */ /* 0x000fea0003800000 */
.L_x_1238:
        /* <DEDUP_REMOVED lines=10> */
.L_x_1241:
[----:B------:R-:W-:Y:S05]  /*475f0*/  BSYNC B1 ;  /* 0x0000000000017941 */ /* 0x000fea0003800000 */
.L_x_1240:
        /* <DEDUP_REMOVED lines=10> */
.L_x_1243:
[----:B------:R-:W-:Y:S05]  /*476a0*/  BSYNC B1 ;  /* 0x0000000000017941 */ /* 0x000fea0003800000 */
.L_x_1242:
        /* <DEDUP_REMOVED lines=10> */
.L_x_1245:
[----:B------:R-:W-:Y:S05]  /*47750*/  BSYNC B1 ;  /* 0x0000000000017941 */ /* 0x000fea0003800000 */
.L_x_1244:
        /* <DEDUP_REMOVED lines=10> */
.L_x_1247:
[----:B------:R-:W-:Y:S05]  /*47800*/  BSYNC B1 ;  /* 0x0000000000017941 */ /* 0x000fea0003800000 */
.L_x_1246:
        /* <DEDUP_REMOVED lines=10> */
.L_x_1249:
[----:B------:R-:W-:Y:S05]  /*478b0*/  BSYNC B1 ;  /* 0x0000000000017941 */ /* 0x000fea0003800000 */
.L_x_1248:
        /* <DEDUP_REMOVED lines=10> */
.L_x_1251:
[----:B------:R-:W-:Y:S05]  /*47960*/  BSYNC B1 ;  /* 0x0000000000017941 */ /* 0x000fea0003800000 */
.L_x_1250:
        /* <DEDUP_REMOVED lines=10> */
.L_x_1253:
[----:B------:R-:W-:Y:S05]  /*47a10*/  BSYNC B1 ;  /* 0x0000000000017941 */ /* 0x000fea0003800000 */
.L_x_1252:
        /* <DEDUP_REMOVED lines=10> */
.L_x_1255:
[----:B------:R-:W-:Y:S05]  /*47ac0*/  BSYNC B1 ;  /* 0x0000000000017941 */ /* 0x000fea0003800000 */
.L_x_1254:
        /* <DEDUP_REMOVED lines=10> */
.L_x_1257:
[----:B------:R-:W-:Y:S05]  /*47b70*/  BSYNC B1 ;  /* 0x0000000000017941 */ /* 0x000fea0003800000 */
.L_x_1256:
        /* <DEDUP_REMOVED lines=10> */
.L_x_1259:
[----:B------:R-:W-:Y:S05]  /*47c20*/  BSYNC B1 ;  /* 0x0000000000017941 */ /* 0x000fea0003800000 */
.L_x_1258:
        /* <DEDUP_REMOVED lines=10> */
.L_x_1261:
[----:B------:R-:W-:Y:S05]  /*47cd0*/  BSYNC B1 ;  /* 0x0000000000017941 */ /* 0x000fea0003800000 */
.L_x_1260:
        /* <DEDUP_REMOVED lines=10> */
.L_x_1263:
[----:B------:R-:W-:Y:S05]  /*47d80*/  BSYNC B1 ;  /* 0x0000000000017941 */ /* 0x000fea0003800000 */
.L_x_1262:
        /* <DEDUP_REMOVED lines=10> */
.L_x_1265:
[----:B------:R-:W-:Y:S05]  /*47e30*/  BSYNC B1 ;  /* 0x0000000000017941 */ /* 0x000fea0003800000 */
.L_x_1264:
        /* <DEDUP_REMOVED lines=10> */
.L_x_1267:
[----:B------:R-:W-:Y:S05]  /*47ee0*/  BSYNC B1 ;  /* 0x0000000000017941 */ /* 0x000fea0003800000 */
.L_x_1266:
        /* <DEDUP_REMOVED lines=10> */
.L_x_1269:
[----:B------:R-:W-:Y:S05]  /*47f90*/  BSYNC B1 ;  /* 0x0000000000017941 */ /* 0x000fea0003800000 */
.L_x_1268:
        /* <DEDUP_REMOVED lines=10> */
.L_x_1271:
[----:B------:R-:W-:Y:S05]  /*48040*/  BSYNC B1 ;  /* 0x0000000000017941 */ /* 0x000fea0003800000 */
.L_x_1270:
        /* <DEDUP_REMOVED lines=10> */
.L_x_1273:
[----:B------:R-:W-:Y:S05]  /*480f0*/  BSYNC B1 ;  /* 0x0000000000017941 */ /* 0x000fea0003800000 */
.L_x_1272:
        /* <DEDUP_REMOVED lines=10> */
.L_x_1275:
[----:B------:R-:W-:Y:S05]  /*481a0*/  BSYNC B1 ;  /* 0x0000000000017941 */ /* 0x000fea0003800000 */
.L_x_1274:
        /* <DEDUP_REMOVED lines=10> */
.L_x_1277:
[----:B------:R-:W-:Y:S05]  /*48250*/  BSYNC B1 ;  /* 0x0000000000017941 */ /* 0x000fea0003800000 */
.L_x_1276:
        /* <DEDUP_REMOVED lines=10> */
.L_x_1279:
[----:B------:R-:W-:Y:S05]  /*48300*/  BSYNC B1 ;  /* 0x0000000000017941 */ /* 0x000fea0003800000 */
.L_x_1278:
        /* <DEDUP_REMOVED lines=10> */
.L_x_1281:
[----:B------:R-:W-:Y:S05]  /*483b0*/  BSYNC B1 ;  /* 0x0000000000017941 */ /* 0x000fea0003800000 */
.L_x_1280:
        /* <DEDUP_REMOVED lines=10> */
.L_x_1283:
[----:B------:R-:W-:Y:S05]  /*48460*/  BSYNC B1 ;  /* 0x0000000000017941 */ /* 0x000fea0003800000 */
.L_x_1282:
        /* <DEDUP_REMOVED lines=10> */
.L_x_1285:
[----:B------:R-:W-:Y:S05]  /*48510*/  BSYNC B1 ;  /* 0x0000000000017941 */ /* 0x000fea0003800000 */
.L_x_1284:
        /* <DEDUP_REMOVED lines=10> */
.L_x_1287:
[----:B------:R-:W-:Y:S05]  /*485c0*/  BSYNC B1 ;  /* 0x0000000000017941 */ /* 0x000fea0003800000 */
.L_x_1286:
        /* <DEDUP_REMOVED lines=10> */
.L_x_1289:
[----:B------:R-:W-:Y:S05]  /*48670*/  BSYNC B1 ;  /* 0x0000000000017941 */ /* 0x000fea0003800000 */
.L_x_1288:
        /* <DEDUP_REMOVED lines=10> */
.L_x_1291:
[----:B------:R-:W-:Y:S05]  /*48720*/  BSYNC B1 ;  /* 0x0000000000017941 */ /* 0x000fea0003800000 */
.L_x_1290:
        /* <DEDUP_REMOVED lines=10> */
.L_x_1293:
[----:B------:R-:W-:Y:S05]  /*487d0*/  BSYNC B1 ;  /* 0x0000000000017941 */ /* 0x000fea0003800000 */
.L_x_1292:
        /* <DEDUP_REMOVED lines=10> */
.L_x_1295:
[----:B------:R-:W-:Y:S05]  /*48880*/  BSYNC B1 ;  /* 0x0000000000017941 */ /* 0x000fea0003800000 */
.L_x_1294:
        /* <DEDUP_REMOVED lines=10> */
.L_x_1297:
[----:B------:R-:W-:Y:S05]  /*48930*/  BSYNC B1 ;  /* 0x0000000000017941 */ /* 0x000fea0003800000 */
.L_x_1296:
        /* <DEDUP_REMOVED lines=10> */
.L_x_1299:
[----:B------:R-:W-:Y:S05]  /*489e0*/  BSYNC B1 ;  /* 0x0000000000017941 */ /* 0x000fea0003800000 */
.L_x_1298:
        /* <DEDUP_REMOVED lines=10> */
.L_x_1301:
[----:B------:R-:W-:Y:S05]  /*48a90*/  BSYNC B1 ;  /* 0x0000000000017941 */ /* 0x000fea0003800000 */
.L_x_1300:
        /* <DEDUP_REMOVED lines=10> */
.L_x_1303:
[----:B------:R-:W-:Y:S05]  /*48b40*/  BSYNC B1 ;  /* 0x0000000000017941 */ /* 0x000fea0003800000 */
.L_x_1302:
        /* <DEDUP_REMOVED lines=10> */
.L_x_1305:
[----:B------:R-:W-:Y:S05]  /*48bf0*/  BSYNC B1 ;  /* 0x0000000000017941 */ /* 0x000fea0003800000 */
.L_x_1304:
        /* <DEDUP_REMOVED lines=10> */
.L_x_1307:
[----:B------:R-:W-:Y:S05]  /*48ca0*/  BSYNC B1 ;  /* 0x0000000000017941 */ /* 0x000fea0003800000 */
.L_x_1306:
[----:B0----5:R-:W-:Y:S01]  /*48cb0*/  IMAD.U32 R13, R3, 0x10000, RZ ;  /* 0x00010000030d7824 */ /* 0x021fe200078e00ff */
[----:B------:R-:W-:Y:S01]  /*48cc0*/  ISETP.GT.AND P3, PT, R0, 0x101, P2 ;  /* 0x000001010000780c */ /* 0x000fe20001764270 */
[----:B------:R-:W-:Y:S02]  /*48cd0*/  BSSY B1, `(.L_x_1308) ;  /* 0x0000007000017945 */ /* 0x000fe40003800000 */
[----:B------:R-:W-:-:S04]  /*48ce0*/  FMUL R13, R13, R16 ;  /* 0x000000100d0d7220 */ /* 0x000fc80000400000 */
[----:B------:R-:W-:-:S05]  /*48cf0*/  FFMA R13, R24, R2, R13 ;  /* 0x00000002180d7223 */ /* 0x000fca000000000d */
[----:B------:R-:W-:-:S05]  /*48d00*/  F2FP.BF16.F32.PACK_AB R13, RZ, R13 ;  /* 0x0000000dff0d723e */ /* 0x000fca00000010ff */
[----:B------:R0:W-:Y:S01]  /*48d10*/  @P0 STG.E.U16 desc[UR46][R10.64+0x200], R13 ;  /* 0x0002000d0a000986 */ /* 0x0001e2000c10152e */
[----:B------:R-:W-:Y:S05]  /*48d20*/  @!P3 BRA `(.L_x_1309) ;  /* 0x000000000004b947 */ /* 0x000fea0003800000 */
[----:B------:R0:W5:Y:S02]  /*48d30*/  LDG.E.LTC128B.U16 R3, desc[UR46][R8.64+0x202] ;  /* 0x0002022e08037981 */ /* 0x000164000c1e1520 */
.L_x_1309:
[----:B------:R-:W-:Y:S05]  /*48d40*/  BSYNC B1 ;  /* 0x0000000000017941 */ /* 0x000fea0003800000 */
.L_x_1308:
[----:B0----5:R-:W-:Y:S01]  /*48d50*/  SHF.L.U32 R13, R3, 0x10, RZ ;  /* 0x00000010030d7819 */ /* 0x021fe200000006ff */
[----:B------:R-:W-:Y:S01]  /*48d60*/  BSSY B1, `(.L_x_1310) ;  /* 0x0000008000017945 */ /* 0x000fe20003800000 */
[----:B------:R-:W-:-:S03]  /*48d70*/  ISETP.GT.AND P0, PT, R0, 0x100, P1 ;  /* 0x000001000000780c */ /* 0x000fc60000f04270 */
[----:B------:R-:W-:-:S04]  /*48d80*/  FMUL R12, R13, R16 ;  /* 0x000000100d0c7220 */ /* 0x000fc80000400000 */
[----:B------:R-:W-:-:S05]  /*48d90*/  FFMA R12, R25, R2, R12 ;  /* 0x00000002190c7223 */ /* 0x000fca000000000c */
[----:B------:R-:W-:-:S05]  /*48da0*/  F2FP.BF16.F32.PACK_AB R12, RZ, R12 ;  /* 0x0000000cff0c723e */ /* 0x000fca00000010ff */
[----:B------:R0:W-:Y:S01]  /*48db0*/  @P3 STG.E.U16 desc[UR46][R10.64+0x202], R12 ;  /* 0x0002020c0a003986 */ /* 0x0001e2000c10152e */
[----:B------:R-:W-:Y:S05]  /*48dc0*/  @!P0 BRA `(.L_x_1311) ;  /* 0x0000000000048947 */ /* 0x000fea0003800000 */
[----:B------:R0:W5:Y:S02]  /*48dd0*/  LDG.E.LTC128B.U16 R3, desc[UR46][R6.64+0x200] ;  /* 0x0002002e06037981 */ /* 0x000164000c1e1520 */
.L_x_1311:
[----:B------:R-:W-:Y:S05]  /*48de0*/  BSYNC B1 ;  /* 0x0000000000017941 */ /* 0x000fea0003800000 */
.L_x_1310:
[----:B-----5:R-:W-:Y:S01]  /*48df0*/  IMAD.U32 R13, R3, 0x10000, RZ ;  /* 0x00010000030d7824 */ /* 0x020fe200078e00ff */
        /* <DEDUP_REMOVED lines=8> */
.L_x_1313:
[----:B------:R-:W-:Y:S05]  /*48e80*/  BSYNC B1 ;  /* 0x0000000000017941 */ /* 0x000fea0003800000 */
.L_x_1312:
        /* <DEDUP_REMOVED lines=9> */
.L_x_1315:
[----:B------:R-:W-:Y:S05]  /*48f20*/  BSYNC B1 ;  /* 0x0000000000017941 */ /* 0x000fea0003800000 */
.L_x_1314:
        /* <DEDUP_REMOVED lines=9> */
.L_x_1317:
[----:B------:R-:W-:Y:S05]  /*48fc0*/  BSYNC B1 ;  /* 0x0000000000017941 */ /* 0x000fea0003800000 */
.L_x_1316:
        /* <DEDUP_REMOVED lines=9> */
.L_x_1319:
[----:B------:R-:W-:Y:S05]  /*49060*/  BSYNC B1 ;  /* 0x0000000000017941 */ /* 0x000fea0003800000 */
.L_x_1318:
        /* <DEDUP_REMOVED lines=9> */
.L_x_1321:
[----:B------:R-:W-:Y:S05]  /*49100*/  BSYNC B1 ;  /* 0x0000000000017941 */ /* 0x000fea0003800000 */
.L_x_1320:
        /* <DEDUP_REMOVED lines=9> */
.L_x_1323:
[----:B------:R-:W-:Y:S05]  /*491a0*/  BSYNC B1 ;  /* 0x0000000000017941 */ /* 0x000fea0003800000 */
.L_x_1322:
        /* <DEDUP_REMOVED lines=9> */
.L_x_1325:
[----:B------:R-:W-:Y:S05]  /*49240*/  BSYNC B1 ;  /* 0x0000000000017941 */ /* 0x000fea0003800000 */
.L_x_1324:
        /* <DEDUP_REMOVED lines=9> */
.L_x_1327:
[----:B------:R-:W-:Y:S05]  /*492e0*/  BSYNC B1 ;  /* 0x0000000000017941 */ /* 0x000fea0003800000 */
.L_x_1326:
        /* <DEDUP_REMOVED lines=9> */
.L_x_1329:
[----:B------:R-:W-:Y:S05]  /*49380*/  BSYNC B1 ;  /* 0x0000000000017941 */ /* 0x000fea0003800000 */
.L_x_1328:
        /* <DEDUP_REMOVED lines=9> */
.L_x_1331:
[----:B------:R-:W-:Y:S05]  /*49420*/  BSYNC B1 ;  /* 0x0000000000017941 */ /* 0x000fea0003800000 */
.L_x_1330:
        /* <DEDUP_REMOVED lines=9> */
.L_x_1333:
[----:B------:R-:W-:Y:S05]  /*494c0*/  BSYNC B1 ;  /* 0x0000000000017941 */ /* 0x000fea0003800000 */
.L_x_1332:
        /* <DEDUP_REMOVED lines=9> */
.L_x_1335:
[----:B------:R-:W-:Y:S05]  /*49560*/  BSYNC B1 ;  /* 0x0000000000017941 */ /* 0x000fea0003800000 */
.L_x_1334:
        /* <DEDUP_REMOVED lines=9> */
.L_x_1337:
[----:B------:R-:W-:Y:S05]  /*49600*/  BSYNC B1 ;  /* 0x0000000000017941 */ /* 0x000fea0003800000 */
.L_x_1336:
        /* <DEDUP_REMOVED lines=9> */
.L_x_1339:
[----:B------:R-:W-:Y:S05]  /*496a0*/  BSYNC B1 ;  /* 0x0000000000017941 */ /* 0x000fea0003800000 */
.L_x_1338:
        /* <DEDUP_REMOVED lines=9> */
.L_x_1341:
[----:B------:R-:W-:Y:S05]  /*49740*/  BSYNC B1 ;  /* 0x0000000000017941 */ /* 0x000fea0003800000 */
.L_x_1340:
        /* <DEDUP_REMOVED lines=9> */
.L_x_1343:
[----:B------:R-:W-:Y:S05]  /*497e0*/  BSYNC B1 ;  /* 0x0000000000017941 */ /* 0x000fea0003800000 */
.L_x_1342:
        /* <DEDUP_REMOVED lines=9> */
.L_x_1345:
[----:B------:R-:W-:Y:S05]  /*49880*/  BSYNC B1 ;  /* 0x0000000000017941 */ /* 0x000fea0003800000 */
.L_x_1344:
        /* <DEDUP_REMOVED lines=9> */
.L_x_1347:
[----:B------:R-:W-:Y:S05]  /*49920*/  BSYNC B1 ;  /* 0x0000000000017941 */ /* 0x000fea0003800000 */
.L_x_1346:
        /* <DEDUP_REMOVED lines=9> */
.L_x_1349:
[----:B------:R-:W-:Y:S05]  /*499c0*/  BSYNC B1 ;  /* 0x0000000000017941 */ /* 0x000fea0003800000 */
.L_x_1348:
        /* <DEDUP_REMOVED lines=9> */
.L_x_1351:
[----:B------:R-:W-:Y:S05]  /*49a60*/  BSYNC B1 ;  /* 0x0000000000017941 */ /* 0x000fea0003800000 */
.L_x_1350:
        /* <DEDUP_REMOVED lines=9> */
.L_x_1353:
[----:B------:R-:W-:Y:S05]  /*49b00*/  BSYNC B1 ;  /* 0x0000000000017941 */ /* 0x000fea0003800000 */
.L_x_1352:
        /* <DEDUP_REMOVED lines=9> */
.L_x_1355:
[----:B------:R-:W-:Y:S05]  /*49ba0*/  BSYNC B1 ;  /* 0x0000000000017941 */ /* 0x000fea0003800000 */
.L_x_1354:
        /* <DEDUP_REMOVED lines=9> */
.L_x_1357:
[----:B------:R-:W-:Y:S05]  /*49c40*/  BSYNC B1 ;  /* 0x0000000000017941 */ /* 0x000fea0003800000 */
.L_x_1356:
        /* <DEDUP_REMOVED lines=9> */
.L_x_1359:
[----:B------:R-:W-:Y:S05]  /*49ce0*/  BSYNC B1 ;  /* 0x0000000000017941 */ /* 0x000fea0003800000 */
.L_x_1358:
        /* <DEDUP_REMOVED lines=9> */
.L_x_1361:
[----:B------:R-:W-:Y:S05]  /*49d80*/  BSYNC B1 ;  /* 0x0000000000017941 */ /* 0x000fea0003800000 */
.L_x_1360:
        /* <DEDUP_REMOVED lines=9> */
.L_x_1363:
[----:B------:R-:W-:Y:S05]  /*49e20*/  BSYNC B1 ;  /* 0x0000000000017941 */ /* 0x000fea0003800000 */
.L_x_1362:
        /* <DEDUP_REMOVED lines=9> */
.L_x_1365:
[----:B------:R-:W-:Y:S05]  /*49ec0*/  BSYNC B1 ;  /* 0x0000000000017941 */ /* 0x000fea0003800000 */
.L_x_1364:
        /* <DEDUP_REMOVED lines=9> */
.L_x_1367:
[----:B------:R-:W-:Y:S05]  /*49f60*/  BSYNC B1 ;  /* 0x0000000000017941 */ /* 0x000fea0003800000 */
.L_x_1366:
        /* <DEDUP_REMOVED lines=9> */
.L_x_1369:
[----:B------:R-:W-:Y:S05]  /*4a000*/  BSYNC B1 ;  /* 0x0000000000017941 */ /* 0x000fea0003800000 */
.L_x_1368:
        /* <DEDUP_REMOVED lines=9> */
.L_x_1371:
[----:B------:R-:W-:Y:S05]  /*4a0a0*/  BSYNC B1 ;  /* 0x0000000000017941 */ /* 0x000fea0003800000 */
.L_x_1370:
        /* <DEDUP_REMOVED lines=9> */
.L_x_1373:
[----:B------:R-:W-:Y:S05]  /*4a140*/  BSYNC B1 ;  /* 0x0000000000017941 */ /* 0x000fea0003800000 */
.L_x_1372:
        /* <DEDUP_REMOVED lines=9> */
.L_x_1375:
[----:B------:R-:W-:Y:S05]  /*4a1e0*/  BSYNC B1 ;  /* 0x0000000000017941 */ /* 0x000fea0003800000 */
.L_x_1374:
        /* <DEDUP_REMOVED lines=9> */
.L_x_1377:
[----:B------:R-:W-:Y:S05]  /*4a280*/  BSYNC B1 ;  /* 0x0000000000017941 */ /* 0x000fea0003800000 */
.L_x_1376:
        /* <DEDUP_REMOVED lines=9> */
.L_x_1379:
[----:B------:R-:W-:Y:S05]  /*4a320*/  BSYNC B1 ;  /* 0x0000000000017941 */ /* 0x000fea0003800000 */
.L_x_1378:
        /* <DEDUP_REMOVED lines=9> */
.L_x_1381:
[----:B------:R-:W-:Y:S05]  /*4a3c0*/  BSYNC B1 ;  /* 0x0000000000017941 */ /* 0x000fea0003800000 */
.L_x_1380:
        /* <DEDUP_REMOVED lines=9> */
.L_x_1383:
[----:B------:R-:W-:Y:S05]  /*4a460*/  BSYNC B1 ;  /* 0x0000000000017941 */ /* 0x000fea0003800000 */
.L_x_1382:
        /* <DEDUP_REMOVED lines=9> */
.L_x_1385:
[----:B------:R-:W-:Y:S05]  /*4a500*/  BSYNC B1 ;  /* 0x0000000000017941 */ /* 0x000fea0003800000 */
.L_x_1384:
        /* <DEDUP_REMOVED lines=9> */
.L_x_1387:
[----:B------:R-:W-:Y:S05]  /*4a5a0*/  BSYNC B1 ;  /* 0x0000000000017941 */ /* 0x000fea0003800000 */
.L_x_1386:
        /* <DEDUP_REMOVED lines=9> */
.L_x_1389:
[----:B------:R-:W-:Y:S05]  /*4a640*/  BSYNC B1 ;  /* 0x0000000000017941 */ /* 0x000fea0003800000 */
.L_x_1388:
        /* <DEDUP_REMOVED lines=9> */
.L_x_1391:
[----:B------:R-:W-:Y:S05]  /*4a6e0*/  BSYNC B1 ;  /* 0x0000000000017941 */ /* 0x000fea0003800000 */
.L_x_1390:
        /* <DEDUP_REMOVED lines=9> */
.L_x_1393:
[----:B------:R-:W-:Y:S05]  /*4a780*/  BSYNC B1 ;  /* 0x0000000000017941 */ /* 0x000fea0003800000 */
.L_x_1392:
        /* <DEDUP_REMOVED lines=9> */
.L_x_1395:
[----:B------:R-:W-:Y:S05]  /*4a820*/  BSYNC B1 ;  /* 0x0000000000017941 */ /* 0x000fea0003800000 */
.L_x_1394:
        /* <DEDUP_REMOVED lines=9> */
.L_x_1397:
[----:B------:R-:W-:Y:S05]  /*4a8c0*/  BSYNC B1 ;  /* 0x0000000000017941 */ /* 0x000fea0003800000 */
.L_x_1396:
        /* <DEDUP_REMOVED lines=9> */
.L_x_1399:
[----:B------:R-:W-:Y:S05]  /*4a960*/  BSYNC B1 ;  /* 0x0000000000017941 */ /* 0x000fea0003800000 */
.L_x_1398:
        /* <DEDUP_REMOVED lines=9> */
.L_x_1401:
[----:B------:R-:W-:Y:S05]  /*4aa00*/  BSYNC B1 ;  /* 0x0000000000017941 */ /* 0x000fea0003800000 */
.L_x_1400:
        /* <DEDUP_REMOVED lines=9> */
.L_x_1403:
[----:B------:R-:W-:Y:S05]  /*4aaa0*/  BSYNC B1 ;  /* 0x0000000000017941 */ /* 0x000fea0003800000 */
.L_x_1402:
        /* <DEDUP_REMOVED lines=9> */
.L_x_1405:
[----:B------:R-:W-:Y:S05]  /*4ab40*/  BSYNC B1 ;  /* 0x0000000000017941 */ /* 0x000fea0003800000 */
.L_x_1404:
        /* <DEDUP_REMOVED lines=9> */
.L_x_1407:
[----:B------:R-:W-:Y:S05]  /*4abe0*/  BSYNC B1 ;  /* 0x0000000000017941 */ /* 0x000fea0003800000 */
.L_x_1406:
        /* <DEDUP_REMOVED lines=9> */
.L_x_1409:
[----:B------:R-:W-:Y:S05]  /*4ac80*/  BSYNC B1 ;  /* 0x0000000000017941 */ /* 0x000fea0003800000 */
.L_x_1408:
        /* <DEDUP_REMOVED lines=9> */
.L_x_1411:
[----:B------:R-:W-:Y:S05]  /*4ad20*/  BSYNC B1 ;  /* 0x0000000000017941 */ /* 0x000fea0003800000 */
.L_x_1410:
        /* <DEDUP_REMOVED lines=9> */
.L_x_1413:
[----:B------:R-:W-:Y:S05]  /*4adc0*/  BSYNC B1 ;  /* 0x0000000000017941 */ /* 0x000fea0003800000 */
.L_x_1412:
        /* <DEDUP_REMOVED lines=9> */
.L_x_1415:
[----:B------:R-:W-:Y:S05]  /*4ae60*/  BSYNC B1 ;  /* 0x0000000000017941 */ /* 0x000fea0003800000 */
.L_x_1414:
        /* <DEDUP_REMOVED lines=9> */
.L_x_1417:
[----:B------:R-:W-:Y:S05]  /*4af00*/  BSYNC B1 ;  /* 0x0000000000017941 */ /* 0x000fea0003800000 */
.L_x_1416:
        /* <DEDUP_REMOVED lines=9> */
.L_x_1419:
[----:B------:R-:W-:Y:S05]  /*4afa0*/  BSYNC B1 ;  /* 0x0000000000017941 */ /* 0x000fea0003800000 */
.L_x_1418:
        /* <DEDUP_REMOVED lines=9> */
.L_x_1421:
[----:B------:R-:W-:Y:S05]  /*4b040*/  BSYNC B1 ;  /* 0x0000000000017941 */ /* 0x000fea0003800000 */
.L_x_1420:
        /* <DEDUP_REMOVED lines=9> */
.L_x_1423:
[----:B------:R-:W-:Y:S05]  /*4b0e0*/  BSYNC B1 ;  /* 0x0000000000017941 */ /* 0x000fea0003800000 */
.L_x_1422:
        /* <DEDUP_REMOVED lines=9> */
.L_x_1425:
[----:B------:R-:W-:Y:S05]  /*4b180*/  BSYNC B1 ;  /* 0x0000000000017941 */ /* 0x000fea0003800000 */
.L_x_1424:
        /* <DEDUP_REMOVED lines=9> */
.L_x_1427:
[----:B------:R-:W-:Y:S05]  /*4b220*/  BSYNC B1 ;  /* 0x0000000000017941 */ /* 0x000fea0003800000 */
.L_x_1426:
        /* <DEDUP_REMOVED lines=9> */
.L_x_1429:
[----:B------:R-:W-:Y:S05]  /*4b2c0*/  BSYNC B1 ;  /* 0x0000000000017941 */ /* 0x000fea0003800000 */
.L_x_1428:
        /* <DEDUP_REMOVED lines=9> */
.L_x_1431:
[----:B------:R-:W-:Y:S05]  /*4b360*/  BSYNC B1 ;  /* 0x0000000000017941 */ /* 0x000fea0003800000 */
.L_x_1430:
        /* <DEDUP_REMOVED lines=9> */
.L_x_1433:
[----:B------:R-:W-:Y:S05]  /*4b400*/  BSYNC B1 ;  /* 0x0000000000017941 */ /* 0x000fea0003800000 */
.L_x_1432:
        /* <DEDUP_REMOVED lines=9> */
.L_x_1435:
[----:B------:R-:W-:Y:S05]  /*4b4a0*/  BSYNC B1 ;  /* 0x0000000000017941 */ /* 0x000fea0003800000 */
.L_x_1434:
        /* <DEDUP_REMOVED lines=9> */
.L_x_1437:
[----:B------:R-:W-:Y:S05]  /*4b540*/  BSYNC B1 ;  /* 0x0000000000017941 */ /* 0x000fea0003800000 */
.L_x_1436:
        /* <DEDUP_REMOVED lines=9> */
.L_x_1439:
[----:B------:R-:W-:Y:S05]  /*4b5e0*/  BSYNC B1 ;  /* 0x0000000000017941 */ /* 0x000fea0003800000 */
.L_x_1438:
        /* <DEDUP_REMOVED lines=9> */
.L_x_1441:
[----:B------:R-:W-:Y:S05]  /*4b680*/  BSYNC B1 ;  /* 0x0000000000017941 */ /* 0x000fea0003800000 */
.L_x_1440:
        /* <DEDUP_REMOVED lines=9> */
.L_x_1443:
[----:B------:R-:W-:Y:S05]  /*4b720*/  BSYNC B1 ;  /* 0x0000000000017941 */ /* 0x000fea0003800000 */
.L_x_1442:
        /* <DEDUP_REMOVED lines=9> */
.L_x_1445:
[----:B------:R-:W-:Y:S05]  /*4b7c0*/  BSYNC B1 ;  /* 0x0000000000017941 */ /* 0x000fea0003800000 */
.L_x_1444:
        /* <DEDUP_REMOVED lines=9> */
.L_x_1447:
[----:B------:R-:W-:Y:S05]  /*4b860*/  BSYNC B1 ;  /* 0x0000000000017941 */ /* 0x000fea0003800000 */
.L_x_1446:
        /* <DEDUP_REMOVED lines=9> */
.L_x_1449:
[----:B------:R-:W-:Y:S05]  /*4b900*/  BSYNC B1 ;  /* 0x0000000000017941 */ /* 0x000fea0003800000 */
.L_x_1448:
        /* <DEDUP_REMOVED lines=9> */
.L_x_1451:
[----:B------:R-:W-:Y:S05]  /*4b9a0*/  BSYNC B1 ;  /* 0x0000000000017941 */ /* 0x000fea0003800000 */
.L_x_1450:
        /* <DEDUP_REMOVED lines=9> */
.L_x_1453:
[----:B------:R-:W-:Y:S05]  /*4ba40*/  BSYNC B1 ;  /* 0x0000000000017941 */ /* 0x000fea0003800000 */
.L_x_1452:
        /* <DEDUP_REMOVED lines=9> */
.L_x_1455:
[----:B------:R-:W-:Y:S05]  /*4bae0*/  BSYNC B1 ;  /* 0x0000000000017941 */ /* 0x000fea0003800000 */
.L_x_1454:
        /* <DEDUP_REMOVED lines=9> */
.L_x_1457:
[----:B------:R-:W-:Y:S05]  /*4bb80*/  BSYNC B1 ;  /* 0x0000000000017941 */ /* 0x000fea0003800000 */
.L_x_1456:
        /* <DEDUP_REMOVED lines=9> */
.L_x_1459:
[----:B------:R-:W-:Y:S05]  /*4bc20*/  BSYNC B1 ;  /* 0x0000000000017941 */ /* 0x000fea0003800000 */
.L_x_1458:
        /* <DEDUP_REMOVED lines=9> */
.L_x_1461:
[----:B------:R-:W-:Y:S05]  /*4bcc0*/  BSYNC B1 ;  /* 0x0000000000017941 */ /* 0x000fea0003800000 */
.L_x_1460:
        /* <DEDUP_REMOVED lines=9> */
.L_x_1463:
[----:B------:R-:W-:Y:S05]  /*4bd60*/  BSYNC B1 ;  /* 0x0000000000017941 */ /* 0x000fea0003800000 */
.L_x_1462:
        /* <DEDUP_REMOVED lines=9> */
.L_x_1465:
[----:B------:R-:W-:Y:S05]  /*4be00*/  BSYNC B1 ;  /* 0x0000000000017941 */ /* 0x000fea0003800000 */
.L_x_1464:
        /* <DEDUP_REMOVED lines=9> */
.L_x_1467:
[----:B------:R-:W-:Y:S05]  /*4bea0*/  BSYNC B1 ;  /* 0x0000000000017941 */ /* 0x000fea0003800000 */
.L_x_1466:
        /* <DEDUP_REMOVED lines=9> */
.L_x_1469:
[----:B------:R-:W-:Y:S05]  /*4bf40*/  BSYNC B1 ;  /* 0x0000000000017941 */ /* 0x000fea0003800000 */
.L_x_1468:
        /* <DEDUP_REMOVED lines=9> */
.L_x_1471:
[----:B------:R-:W-:Y:S05]  /*4bfe0*/  BSYNC B1 ;  /* 0x0000000000017941 */ /* 0x000fea0003800000 */
.L_x_1470:
        /* <DEDUP_REMOVED lines=9> */
.L_x_1473:
[----:B------:R-:W-:Y:S05]  /*4c080*/  BSYNC B1 ;  /* 0x0000000000017941 */ /* 0x000fea0003800000 */
.L_x_1472:
        /* <DEDUP_REMOVED lines=9> */
.L_x_1475:
[----:B------:R-:W-:Y:S05]  /*4c120*/  BSYNC B1 ;  /* 0x0000000000017941 */ /* 0x000fea0003800000 */
.L_x_1474:
        /* <DEDUP_REMOVED lines=9> */
.L_x_1477:
[----:B------:R-:W-:Y:S05]  /*4c1c0*/  BSYNC B1 ;  /* 0x0000000000017941 */ /* 0x000fea0003800000 */
.L_x_1476:
        /* <DEDUP_REMOVED lines=9> */
.L_x_1479:
[----:B------:R-:W-:Y:S05]  /*4c260*/  BSYNC B1 ;  /* 0x0000000000017941 */ /* 0x000fea0003800000 */
.L_x_1478:
        /* <DEDUP_REMOVED lines=9> */
.L_x_1481:
[----:B------:R-:W-:Y:S05]  /*4c300*/  BSYNC B1 ;  /* 0x0000000000017941 */ /* 0x000fea0003800000 */
.L_x_1480:
        /* <DEDUP_REMOVED lines=9> */
.L_x_1483:
[----:B------:R-:W-:Y:S05]  /*4c3a0*/  BSYNC B1 ;  /* 0x0000000000017941 */ /* 0x000fea0003800000 */
.L_x_1482:
        /* <DEDUP_REMOVED lines=9> */
.L_x_1485:
[----:B------:R-:W-:Y:S05]  /*4c440*/  BSYNC B1 ;  /* 0x0000000000017941 */ /* 0x000fea0003800000 */
.L_x_1484:
        /* <DEDUP_REMOVED lines=9> */
.L_x_1487:
[----:B------:R-:W-:Y:S05]  /*4c4e0*/  BSYNC B1 ;  /* 0x0000000000017941 */ /* 0x000fea0003800000 */
.L_x_1486:
        /* <DEDUP_REMOVED lines=9> */
.L_x_1489:
[----:B------:R-:W-:Y:S05]  /*4c580*/  BSYNC B1 ;  /* 0x0000000000017941 */ /* 0x000fea0003800000 */
.L_x_1488:
        /* <DEDUP_REMOVED lines=9> */
.L_x_1491:
[----:B------:R-:W-:Y:S05]  /*4c620*/  BSYNC B1 ;  /* 0x0000000000017941 */ /* 0x000fea0003800000 */
.L_x_1490:
        /* <DEDUP_REMOVED lines=9> */
.L_x_1493:
[----:B------:R-:W-:Y:S05]  /*4c6c0*/  BSYNC B1 ;  /* 0x0000000000017941 */ /* 0x000fea0003800000 */
.L_x_1492:
        /* <DEDUP_REMOVED lines=9> */
.L_x_1495:
[----:B------:R-:W-:Y:S05]  /*4c760*/  BSYNC B1 ;  /* 0x0000000000017941 */ /* 0x000fea0003800000 */
.L_x_1494:
        /* <DEDUP_REMOVED lines=9> */
.L_x_1497:
[----:B------:R-:W-:Y:S05]  /*4c800*/  BSYNC B1 ;  /* 0x0000000000017941 */ /* 0x000fea0003800000 */
.L_x_1496:
        /* <DEDUP_REMOVED lines=9> */
.L_x_1499:
[----:B------:R-:W-:Y:S05]  /*4c8a0*/  BSYNC B1 ;  /* 0x0000000000017941 */ /* 0x000fea0003800000 */
.L_x_1498:
        /* <DEDUP_REMOVED lines=9> */
.L_x_1501:
[----:B------:R-:W-:Y:S05]  /*4c940*/  BSYNC B1 ;  /* 0x0000000000017941 */ /* 0x000fea0003800000 */
.L_x_1500:
        /* <DEDUP_REMOVED lines=9> */
.L_x_1503:
[----:B------:R-:W-:Y:S05]  /*4c9e0*/  BSYNC B1 ;  /* 0x0000000000017941 */ /* 0x000fea0003800000 */
.L_x_1502:
        /* <DEDUP_REMOVED lines=9> */
.L_x_1505:
[----:B------:R-:W-:Y:S05]  /*4ca80*/  BSYNC B1 ;  /* 0x0000000000017941 */ /* 0x000fea0003800000 */
.L_x_1504:
        /* <DEDUP_REMOVED lines=9> */
.L_x_1507:
[----:B------:R-:W-:Y:S05]  /*4cb20*/  BSYNC B1 ;  /* 0x0000000000017941 */ /* 0x000fea0003800000 */
.L_x_1506:
        /* <DEDUP_REMOVED lines=9> */
.L_x_1509:
[----:B------:R-:W-:Y:S05]  /*4cbc0*/  BSYNC B1 ;  /* 0x0000000000017941 */ /* 0x000fea0003800000 */
.L_x_1508:
        /* <DEDUP_REMOVED lines=9> */
.L_x_1511:
[----:B------:R-:W-:Y:S05]  /*4cc60*/  BSYNC B1 ;  /* 0x0000000000017941 */ /* 0x000fea0003800000 */
.L_x_1510:
        /* <DEDUP_REMOVED lines=9> */
.L_x_1513:
[----:B------:R-:W-:Y:S05]  /*4cd00*/  BSYNC B1 ;  /* 0x0000000000017941 */ /* 0x000fea0003800000 */
.L_x_1512:
        /* <DEDUP_REMOVED lines=9> */
.L_x_1515:
[----:B------:R-:W-:Y:S05]  /*4cda0*/  BSYNC B1 ;  /* 0x0000000000017941 */ /* 0x000fea0003800000 */
.L_x_1514:
        /* <DEDUP_REMOVED lines=9> */
.L_x_1517:
[----:B------:R-:W-:Y:S05]  /*4ce40*/  BSYNC B1 ;  /* 0x0000000000017941 */ /* 0x000fea0003800000 */
.L_x_1516:
        /* <DEDUP_REMOVED lines=9> */
.L_x_1519:
[----:B------:R-:W-:Y:S05]  /*4cee0*/  BSYNC B1 ;  /* 0x0000000000017941 */ /* 0x000fea0003800000 */
.L_x_1518:
        /* <DEDUP_REMOVED lines=9> */
.L_x_1521:
[----:B------:R-:W-:Y:S05]  /*4cf80*/  BSYNC B1 ;  /* 0x0000000000017941 */ /* 0x000fea0003800000 */
.L_x_1520:
        /* <DEDUP_REMOVED lines=9> */
.L_x_1523:
[----:B------:R-:W-:Y:S05]  /*4d020*/  BSYNC B1 ;  /* 0x0000000000017941 */ /* 0x000fea0003800000 */
.L_x_1522:
        /* <DEDUP_REMOVED lines=9> */
.L_x_1525:
[----:B------:R-:W-:Y:S05]  /*4d0c0*/  BSYNC B1 ;  /* 0x0000000000017941 */ /* 0x000fea0003800000 */
.L_x_1524:
        /* <DEDUP_REMOVED lines=9> */
.L_x_1527:
[----:B------:R-:W-:Y:S05]  /*4d160*/  BSYNC B1 ;  /* 0x0000000000017941 */ /* 0x000fea0003800000 */
.L_x_1526:
        /* <DEDUP_REMOVED lines=9> */
.L_x_1529:
[----:B------:R-:W-:Y:S05]  /*4d200*/  BSYNC B1 ;  /* 0x0000000000017941 */ /* 0x000fea0003800000 */
.L_x_1528:
        /* <DEDUP_REMOVED lines=9> */
.L_x_1531:
[----:B------:R-:W-:Y:S05]  /*4d2a0*/  BSYNC B1 ;  /* 0x0000000000017941 */ /* 0x000fea0003800000 */
.L_x_1530:
        /* <DEDUP_REMOVED lines=9> */
.L_x_1533:
[----:B------:R-:W-:Y:S05]  /*4d340*/  BSYNC B1 ;  /* 0x0000000000017941 */ /* 0x000fea0003800000 */
.L_x_1532:
        /* <DEDUP_REMOVED lines=9> */
.L_x_1535:
[----:B------:R-:W-:Y:S05]  /*4d3e0*/  BSYNC B1 ;  /* 0x0000000000017941 */ /* 0x000fea0003800000 */
.L_x_1534:
        /* <DEDUP_REMOVED lines=9> */
.L_x_1537:
[----:B------:R-:W-:Y:S05]  /*4d480*/  BSYNC B1 ;  /* 0x0000000000017941 */ /* 0x000fea0003800000 */
.L_x_1536:
        /* <DEDUP_REMOVED lines=9> */
.L_x_1539:
[----:B------:R-:W-:Y:S05]  /*4d520*/  BSYNC B1 ;  /* 0x0000000000017941 */ /* 0x000fea0003800000 */
.L_x_1538:
        /* <DEDUP_REMOVED lines=9> */
.L_x_1541:
[----:B------:R-:W-:Y:S05]  /*4d5c0*/  BSYNC B1 ;  /* 0x0000000000017941 */ /* 0x000fea0003800000 */
.L_x_1540:
        /* <DEDUP_REMOVED lines=9> */
.L_x_1543:
[----:B------:R-:W-:Y:S05]  /*4d660*/  BSYNC B1 ;  /* 0x0000000000017941 */ /* 0x000fea0003800000 */
.L_x_1542:
        /* <DEDUP_REMOVED lines=9> */
.L_x_1545:
[----:B------:R-:W-:Y:S05]  /*4d700*/  BSYNC B1 ;  /* 0x0000000000017941 */ /* 0x000fea0003800000 */
.L_x_1544:
        /* <DEDUP_REMOVED lines=9> */
.L_x_1547:
[----:B------:R-:W-:Y:S05]  /*4d7a0*/  BSYNC B1 ;  /* 0x0000000000017941 */ /* 0x000fea0003800000 */
.L_x_1546:
        /* <DEDUP_REMOVED lines=9> */
.L_x_1549:
[----:B------:R-:W-:Y:S05]  /*4d840*/  BSYNC B1 ;  /* 0x0000000000017941 */ /* 0x000fea0003800000 */
.L_x_1548:
        /* <DEDUP_REMOVED lines=9> */
.L_x_1551:
[----:B------:R-:W-:Y:S05]  /*4d8e0*/  BSYNC B1 ;  /* 0x0000000000017941 */ /* 0x000fea0003800000 */
.L_x_1550:
        /* <DEDUP_REMOVED lines=9> */
.L_x_1553:
[----:B------:R-:W-:Y:S05]  /*4d980*/  BSYNC B1 ;  /* 0x0000000000017941 */ /* 0x000fea0003800000 */
.L_x_1552:
        /* <DEDUP_REMOVED lines=9> */
.L_x_1555:
[----:B------:R-:W-:Y:S05]  /*4da20*/  BSYNC B1 ;  /* 0x0000000000017941 */ /* 0x000fea0003800000 */
.L_x_1554:
        /* <DEDUP_REMOVED lines=9> */
.L_x_1557:
[----:B------:R-:W-:Y:S05]  /*4dac0*/  BSYNC B1 ;  /* 0x0000000000017941 */ /* 0x000fea0003800000 */
.L_x_1556:
[----:B0--345:R-:W-:Y:S01]  /*4dad0*/  SHF.L.U32 R9, R3, 0x10, RZ ;  /* 0x0000001003097819 */ /* 0x039fe200000006ff */
        /* <DEDUP_REMOVED lines=8> */
.L_x_1559:
[----:B------:R-:W-:Y:S05]  /*4db60*/  BSYNC B1 ;  /* 0x0000000000017941 */ /* 0x000fea0003800000 */
.L_x_1558:
        /* <DEDUP_REMOVED lines=9> */
.L_x_1561:
[----:B------:R-:W-:Y:S05]  /*4dc00*/  BSYNC B1 ;  /* 0x0000000000017941 */ /* 0x000fea0003800000 */
.L_x_1560:
[----:B------:R-:W-:Y:S05]  /*4dc10*/  @!P1 BRA `(.L_x_1562) ;  /* 0x0000012400289947 */ /* 0x000fea0003800000 */
[----:B-----5:R-:W-:-:S04]  /*4dc20*/  IMAD.U32 R3, R3, 0x10000, RZ ;  /* 0x0001000003037824 */ /* 0x020fc800078e00ff */
[----:B------:R-:W-:-:S04]  /*4dc30*/  FMUL R0, R3, R16 ;  /* 0x0000001003007220 */ /* 0x000fc80000400000 */
[----:B------:R-:W-:-:S05]  /*4dc40*/  FFMA R0, R151, R2, R0 ;  /* 0x0000000297007223 */ /* 0x000fca0000000000 */
[----:B------:R-:W-:-:S05]  /*4dc50*/  F2FP.BF16.F32.PACK_AB R0, RZ, R0 ;  /* 0x00000000ff00723e */ /* 0x000fca00000010ff */
[----:B------:R0:W-:Y:S01]  /*4dc60*/  STG.E.U16 desc[UR46][R4.64+0x3f2], R0 ;  /* 0x0003f20004007986 */ /* 0x0001e2000c10152e */
[----:B------:R-:W-:Y:S05]  /*4dc70*/  BRA `(.L_x_1562) ;  /* 0x0000012400107947 */ /* 0x000fea0003800000 */
.L_x_33:
[----:B------:R-:W2:Y:S01]  /*4dc80*/  LDL.LU R4, [R1+0x800] ;  /* 0x0008000001047983 */ /* 0x000ea20000300800 */
[----:B------:R-:W-:-:S03]  /*4dc90*/  ULDC.64 UR4, c[0x0][0x5c0] ;  /* 0x0001700000047ab9 */ /* 0x000fc60000000a00 */
[----:B------:R-:W3:Y:S04]  /*4dca0*/  LDL.LU R5, [R1+0x804] ;  /* 0x0008040001057983 */ /* 0x000ee80000300800 */
[----:B------:R-:W4:Y:S04]  /*4dcb0*/  LDL.LU R14, [R1+0x808] ;  /* 0x00080800010e7983 */ /* 0x000f280000300800 */
[----:B------:R-:W5:Y:S04]  /*4dcc0*/  LDL.LU R235, [R1+0x894] ;  /* 0x0008940001eb7983 */ /* 0x000f680000300800 */
        /* <DEDUP_REMOVED lines=63> */
[----:B------:R-:W5:Y:S01]  /*4e0c0*/  LDL.LU R193, [R1+0x994] ;  /* 0x0009940001c17983 */ /* 0x000f620000300800 */
[----:B------:R-:W-:-:S03]  /*4e0d0*/  LEA R12, P1, R8, UR4, 0x1 ;  /* 0x00000004080c7c11 */ /* 0x000fc6000f8208ff */
[----:B------:R-:W5:Y:S04]  /*4e0e0*/  LDL.LU R192, [R1+0x998] ;  /* 0x0009980001c07983 */ /* 0x000f680000300800 */
[----:B------:R-:W5:Y:S04]  /*4e0f0*/  LDL.LU R194, [R1+0x99c] ;  /* 0x00099c0001c27983 */ /* 0x000f680000300800 */
[----:B------:R-:W5:Y:S04]  /*4e100*/  LDL.LU R195, [R1+0x9a0] ;  /* 0x0009a00001c37983 */ /* 0x000f680000300800 */
[----:B------:R-:W5:Y:S01]  /*4e110*/  LDL.LU R197, [R1+0x9a4] ;  /* 0x0009a40001c57983 */ /* 0x000f620000300800 */
[----:B------:R-:W-:-:S03]  /*4e120*/  LEA.HI.X R13, R8, UR5, R19, 0x1, P1 ;  /* 0x00000005080d7c11 */ /* 0x000fc600088f0c13 */
[----:B------:R-:W5:Y:S04]  /*4e130*/  LDL.LU R196, [R1+0x9a8] ;  /* 0x0009a80001c47983 */ /* 0x000f680000300800 */
[----:B------:R-:W5:Y:S04]  /*4e140*/  LDL.LU R198, [R1+0x9ac] ;  /* 0x0009ac0001c67983 */ /* 0x000f680000300800 */
[----:B------:R-:W5:Y:S01]  /*4e150*/  LDL.LU R199, [R1+0x9b0] ;  /* 0x0009b00001c77983 */ /* 0x000f620000300800 */
[----:B--2---:R-:W-:-:S03]  /*4e160*/  FMUL R4, R4, R2 ;  /* 0x0000000204047220 */ /* 0x004fc60000400000 */
[----:B------:R-:W2:Y:S01]  /*4e170*/  LDL.LU R201, [R1+0x9b4] ;  /* 0x0009b40001c97983 */ /* 0x000ea20000300800 */
[----:B------:R-:W-:Y:S02]  /*4e180*/  ISETP.GT.AND P1, PT, R0, 0x1, P0 ;  /* 0x000000010000780c */ /* 0x000fe40000724270 */
[----:B------:R-:W-:Y:S01]  /*4e190*/  F2FP.BF16.F32.PACK_AB R4, RZ, R4 ;  /* 0x00000004ff04723e */ /* 0x000fe200000010ff */
[----:B------:R-:W2:Y:S04]  /*4e1a0*/  LDL.LU R200, [R1+0x9b8] ;  /* 0x0009b80001c87983 */ /* 0x000ea80000300800 */
[----:B------:R-:W2:Y:S04]  /*4e1b0*/  LDL.LU R202, [R1+0x9bc] ;  /* 0x0009bc0001ca7983 */ /* 0x000ea80000300800 */
[----:B------:R-:W2:Y:S04]  /*4e1c0*/  LDL.LU R203, [R1+0x9c0] ;  /* 0x0009c00001cb7983 */ /* 0x000ea80000300800 */
[----:B------:R-:W2:Y:S04]  /*4e1d0*/  LDL.LU R205, [R1+0x9c4] ;  /* 0x0009c40001cd7983 */ /* 0x000ea80000300800 */
[----:B------:R-:W2:Y:S04]  /*4e1e0*/  LDL.LU R204, [R1+0x9c8] ;  /* 0x0009c80001cc7983 */ /* 0x000ea80000300800 */
[----:B------:R3:W-:Y:S04]  /*4e1f0*/  @P2 STG.E.U16 desc[UR46][R12.64], R4 ;  /* 0x000000040c002986 */ /* 0x0007e8000c10152e */
[----:B------:R-:W2:Y:S04]  /*4e200*/  LDL.LU R206, [R1+0x9cc] ;  /* 0x0009cc0001ce7983 */ /* 0x000ea80000300800 */
[----:B------:R-:W2:Y:S01]  /*4e210*/  LDL.LU R207, [R1+0x9d0] ;  /* 0x0009d00001cf7983 */ /* 0x000ea20000300800 */
[----:B---3--:R-:W-:-:S03]  /*4e220*/  FMUL R4, R5, R2 ;  /* 0x0000000205047220 */ /* 0x008fc60000400000 */
[----:B------:R-:W3:Y:S04]  /*4e230*/  LDL.LU R209, [R1+0x9d4] ;  /* 0x0009d40001d17983 */ /* 0x000ee80000300800 */
[----:B------:R-:W3:Y:S01]  /*4e240*/  LDL.LU R208, [R1+0x9d8] ;  /* 0x0009d80001d07983 */ /* 0x000ee20000300800 */
[----:B------:R-:W-:-:S03]  /*4e250*/  F2FP.BF16.F32.PACK_AB R4, RZ, R4 ;  /* 0x00000004ff04723e */ /* 0x000fc600000010ff */
[----:B------:R-:W3:Y:S04]  /*4e260*/  LDL.LU R210, [R1+0x9dc] ;  /* 0x0009dc0001d27983 */ /* 0x000ee80000300800 */
[----:B------:R-:W3:Y:S01]  /*4e270*/  LDL.LU R211, [R1+0x9e0] ;  /* 0x0009e00001d37983 */ /* 0x000ee20000300800 */
[----:B------:R-:W-:-:S03]  /*4e280*/  PRMT R6, R4, 0x7610, R6 ;  /* 0x0000761004067816 */ /* 0x000fc60000000006 */
[----:B------:R-:W3:Y:S01]  /*4e290*/  LDL.LU R213, [R1+0x9e4] ;  /* 0x0009e40001d57983 */ /* 0x000ee20000300800 */
[----:B------:R-:W-:-:S03]  /*4e2a0*/  @P1 IMAD.MOV.U32 R4, RZ, RZ, R12 ;  /* 0x000000ffff041224 */ /* 0x000fc600078e000c */
[----:B------:R-:W3:Y:S01]  /*4e2b0*/  LDL.LU R212, [R1+0x9e8] ;  /* 0x0009e80001d47983 */ /* 0x000ee20000300800 */
[----:B------:R-:W-:-:S03]  /*4e2c0*/  @P1 MOV R5, R13 ;  /* 0x0000000d00051202 */ /* 0x000fc60000000f00 */
[----:B------:R-:W3:Y:S04]  /*4e2d0*/  LDL.LU R214, [R1+0x9ec] ;  /* 0x0009ec0001d67983 */ /* 0x000ee80000300800 */
[----:B------:R-:W3:Y:S04]  /*4e2e0*/  LDL.LU R215, [R1+0x9f0] ;  /* 0x0009f00001d77983 */ /* 0x000ee80000300800 */
[----:B------:R-:W3:Y:S04]  /*4e2f0*/  LDL.LU R217, [R1+0x9f4] ;  /* 0x0009f40001d97983 */ /* 0x000ee80000300800 */
[----:B------:R-:W3:Y:S04]  /*4e300*/  LDL.LU R216, [R1+0x9f8] ;  /* 0x0009f80001d87983 */ /* 0x000ee80000300800 */
[----:B------:R-:W3:Y:S04]  /*4e310*/  LDL.LU R218, [R1+0x9fc] ;  /* 0x0009fc0001da7983 */ /* 0x000ee80000300800 */
[----:B------:R-:W3:Y:S04]  /*4e320*/  LDL.LU R8, [R1+0x888] ;  /* 0x0008880001087983 */ /* 0x000ee80000300800 */
[----:B------:R-:W3:Y:S04]  /*4e330*/  LDL.LU R9, [R1+0x88c] ;  /* 0x00088c0001097983 */ /* 0x000ee80000300800 */
[----:B------:R-:W3:Y:S04]  /*4e340*/  LDL.LU R19, [R1+0x890] ;  /* 0x0008900001137983 */ /* 0x000ee80000300800 */
[----:B------:R0:W-:Y:S04]  /*4e350*/  @P1 STG.E.U16 desc[UR46][R4.64+0x2], R6 ;  /* 0x0000020604001986 */ /* 0x0001e8000c10152e */
[----:B0-----:R-:W5:Y:S01]  /*4e360*/  LDL.LU R5, [R1+0x80c] ;  /* 0x00080c0001057983 */ /* 0x001f620000300800 */
[----:B------:R-:W-:Y:S01]  /*4e370*/  ISETP.GT.AND P5, PT, R3, 0x8, PT ;  /* 0x000000080300780c */ /* 0x000fe20003fa4270 */
[----:B------:R-:W-:Y:S01]  /*4e380*/  USHF.L.U32 UR5, UR8, 0x4, URZ ;  /* 0x0000000408057899 */ /* 0x000fe2000800063f */
[----:B----4-:R-:W-:Y:S01]  /*4e390*/  FMUL R4, R14, R2 ;  /* 0x000000020e047220 */ /* 0x010fe20000400000 */
[----:B------:R-:W-:Y:S01]  /*4e3a0*/  USHF.L.U64.HI UR4, UR8, 0x4, UR9 ;  /* 0x0000000408047899 */ /* 0x000fe20008010209 */
[----:B------:R-:W-:-:S03]  /*4e3b0*/  ISETP.GT.AND P1, PT, R0, RZ, P5 ;  /* 0x000000ff0000720c */ /* 0x000fc60002f24270 */
[----:B------:R-:W-:Y:S02]  /*4e3c0*/  IADD3 R14, P2, R12, UR5, RZ ;  /* 0x000000050c0e7c10 */ /* 0x000fe4000ff5e0ff */
[----:B------:R-:W-:Y:S02]  /*4e3d0*/  F2FP.BF16.F32.PACK_AB R4, RZ, R4 ;  /* 0x00000004ff04723e */ /* 0x000fe400000010ff */
[----:B------:R-:W-:-:S06]  /*4e3e0*/  IADD3.X R15, R13, UR4, RZ, P2, !PT ;  /* 0x000000040d0f7c10 */ /* 0x000fcc00097fe4ff */
[----:B------:R5:W-:Y:S01]  /*4e3f0*/  @P1 STG.E.U16 desc[UR46][R14.64], R4 ;  /* 0x000000040e001986 */ /* 0x000be2000c10152e */
[----:B------:R-:W-:Y:S01]  /*4e400*/  ISETP.GT.AND P1, PT, R0, 0x1, P5 ;  /* 0x000000010000780c */ /* 0x000fe20002f24270 */
[----:B-----5:R-:W-:-:S12]  /*4e410*/  FMUL R4, R5, R2 ;  /* 0x0000000205047220 */ /* 0x020fd80000400000 */
[----:B------:R-:W-:Y:S01]  /*4e420*/  @P1 IMAD.MOV.U32 R5, RZ, RZ, R15 ;  /* 0x000000ffff051224 */ /* 0x000fe200078e000f */
[----:B------:R-:W-:-:S04]  /*4e430*/  F2FP.BF16.F32.PACK_AB R4, RZ, R4 ;  /* 0x00000004ff04723e */ /* 0x000fc800000010ff */
[----:B------:R-:W-:Y:S01]  /*4e440*/  PRMT R6, R4, 0x7610, R6 ;  /* 0x0000761004067816 */ /* 0x000fe20000000006 */
[----:B------:R-:W-:-:S05]  /*4e450*/  @P1 IMAD.MOV.U32 R4, RZ, RZ, R14 ;  /* 0x000000ffff041224 */ /* 0x000fca00078e000e */
[----:B------:R0:W-:Y:S04]  /*4e460*/  @P1 STG.E.U16 desc[UR46][R4.64+0x2], R6 ;  /* 0x0000020604001986 */ /* 0x0001e8000c10152e */
[----:B0-----:R-:W4:Y:S01]  /*4e470*/  LDL.LU R5, [R1+0x810] ;  /* 0x0008100001057983 */ /* 0x001f220000300800 */
[----:B------:R-:W-:Y:S01]  /*4e480*/  ISETP.GT.AND P1, PT, R0, 0x8, P0 ;  /* 0x000000080000780c */ /* 0x000fe20000724270 */
[----:B----4-:R-:W-:-:S12]  /*4e490*/  FMUL R4, R5, R2 ;  /* 0x0000000205047220 */ /* 0x010fd80000400000 */
[----:B------:R-:W-:Y:S02]  /*4e4a0*/  @P1 MOV R5, R13 ;  /* 0x0000000d00051202 */ /* 0x000fe40000000f00 */
[----:B------:R-:W-:-:S04]  /*4e4b0*/  F2FP.BF16.F32.PACK_AB R4, RZ, R4 ;  /* 0x00000004ff04723e */ /* 0x000fc800000010ff */
[----:B------:R-:W-:Y:S01]  /*4e4c0*/  PRMT R6, R4, 0x7610, R6 ;  /* 0x0000761004067816 */ /* 0x000fe20000000006 */
[----:B------:R-:W-:-:S05]  /*4e4d0*/  @P1 IMAD.MOV.U32 R4, RZ, RZ, R12 ;  /* 0x000000ffff041224 */ /* 0x000fca00078e000c */
[----:B------:R0:W-:Y:S04]  /*4e4e0*/  @P1 STG.E.U16 desc[UR46][R4.64+0x10], R6 ;  /* 0x0000100604001986 */ /* 0x0001e8000c10152e */
[----:B0-----:R-:W4:Y:S01]  /*4e4f0*/  LDL.LU R5, [R1+0x814] ;  /* 0x0008140001057983 */ /* 0x001f220000300800 */
[----:B------:R-:W-:Y:S01]  /*4e500*/  ISETP.GT.AND P1, PT, R0, 0x9, P0 ;  /* 0x000000090000780c */ /* 0x000fe20000724270 */
[----:B----4-:R-:W-:-:S12]  /*4e510*/  FMUL R4, R5, R2 ;  /* 0x0000000205047220 */ /* 0x010fd80000400000 */
        /* <DEDUP_REMOVED lines=222> */
[C---:B------:R-:W-:Y:S01]  /*4f300*/  ISETP.GT.AND P1, PT, R0.reuse, 0x41, P0 ;  /* 0x000000410000780c */ /* 0x040fe20000724270 */
[-C--:B------:R-:W-:Y:S01]  /*4f310*/  FMUL R7, R7, R2.reuse ;  /* 0x0000000207077220 */ /* 0x080fe20000400000 */
[C---:B------:R-:W-:Y:S01]  /*4f320*/  ISETP.GT.AND P2, PT, R0.reuse, 0x58, P5 ;  /* 0x000000580000780c */ /* 0x040fe20002f44270 */
[-C--:B------:R-:W-:Y:S01]  /*4f330*/  FMUL R17, R17, R2.reuse ;  /* 0x0000000211117220 */ /* 0x080fe20000400000 */
[----:B------:R-:W-:Y:S01]  /*4f340*/  ISETP.GT.AND P3, PT, R0, 0x59, P5 ;  /* 0x000000590000780c */ /* 0x000fe20002f64270 */
[-C--:B------:R-:W-:Y:S01]  /*4f350*/  FMUL R10, R10, R2.reuse ;  /* 0x000000020a0a7220 */ /* 0x080fe20000400000 */
[----:B------:R-:W-:Y:S01]  /*4f360*/  ISETP.GT.AND P4, PT, R0, 0x61, P0 ;  /* 0x000000610000780c */ /* 0x000fe20000784270 */
[-C--:B------:R-:W-:Y:S01]  /*4f370*/  FMUL R11, R11, R2.reuse ;  /* 0x000000020b0b7220 */ /* 0x080fe20000400000 */
[----:B------:R-:W-:Y:S01]  /*4f380*/  F2FP.BF16.F32.PACK_AB R7, RZ, R7 ;  /* 0x00000007ff07723e */ /* 0x000fe200000010ff */
[-C--:B------:R-:W-:Y:S01]  /*4f390*/  FMUL R18, R18, R2.reuse ;  /* 0x0000000212127220 */ /* 0x080fe20000400000 */
        /* <DEDUP_REMOVED lines=51> */
[-C--:B--2---:R-:W-:Y:S01]  /*4f6d0*/  FMUL R201, R201, R2.reuse ;  /* 0x00000002c9c97220 */ /* 0x084fe20000400000 */
[-C--:B------:R-:W-:Y:S01]  /*4f6e0*/  FMUL R199, R199, R2.reuse ;  /* 0x00000002c7c77220 */ /* 0x080fe20000400000 */
[-C--:B------:R-:W-:Y:S01]  /*4f6f0*/  FMUL R200, R200, R2.reuse ;  /* 0x00000002c8c87220 */ /* 0x080fe20000400000 */
[-C--:B------:R-:W-:Y:S01]  /*4f700*/  FMUL R202, R202, R2.reuse ;  /* 0x00000002caca7220 */ /* 0x080fe20000400000 */
[-C--:B------:R-:W-:Y:S01]  /*4f710*/  FMUL R205, R205, R2.reuse ;  /* 0x00000002cdcd7220 */ /* 0x080fe20000400000 */
[-C--:B------:R-:W-:Y:S01]  /*4f720*/  FMUL R203, R203, R2.reuse ;  /* 0x00000002cbcb7220 */ /* 0x080fe20000400000 */
[-C--:B------:R-:W-:Y:S01]  /*4f730*/  FMUL R204, R204, R2.reuse ;  /* 0x00000002cccc7220 */ /* 0x080fe20000400000 */
[-C--:B------:R-:W-:Y:S01]  /*4f740*/  FMUL R206, R206, R2.reuse ;  /* 0x00000002cece7220 */ /* 0x080fe20000400000 */
[-C--:B---3--:R-:W-:Y:S01]  /*4f750*/  FMUL R209, R209, R2.reuse ;  /* 0x00000002d1d17220 */ /* 0x088fe20000400000 */
        /* <DEDUP_REMOVED lines=11> */
[----:B----4-:R-:W-:Y:S01]  /*4f810*/  FMUL R4, R5, R2 ;  /* 0x0000000205047220 */ /* 0x010fe20000400000 */
[----:B------:R-:W-:-:S04]  /*4f820*/  @P1 IMAD.MOV.U32 R5, RZ, RZ, R13 ;  /* 0x000000ffff051224 */ /* 0x000fc800078e000d */
[----:B------:R-:W-:-:S04]  /*4f830*/  F2FP.BF16.F32.PACK_AB R4, RZ, R4 ;  /* 0x00000004ff04723e */ /* 0x000fc800000010ff */
[----:B------:R-:W-:Y:S01]  /*4f840*/  PRMT R6, R4, 0x7610, R6 ;  /* 0x0000761004067816 */ /* 0x000fe20000000006 */
[----:B------:R-:W-:-:S05]  /*4f850*/  @P1 IMAD.MOV.U32 R4, RZ, RZ, R12 ;  /* 0x000000ffff041224 */ /* 0x000fca00078e000c */
[----:B------:R0:W-:Y:S01]  /*4f860*/  @P1 STG.E.U16 desc[UR46][R4.64+0x82], R6 ;  /* 0x0000820604001986 */ /* 0x0001e2000c10152e */
[----:B------:R-:W-:Y:S01]  /*4f870*/  ISETP.GT.AND P1, PT, R0, 0x40, P5 ;  /* 0x000000400000780c */ /* 0x000fe20002f24270 */
[-C--:B0-----:R-:W-:Y:S01]  /*4f880*/  FMUL R4, R8, R2.reuse ;  /* 0x0000000208047220 */ /* 0x081fe20000400000 */
[----:B------:R-:W-:-:S11]  /*4f890*/  FMUL R8, R223, R2 ;  /* 0x00000002df087220 */ /* 0x000fd60000400000 */
[----:B------:R-:W-:Y:S02]  /*4f8a0*/  @P1 MOV R5, R15 ;  /* 0x0000000f00051202 */ /* 0x000fe40000000f00 */
[----:B------:R-:W-:-:S04]  /*4f8b0*/  F2FP.BF16.F32.PACK_AB R4, RZ, R4 ;  /* 0x00000004ff04723e */ /* 0x000fc800000010ff */
[----:B------:R-:W-:Y:S01]  /*4f8c0*/  PRMT R6, R4, 0x7610, R6 ;  /* 0x0000761004067816 */ /* 0x000fe20000000006 */
[----:B------:R-:W-:-:S05]  /*4f8d0*/  @P1 IMAD.MOV.U32 R4, RZ, RZ, R14 ;  /* 0x000000ffff041224 */ /* 0x000fca00078e000e */
[----:B------:R0:W-:Y:S01]  /*4f8e0*/  @P1 STG.E.U16 desc[UR46][R4.64+0x80], R6 ;  /* 0x0000800604001986 */ /* 0x0001e2000c10152e */
[----:B------:R-:W-:Y:S01]  /*4f8f0*/  ISETP.GT.AND P1, PT, R0, 0x41, P5 ;  /* 0x000000410000780c */ /* 0x000fe20002f24270 */
[-C--:B0-----:R-:W-:Y:S01]  /*4f900*/  FMUL R4, R9, R2.reuse ;  /* 0x0000000209047220 */ /* 0x081fe20000400000 */
[----:B------:R-:W-:-:S11]  /*4f910*/  FMUL R9, R222, R2 ;  /* 0x00000002de097220 */ /* 0x000fd60000400000 */
[----:B------:R-:W-:Y:S01]  /*4f920*/  @P1 IMAD.MOV.U32 R5, RZ, RZ, R15 ;  /* 0x000000ffff051224 */ /* 0x000fe200078e000f */
        /* <DEDUP_REMOVED lines=13> */
[----:B0-----:R-:W-:-:S12]  /*4fa00*/  FMUL R4, R235, R2 ;  /* 0x00000002eb047220 */ /* 0x001fd80000400000 */
[----:B------:R-:W-:Y:S01]  /*4fa10*/  @P1 IMAD.MOV.U32 R5, RZ, RZ, R13 ;  /* 0x000000ffff051224 */ /* 0x000fe200078e000d */
[----:B------:R-:W2:Y:S01]  /*4fa20*/  LDL.LU R235, [R1+0x7c4] ;  /* 0x0007c40001eb7983 */ /* 0x000ea20000300800 */
[----:B------:R-:W-:-:S04]  /*4fa30*/  F2FP.BF16.F32.PACK_AB R4, RZ, R4 ;  /* 0x00000004ff04723e */ /* 0x000fc800000010ff */
[----:B------:R-:W-:Y:S01]  /*4fa40*/  PRMT R6, R4, 0x7610, R6 ;  /* 0x0000761004067816 */ /* 0x000fe20000000006 */
[----:B------:R-:W-:-:S05]  /*4fa50*/  @P1 IMAD.MOV.U32 R4, RZ, RZ, R12 ;  /* 0x000000ffff041224 */ /* 0x000fca00078e000c */
[----:B------:R0:W-:Y:S01]  /*4fa60*/  @P1 STG.E.U16 desc[UR46][R4.64+0x92], R6 ;  /* 0x0000920604001986 */ /* 0x0001e2000c10152e */
[----:B------:R-:W-:Y:S01]  /*4fa70*/  ISETP.GT.AND P1, PT, R0, 0x48, P5 ;  /* 0x000000480000780c */ /* 0x000fe20002f24270 */
[----:B0-----:R-:W-:-:S12]  /*4fa80*/  FMUL R4, R234, R2 ;  /* 0x00000002ea047220 */ /* 0x001fd80000400000 */
[----:B------:R-:W-:Y:S01]  /*4fa90*/  @P1 MOV R5, R15 ;  /* 0x0000000f00051202 */ /* 0x000fe20000000f00 */
[----:B------:R-:W3:Y:S01]  /*4faa0*/  LDL.LU R234, [R1+0x7c8] ;  /* 0x0007c80001ea7983 */ /* 0x000ee20000300800 */
[----:B------:R-:W-:-:S04]  /*4fab0*/  F2FP.BF16.F32.PACK_AB R4, RZ, R4 ;  /* 0x00000004ff04723e */ /* 0x000fc800000010ff */
[----:B------:R-:W-:Y:S01]  /*4fac0*/  PRMT R6, R4, 0x7610, R6 ;  /* 0x0000761004067816 */ /* 0x000fe20000000006 */
[----:B------:R-:W-:-:S05]  /*4fad0*/  @P1 IMAD.MOV.U32 R4, RZ, RZ, R14 ;  /* 0x000000ffff041224 */ /* 0x000fca00078e000e */
[----:B------:R0:W-:Y:S01]  /*4fae0*/  @P1 STG.E.U16 desc[UR46][R4.64+0x90], R6 ;  /* 0x0000900604001986 */ /* 0x0001e2000c10152e */
[----:B------:R-:W-:Y:S01]  /*4faf0*/  ISETP.GT.AND P1, PT, R0, 0x49, P5 ;  /* 0x000000490000780c */ /* 0x000fe20002f24270 */
[----:B0-----:R-:W-:-:S12]  /*4fb00*/  FMUL R4, R233, R2 ;  /* 0x00000002e9047220 */ /* 0x001fd80000400000 */
[----:B------:R-:W-:Y:S01]  /*4fb10*/  @P1 IMAD.MOV.U32 R5, RZ, RZ, R15 ;  /* 0x000000ffff051224 */ /* 0x000fe200078e000f */
[----:B------:R-:W4:Y:S01]  /*4fb20*/  LDL.LU R233, [R1+0x7cc] ;  /* 0x0007cc0001e97983 */ /* 0x000f220000300800 */
[----:B------:R-:W-:-:S04]  /*4fb30*/  F2FP.BF16.F32.PACK_AB R4, RZ, R4 ;  /* 0x00000004ff04723e */ /* 0x000fc800000010ff */
[----:B------:R-:W-:Y:S01]  /*4fb40*/  PRMT R6, R4, 0x7610, R6 ;  /* 0x0000761004067816 */ /* 0x000fe20000000006 */
[----:B------:R-:W-:-:S05]  /*4fb50*/  @P1 IMAD.MOV.U32 R4, RZ, RZ, R14 ;  /* 0x000000ffff041224 */ /* 0x000fca00078e000e */
[----:B------:R0:W-:Y:S01]  /*4fb60*/  @P1 STG.E.U16 desc[UR46][R4.64+0x92], R6 ;  /* 0x0000920604001986 */ /* 0x0001e2000c10152e */
[----:B------:R-:W-:Y:S01]  /*4fb70*/  ISETP.GT.AND P1, PT, R0, 0x50, P0 ;  /* 0x000000500000780c */ /* 0x000fe20000724270 */
[----:B0-----:R-:W-:-:S12]  /*4fb80*/  FMUL R4, R232, R2 ;  /* 0x00000002e8047220 */ /* 0x001fd80000400000 */
[----:B------:R-:W-:Y:S01]  /*4fb90*/  @P1 MOV R5, R13 ;  /* 0x0000000d00051202 */ /* 0x000fe20000000f00 */
[----:B------:R-:W5:Y:S01]  /*4fba0*/  LDL.LU R232, [R1+0x7d0] ;  /* 0x0007d00001e87983 */ /* 0x000f620000300800 */
[----:B------:R-:W-:-:S04]  /*4fbb0*/  F2FP.BF16.F32.PACK_AB R4, RZ, R4 ;  /* 0x00000004ff04723e */ /* 0x000fc800000010ff */
[----:B------:R-:W-:Y:S01]  /*4fbc0*/  PRMT R6, R4, 0x7610, R6 ;  /* 0x0000761004067816 */ /* 0x000fe20000000006 */
[----:B------:R-:W-:-:S05]  /*4fbd0*/  @P1 IMAD.MOV.U32 R4, RZ, RZ, R12 ;  /* 0x000000ffff041224 */ /* 0x000fca00078e000c */
[----:B------:R0:W-:Y:S01]  /*4fbe0*/  @P1 STG.E.U16 desc[UR46][R4.64+0xa0], R6 ;  /* 0x0000a00604001986 */ /* 0x0001e2000c10152e */
[----:B------:R-:W-:Y:S01]  /*4fbf0*/  ISETP.GT.AND P1, PT, R0, 0x51, P0 ;  /* 0x000000510000780c */ /* 0x000fe20000724270 */
[----:B0-----:R-:W-:-:S12]  /*4fc00*/  FMUL R4, R231, R2 ;  /* 0x00000002e7047220 */ /* 0x001fd80000400000 */
[----:B------:R-:W-:Y:S01]  /*4fc10*/  @P1 IMAD.MOV.U32 R5, RZ, RZ, R13 ;  /* 0x000000ffff051224 */ /* 0x000fe200078e000d */
[----:B------:R-:W5:Y:S01]  /*4fc20*/  LDL.LU R231, [R1+0x7d4] ;  /* 0x0007d40001e77983 */ /* 0x000f620000300800 */
        /* <DEDUP_REMOVED lines=35> */
[----:B------:R0:W-:Y:S02]  /*4fe60*/  @P1 STG.E.U16 desc[UR46][R4.64+0xb2], R6 ;  /* 0x0000b20604001986 */ /* 0x0001e4000c10152e */
[-C--:B0-----:R-:W-:Y:S01]  /*4fe70*/  FMUL R5, R226, R2.reuse ;  /* 0x00000002e2057220 */ /* 0x081fe20000400000 */
[-C--:B------:R-:W-:Y:S01]  /*4fe80*/  FMUL R4, R225, R2.reuse ;  /* 0x00000002e1047220 */ /* 0x080fe20000400000 */
[----:B------:R-:W-:Y:S01]  /*4fe90*/  ISETP.GT.AND P1, PT, R0, 0x60, P0 ;  /* 0x000000600000780c */ /* 0x000fe20000724270 */
[----:B------:R-:W-:Y:S01]  /*4fea0*/  FMUL R6, R224, R2 ;  /* 0x00000002e0067220 */ /* 0x000fe20000400000 */
[----:B------:R-:W5:Y:S01]  /*4feb0*/  LDL.LU R226, [R1+0x7e8] ;  /* 0x0007e80001e27983 */ /* 0x000f620000300800 */
[----:B------:R-:W-:Y:S02]  /*4fec0*/  F2FP.BF16.F32.PACK_AB R5, RZ, R5 ;  /* 0x00000005ff05723e */ /* 0x000fe400000010ff */
[----:B------:R-:W-:Y:S01]  /*4fed0*/  F2FP.BF16.F32.PACK_AB R4, RZ, R4 ;  /* 0x00000004ff04723e */ /* 0x000fe200000010ff */
[----:B------:R-:W5:Y:S01]  /*4fee0*/  LDL.LU R225, [R1+0x7ec] ;  /* 0x0007ec0001e17983 */ /* 0x000f620000300800 */
[----:B------:R-:W-:-:S02]  /*4fef0*/  PRMT R219, R5, 0x7610, R219 ;  /* 0x0000761005db7816 */ /* 0x000fc400000000db */
[----:B------:R-:W-:Y:S01]  /*4ff00*/  PRMT R220, R4, 0x7610, R220 ;  /* 0x0000761004dc7816 */ /* 0x000fe200000000dc */
[----:B------:R-:W-:Y:S01]  /*4ff10*/  @P2 IMAD.MOV.U32 R4, RZ, RZ, R14 ;  /* 0x000000ffff042224 */ /* 0x000fe200078e000e */
[----:B------:R-:W-:Y:S01]  /*4ff20*/  @P2 MOV R5, R15 ;  /* 0x0000000f00052202 */ /* 0x000fe20000000f00 */
[----:B------:R-:W5:Y:S04]  /*4ff30*/  LDL.LU R224, [R1+0x7f0] ;  /* 0x0007f00001e07983 */ /* 0x000f680000300800 */
[----:B------:R0:W-:Y:S01]  /*4ff40*/  @P2 STG.E.U16 desc[UR46][R4.64+0xb0], R219 ;  /* 0x0000b0db04002986 */ /* 0x0001e2000c10152e */
[----:B------:R-:W-:-:S03]  /*4ff50*/  F2FP.BF16.F32.PACK_AB R6, RZ, R6 ;  /* 0x00000006ff06723e */ /* 0x000fc600000010ff */
[----:B------:R-:W5:Y:S01]  /*4ff60*/  LDL.LU R223, [R1+0x7f4] ;  /* 0x0007f40001df7983 */ /* 0x000f620000300800 */
[----:B0-----:R-:W-:Y:S02]  /*4ff70*/  @P3 IMAD.MOV.U32 R4, RZ, RZ, R14 ;  /* 0x000000ffff043224 */ /* 0x001fe400078e000e */
[----:B------:R-:W-:Y:S01]  /*4ff80*/  @P3 IMAD.MOV.U32 R5, RZ, RZ, R15 ;  /* 0x000000ffff053224 */ /* 0x000fe200078e000f */
[C---:B------:R-:W-:Y:S01]  /*4ff90*/  ISETP.GT.AND P2, PT, R0.reuse, 0x61, P5 ;  /* 0x000000610000780c */ /* 0x040fe20002f44270 */
[----:B------:R-:W5:Y:S04]  /*4ffa0*/  LDL.LU R222, [R1+0x7f8] ;  /* 0x0007f80001de7983 */ /* 0x000f680000300800 */
[----:B------:R0:W-:Y:S01]  /*4ffb0*/  @P3 STG.E.U16 desc[UR46][R4.64+0xb2], R220 ;  /* 0x0000b2dc04003986 */ /* 0x0001e2000c10152e */
[----:B------:R-:W-:-:S03]  /*4ffc0*/  ISETP.GT.AND P3, PT, R0, 0x60, P5 ;  /* 0x000000600000780c */ /* 0x000fc60002f64270 */
[----:B------:R-:W5:Y:S01]  /*4ffd0*/  LDL.LU R221, [R1+0x7fc] ;  /* 0x0007fc0001dd7983 */ /* 0x000f620000300800 */
[----:B0-----:R-:W-:-:S03]  /*4ffe0*/  F2FP.BF16.F32.PACK_AB R4, RZ, R8 ;  /* 0x00000008ff04723e */ /* 0x001fc600000010ff */
[----:B------:R-:W3:Y:S01]  /*4fff0*/  LDL.LU R220, [R1+0x7c0] ;  /* 0x0007c00001dc7983 */ /* 0x000ee20000300800 */
[----:B------:R-:W-:Y:S02]  /*50000*/  @P1 MOV R5, R13 ;  /* 0x0000000d00051202 */ /* 0x000fe40000000f00 */
[----:B------:R-:W-:Y:S01]  /*50010*/  PRMT R219, R4, 0x7610, R219 ;  /* 0x0000761004db7816 */ /* 0x000fe200000000db */
[----:B------:R-:W-:-:S05]  /*50020*/  @P1 IMAD.MOV.U32 R4, RZ, RZ, R12 ;  /* 0x000000ffff041224 */ /* 0x000fca00078e000c */
[----:B------:R0:W-:Y:S01]  /*50030*/  @P1 STG.E.U16 desc[UR46][R4.64+0xc0], R6 ;  /* 0x0000c00604001986 */ /* 0x0001e2000c10152e */
[----:B------:R-:W-:Y:S01]  /*50040*/  PRMT R8, R7, 0x7610, R8 ;  /* 0x0000761007087816 */ /* 0x000fe20000000008 */
[----:B0-----:R-:W-:Y:S02]  /*50050*/  @P4 IMAD.MOV.U32 R4, RZ, RZ, R12 ;  /* 0x000000ffff044224 */ /* 0x001fe400078e000c */
[----:B------:R-:W-:Y:S01]  /*50060*/  @P4 IMAD.MOV.U32 R5, RZ, RZ, R13 ;  /* 0x000000ffff054224 */ /* 0x000fe200078e000d */
[----:B------:R-:W-:-:S04]  /*50070*/  F2FP.BF16.F32.PACK_AB R6, RZ, R9 ;  /* 0x00000009ff06723e */ /* 0x000fc800000010ff */
[----:B------:R0:W-:Y:S01]  /*50080*/  @P4 STG.E.U16 desc[UR46][R4.64+0xc2], R219 ;  /* 0x0000c2db04004986 */ /* 0x0001e2000c10152e */
[----:B------:R-:W-:Y:S02]  /*50090*/  ISETP.GT.AND P1, PT, R0, 0x68, P0 ;  /* 0x000000680000780c */ /* 0x000fe40000724270 */
[----:B------:R-:W-:Y:S01]  /*500a0*/  PRMT R7, R6, 0x7610, R7 ;  /* 0x0000761006077816 */ /* 0x000fe20000000007 */
[--C-:B0-----:R-:W-:Y:S01]  /*500b0*/  @P3 IMAD.MOV.U32 R4, RZ, RZ, R14.reuse ;  /* 0x000000ffff043224 */ /* 0x101fe200078e000e */
[----:B------:R-:W-:Y:S01]  /*500c0*/  @P3 MOV R5, R15 ;  /* 0x0000000f00053202 */ /* 0x000fe20000000f00 */
[----:B------:R-:W2:Y:S04]  /*500d0*/  LDL.LU R219, [R1+0x7bc] ;  /* 0x0007bc0001db7983 */ /* 0x000ea80000300800 */
[----:B------:R0:W-:Y:S01]  /*500e0*/  @P3 STG.E.U16 desc[UR46][R4.64+0xc0], R8 ;  /* 0x0000c00804003986 */ /* 0x0001e2000c10152e */
[----:B------:R-:W-:Y:S01]  /*500f0*/  ISETP.GT.AND P4, PT, R0, 0x69, P0 ;  /* 0x000000690000780c */ /* 0x000fe20000784270 */
[----:B0-----:R-:W-:-:S02]  /*50100*/  @P2 IMAD.MOV.U32 R4, RZ, RZ, R14 ;  /* 0x000000ffff042224 */ /* 0x001fc400078e000e */
[----:B------:R-:W-:-:S05]  /*50110*/  @P2 IMAD.MOV.U32 R5, RZ, RZ, R15 ;  /* 0x000000ffff052224 */ /* 0x000fca00078e000f */
[----:B------:R0:W-:Y:S01]  /*50120*/  @P2 STG.E.U16 desc[UR46][R4.64+0xc2], R7 ;  /* 0x0000c20704002986 */ /* 0x0001e2000c10152e */
[----:B------:R-:W-:Y:S02]  /*50130*/  ISETP.GT.AND P3, PT, R0, 0x68, P5 ;  /* 0x000000680000780c */ /* 0x000fe40002f64270 */
[----:B------:R-:W-:Y:S02]  /*50140*/  F2FP.BF16.F32.PACK_AB R6, RZ, R10 ;  /* 0x0000000aff06723e */ /* 0x000fe400000010ff */
[----:B0-----:R-:W-:Y:S01]  /*50150*/  F2FP.BF16.F32.PACK_AB R4, RZ, R17 ;  /* 0x00000011ff04723e */ /* 0x001fe200000010ff */
[----:B------:R-:W4:Y:S01]  /*50160*/  LDL.LU R10, [R1+0x600] ;  /* 0x00060000010a7983 */ /* 0x000f220000300800 */
[----:B------:R-:W-:Y:S02]  /*50170*/  @P1 MOV R5, R13 ;  /* 0x0000000d00051202 */ /* 0x000fe40000000f00 */
[----:B------:R-:W-:Y:S01]  /*50180*/  PRMT R9, R4, 0x7610, R9 ;  /* 0x0000761004097816 */ /* 0x000fe20000000009 */
[----:B------:R-:W-:Y:S01]  /*50190*/  @P1 IMAD.MOV.U32 R4, RZ, RZ, R12 ;  /* 0x000000ffff041224 */ /* 0x000fe200078e000c */
[----:B------:R-:W-:Y:S01]  /*501a0*/  ISETP.GT.AND P2, PT, R0, 0x69, P5 ;  /* 0x000000690000780c */ /* 0x000fe20002f44270 */
[----:B------:R-:W5:Y:S01]  /*501b0*/  LDL.LU R17, [R1+0x614] ;  /* 0x0006140001117983 */ /* 0x000f620000300800 */
[----:B------:R-:W-:-:S03]  /*501c0*/  F2FP.BF16.F32.PACK_AB R7, RZ, R11 ;  /* 0x0000000bff07723e */ /* 0x000fc600000010ff */
        /* <DEDUP_REMOVED lines=8> */
[----:B0-----:R-:W-:Y:S01]  /*50250*/  @P3 IMAD.MOV.U32 R4, RZ, RZ, R14 ;  /* 0x000000ffff043224 */ /* 0x001fe200078e000e */
[----:B------:R-:W-:-:S05]  /*50260*/  @P3 MOV R5, R15 ;  /* 0x0000000f00053202 */ /* 0x000fca0000000f00 */
[----:B------:R0:W-:Y:S01]  /*50270*/  @P3 STG.E.U16 desc[UR46][R4.64+0xd0], R8 ;  /* 0x0000d00804003986 */ /* 0x0001e2000c10152e */
[----:B------:R-:W-:Y:S01]  /*50280*/  ISETP.GT.AND P4, PT, R0, 0x71, P0 ;  /* 0x000000710000780c */ /* 0x000fe20000784270 */
[----:B0-----:R-:W-:Y:S02]  /*50290*/  @P2 IMAD.MOV.U32 R4, RZ, RZ, R14 ;  /* 0x000000ffff042224 */ /* 0x001fe400078e000e */
[----:B------:R-:W-:-:S05]  /*502a0*/  @P2 IMAD.MOV.U32 R5, RZ, RZ, R15 ;  /* 0x000000ffff052224 */ /* 0x000fca00078e000f */
[----:B------:R0:W-:Y:S01]  /*502b0*/  @P2 STG.E.U16 desc[UR46][R4.64+0xd2], R7 ;  /* 0x0000d20704002986 */ /* 0x0001e2000c10152e */
[----:B------:R-:W-:Y:S02]  /*502c0*/  ISETP.GT.AND P3, PT, R0, 0x70, P5 ;  /* 0x000000700000780c */ /* 0x000fe40002f64270 */
[----:B------:R-:W-:Y:S02]  /*502d0*/  F2FP.BF16.F32.PACK_AB R6, RZ, R19 ;  /* 0x00000013ff06723e */ /* 0x000fe400000010ff */
[----:B0-----:R-:W-:Y:S01]  /*502e0*/  F2FP.BF16.F32.PACK_AB R4, RZ, R21 ;  /* 0x00000015ff04723e */ /* 0x001fe200000010ff */
[----:B------:R-:W3:Y:S01]  /*502f0*/  LDL.LU R19, [R1+0x7b8] ;  /* 0x0007b80001137983 */ /* 0x000ee20000300800 */
[----:B------:R-:W-:Y:S02]  /*50300*/  @P1 MOV R5, R13 ;  /* 0x0000000d00051202 */ /* 0x000fe40000000f00 */
[----:B------:R-:W-:Y:S01]  /*50310*/  PRMT R9, R4, 0x7610, R9 ;  /* 0x0000761004097816 */ /* 0x000fe20000000009 */
[----:B------:R-:W-:Y:S01]  /*50320*/  @P1 IMAD.MOV.U32 R4, RZ, RZ, R12 ;  /* 0x000000ffff041224 */ /* 0x000fe200078e000c */
[----:B------:R-:W-:-:S04]  /*50330*/  ISETP.GT.AND P2, PT, R0, 0x71, P5 ;  /* 0x000000710000780c */ /* 0x000fc80002f44270 */
[----:B------:R0:W-:Y:S01]  /*50340*/  @P1 STG.E.U16 desc[UR46][R4.64+0xe0], R6 ;  /* 0x0000e00604001986 */ /* 0x0001e2000c10152e */
[----:B------:R-:W-:-:S04]  /*50350*/  F2FP.BF16.F32.PACK_AB R7, RZ, R20 ;  /* 0x00000014ff07723e */ /* 0x000fc800000010ff */
        /* <DEDUP_REMOVED lines=17> */
[----:B------:R-:W2:Y:S01]  /*50470*/  LDL.LU R23, [R1+0x7b4] ;  /* 0x0007b40001177983 */ /* 0x000ea20000300800 */
[----:B------:R-:W-:Y:S02]  /*50480*/  @P1 MOV R5, R13 ;  /* 0x0000000d00051202 */ /* 0x000fe40000000f00 */
[----:B------:R-:W-:Y:S01]  /*50490*/  PRMT R9, R4, 0x7610, R9 ;  /* 0x0000761004097816 */ /* 0x000fe20000000009 */
[----:B------:R-:W-:Y:S01]  /*504a0*/  @P1 IMAD.MOV.U32 R4, RZ, RZ, R12 ;  /* 0x000000ffff041224 */ /* 0x000fe200078e000c */
[----:B------:R-:W-:Y:S01]  /*504b0*/  ISETP.GT.AND P2, PT, R0, 0x79, P5 ;  /* 0x000000790000780c */ /* 0x000fe20002f44270 */
[----:B------:R-:W2:Y:S01]  /*504c0*/  LDL.LU R153, [R1+0x7b0] ;  /* 0x0007b00001997983 */ /* 0x000ea20000300800 */
[----:B------:R-:W-:-:S03]  /*504d0*/  F2FP.BF16.F32.PACK_AB R7, RZ, R152 ;  /* 0x00000098ff07723e */ /* 0x000fc600000010ff */
[----:B------:R0:W-:Y:S01]  /*504e0*/  @P1 STG.E.U16 desc[UR46][R4.64+0xf0], R6 ;  /* 0x0000f00604001986 */ /* 0x0001e2000c10152e */
[----:B------:R-:W-:-:S03]  /*504f0*/  PRMT R8, R7, 0x7610, R8 ;  /* 0x0000761007087816 */ /* 0x000fc60000000008 */
[----:B------:R-:W3:Y:S01]  /*50500*/  LDL.LU R152, [R1+0x7ac] ;  /* 0x0007ac0001987983 */ /* 0x000ee20000300800 */
[----:B0-----:R-:W-:Y:S02]  /*50510*/  @P4 IMAD.MOV.U32 R4, RZ, RZ, R12 ;  /* 0x000000ffff044224 */ /* 0x001fe400078e000c */
[----:B------:R-:W-:Y:S01]  /*50520*/  @P4 IMAD.MOV.U32 R5, RZ, RZ, R13 ;  /* 0x000000ffff054224 */ /* 0x000fe200078e000d */
[----:B------:R-:W-:Y:S02]  /*50530*/  F2FP.BF16.F32.PACK_AB R6, RZ, R154 ;  /* 0x0000009aff06723e */ /* 0x000fe400000010ff */
[----:B------:R-:W-:Y:S01]  /*50540*/  ISETP.GT.AND P1, PT, R0, 0x80, P0 ;  /* 0x000000800000780c */ /* 0x000fe20000724270 */
[----:B------:R-:W2:Y:S04]  /*50550*/  LDL.LU R154, [R1+0x7a8] ;  /* 0x0007a800019a7983 */ /* 0x000ea80000300800 */
[----:B------:R0:W-:Y:S01]  /*50560*/  @P4 STG.E.U16 desc[UR46][R4.64+0xf2], R9 ;  /* 0x0000f20904004986 */ /* 0x0001e2000c10152e */
        /* <DEDUP_REMOVED lines=413> */
[C---:B------:R-:W-:Y:S02]  /*51f40*/  ISETP.GT.AND P2, PT, R0.reuse, 0xf8, P5 ;  /* 0x000000f80000780c */ /* 0x040fe40002f44270 */
[----:B------:R-:W-:Y:S02]  /*51f50*/  F2FP.BF16.F32.PACK_AB R6, RZ, R215 ;  /* 0x000000d7ff06723e */ /* 0x000fe400000010ff */
[----:B------:R-:W-:Y:S01]  /*51f60*/  ISETP.GT.AND P3, PT, R0, 0xf9, P5 ;  /* 0x000000f90000780c */ /* 0x000fe20002f64270 */
[----:B------:R-:W3:Y:S01]  /*51f70*/  LDL.LU R215, [R1+0x6b4] ;  /* 0x0006b40001d77983 */ /* 0x000ee20000300800 */
[----:B0-----:R-:W-:Y:S02]  /*51f80*/  F2FP.BF16.F32.PACK_AB R4, RZ, R217 ;  /* 0x000000d9ff04723e */ /* 0x001fe400000010ff */
[----:B------:R-:W-:Y:S01]  /*51f90*/  @P1 MOV R5, R13 ;  /* 0x0000000d00051202 */ /* 0x000fe20000000f00 */
[----:B------:R-:W2:Y:S01]  /*51fa0*/  LDL.LU R217, [R1+0x6b0] ;  /* 0x0006b00001d97983 */ /* 0x000ea20000300800 */
[----:B------:R-:W-:Y:S01]  /*51fb0*/  PRMT R9, R4, 0x7610, R9 ;  /* 0x0000761004097816 */ /* 0x000fe20000000009 */
[----:B------:R-:W-:Y:S01]  /*51fc0*/  @P1 IMAD.MOV.U32 R4, RZ, RZ, R12 ;  /* 0x000000ffff041224 */ /* 0x000fe200078e000c */
[----:B------:R-:W-:-:S02]  /*51fd0*/  F2FP.BF16.F32.PACK_AB R7, RZ, R216 ;  /* 0x000000d8ff07723e */ /* 0x000fc400000010ff */
[----:B------:R-:W3:Y:S04]  /*51fe0*/  LDL.LU R216, [R1+0x6ac] ;  /* 0x0006ac0001d87983 */ /* 0x000ee80000300800 */
[----:B------:R0:W-:Y:S01]  /*51ff0*/  @P1 STG.E.U16 desc[UR46][R4.64+0x1f0], R6 ;  /* 0x0001f00604001986 */ /* 0x0001e2000c10152e */
[----:B------:R-:W-:Y:S01]  /*52000*/  PRMT R8, R7, 0x7610, R8 ;  /* 0x0000761007087816 */ /* 0x000fe20000000008 */
[----:B0-----:R-:W-:Y:S02]  /*52010*/  @P4 IMAD.MOV.U32 R4, RZ, RZ, R12 ;  /* 0x000000ffff044224 */ /* 0x001fe400078e000c */
[----:B------:R-:W-:Y:S01]  /*52020*/  @P4 IMAD.MOV.U32 R5, RZ, RZ, R13 ;  /* 0x000000ffff054224 */ /* 0x000fe200078e000d */
[----:B------:R-:W-:Y:S02]  /*52030*/  F2FP.BF16.F32.PACK_AB R6, RZ, R218 ;  /* 0x000000daff06723e */ /* 0x000fe400000010ff */
[----:B------:R-:W2:Y:S04]  /*52040*/  LDL.LU R218, [R1+0x6a8] ;  /* 0x0006a80001da7983 */ /* 0x000ea80000300800 */
[----:B------:R0:W-:Y:S01]  /*52050*/  @P4 STG.E.U16 desc[UR46][R4.64+0x1f2], R9 ;  /* 0x0001f20904004986 */ /* 0x0001e2000c10152e */
[----:B------:R-:W-:Y:S01]  /*52060*/  PRMT R7, R6, 0x7610, R7 ;  /* 0x0000761006077816 */ /* 0x000fe20000000007 */
[----:B----4-:R-:W-:Y:S01]  /*52070*/  FMUL R6, R10, R2 ;  /* 0x000000020a067220 */ /* 0x010fe20000400000 */
[----:B0-----:R-:W-:Y:S01]  /*52080*/  @P2 IMAD.MOV.U32 R4, RZ, RZ, R14 ;  /* 0x000000ffff042224 */ /* 0x001fe200078e000e */
[----:B------:R-:W-:-:S05]  /*52090*/  @P2 MOV R5, R15 ;  /* 0x0000000f00052202 */ /* 0x000fca0000000f00 */
[----:B------:R0:W-:Y:S02]  /*520a0*/  @P2 STG.E.U16 desc[UR46][R4.64+0x1f0], R8 ;  /* 0x0001f00804002986 */ /* 0x0001e4000c10152e */
[----:B0-----:R-:W-:Y:S02]  /*520b0*/  @P3 IMAD.MOV.U32 R4, RZ, RZ, R14 ;  /* 0x000000ffff043224 */ /* 0x001fe400078e000e */
[----:B------:R-:W4:Y:S01]  /*520c0*/  LDL.LU R8, [R1+0x60c] ;  /* 0x00060c0001087983 */ /* 0x000f220000300800 */
[----:B------:R-:W-:-:S05]  /*520d0*/  @P3 IMAD.MOV.U32 R5, RZ, RZ, R15 ;  /* 0x000000ffff053224 */ /* 0x000fca00078e000f */
[----:B------:R0:W-:Y:S04]  /*520e0*/  @P3 STG.E.U16 desc[UR46][R4.64+0x1f2], R7 ;  /* 0x0001f20704003986 */ /* 0x0001e8000c10152e */
[----:B0-----:R-:W3:Y:S01]  /*520f0*/  LDL.LU R5, [R1+0x604] ;  /* 0x0006040001057983 */ /* 0x001ee20000300800 */
[----:B------:R-:W-:-:S03]  /*52100*/  F2FP.BF16.F32.PACK_AB R4, RZ, R6 ;  /* 0x00000006ff04723e */ /* 0x000fc600000010ff */
[----:B------:R-:W2:Y:S01]  /*52110*/  LDL.LU R6, [R1+0x608] ;  /* 0x0006080001067983 */ /* 0x000ea20000300800 */
[----:B------:R-:W-:Y:S01]  /*52120*/  ISETP.GT.AND P1, PT, R3, 0x80, PT ;  /* 0x000000800300780c */ /* 0x000fe20003f24270 */
[----:B------:R-:W-:-:S03]  /*52130*/  USHF.L.U32 UR11, UR8, 0x8, URZ ;  /* 0x00000008080b7899 */ /* 0x000fc6000800063f */
[----:B------:R-:W-:Y:S01]  /*52140*/  ISETP.GT.AND P2, PT, R0, RZ, P1 ;  /* 0x000000ff0000720c */ /* 0x000fe20000f44270 */
[----:B------:R-:W-:Y:S02]  /*52150*/  USHF.L.U64.HI UR10, UR8, 0x8, UR9 ;  /* 0x00000008080a7899 */ /* 0x000fe40008010209 */
[----:B------:R-:W-:Y:S02]  /*52160*/  IADD3 R10, P6, R12, UR11, RZ ;  /* 0x0000000b0c0a7c10 */ /* 0x000fe4000ffde0ff */
[----:B------:R-:W-:Y:S02]  /*52170*/  ISETP.GT.AND P4, PT, R3, 0x88, PT ;  /* 0x000000880300780c */ /* 0x000fe40003f84270 */
[----:B------:R-:W-:Y:S02]  /*52180*/  IADD3.X R11, R13, UR10, RZ, P6, !PT ;  /* 0x0000000a0d0b7c10 */ /* 0x000fe4000b7fe4ff */
[C---:B------:R-:W-:Y:S02]  /*52190*/  ISETP.GT.AND P3, PT, R0.reuse, 0x1, P1 ;  /* 0x000000010000780c */ /* 0x040fe40000f64270 */
[----:B------:R-:W-:-:S02]  /*521a0*/  ISETP.GT.AND P6, PT, R0, RZ, P4 ;  /* 0x000000ff0000720c */ /* 0x000fc400027c4270 */
[----:B------:R0:W-:Y:S02]  /*521b0*/  @P2 STG.E.U16 desc[UR46][R10.64], R4 ;  /* 0x000000040a002986 */ /* 0x0001e4000c10152e */
[----:B0-----:R-:W-:Y:S01]  /*521c0*/  IADD3 R4, P2, R10, UR5, RZ ;  /* 0x000000050a047c10 */ /* 0x001fe2000ff5e0ff */
[-C--:B-----5:R-:W-:Y:S01]  /*521d0*/  FMUL R17, R17, R2.reuse ;  /* 0x0000000211117220 */ /* 0x0a0fe20000400000 */
[-C--:B---3--:R-:W-:Y:S01]  /*521e0*/  FMUL R5, R5, R2.reuse ;  /* 0x0000000205057220 */ /* 0x088fe20000400000 */
[----:B--2---:R-:W-:-:S04]  /*521f0*/  FMUL R6, R6, R2 ;  /* 0x0000000206067220 */ /* 0x004fc80000400000 */
[----:B------:R-:W-:Y:S02]  /*52200*/  F2FP.BF16.F32.PACK_AB R5, RZ, R5 ;  /* 0x00000005ff05723e */ /* 0x000fe400000010ff */
[----:B------:R-:W-:Y:S02]  /*52210*/  F2FP.BF16.F32.PACK_AB R6, RZ, R6 ;  /* 0x00000006ff06723e */ /* 0x000fe400000010ff */
[----:B------:R-:W-:Y:S02]  /*52220*/  PRMT R7, R5, 0x7610, R7 ;  /* 0x0000761005077816 */ /* 0x000fe40000000007 */
[----:B------:R-:W-:Y:S01]  /*52230*/  PRMT R9, R6, 0x7610, R9 ;  /* 0x0000761006097816 */ /* 0x000fe20000000009 */
[----:B----4-:R-:W-:Y:S01]  /*52240*/  FMUL R6, R8, R2 ;  /* 0x0000000208067220 */ /* 0x010fe20000400000 */
[----:B------:R-:W-:Y:S01]  /*52250*/  IADD3.X R5, R11, UR4, RZ, P2, !PT ;  /* 0x000000040b057c10 */ /* 0x000fe200097fe4ff */
[----:B------:R-:W-:Y:S01]  /*52260*/  IMAD.U32 R8, RZ, RZ, UR5 ;  /* 0x00000005ff087e24 */ /* 0x000fe2000f8e00ff */
[----:B------:R0:W-:Y:S04]  /*52270*/  @P3 STG.E.U16 desc[UR46][R10.64+0x2], R7 ;  /* 0x000002070a003986 */ /* 0x0001e8000c10152e */
[----:B------:R1:W-:Y:S01]  /*52280*/  @P6 STG.E.U16 desc[UR46][R4.64], R9 ;  /* 0x0000000904006986 */ /* 0x0003e2000c10152e */
[----:B------:R-:W-:-:S02]  /*52290*/  IADD3 R8, P3, P6, R8, UR11, R12 ;  /* 0x0000000b08087c10 */ /* 0x000fc4000fe7e00c */
[----:B------:R-:W-:Y:S02]  /*522a0*/  ISETP.GT.AND P2, PT, R0, 0x1, P4 ;  /* 0x000000010000780c */ /* 0x000fe40002744270 */
[----:B------:R-:W-:Y:S01]  /*522b0*/  F2FP.BF16.F32.PACK_AB R6, RZ, R6 ;  /* 0x00000006ff06723e */ /* 0x000fe200000010ff */
[----:B0-----:R-:W2:Y:S01]  /*522c0*/  LDL.LU R7, [R1+0x610] ;  /* 0x0006100001077983 */ /* 0x001ea20000300800 */
[----:B-1----:R-:W-:-:S04]  /*522d0*/  MOV R4, UR4 ;  /* 0x0000000400047c02 */ /* 0x002fc80008000f00 */
[----:B------:R-:W-:Y:S02]  /*522e0*/  IADD3.X R9, R4, UR10, R13, P3, P6 ;  /* 0x0000000a04097c10 */ /* 0x000fe40009fec40d */
[----:B------:R-:W-:-:S04]  /*522f0*/  IADD3 R4, P3, R10, UR5, RZ ;  /* 0x000000050a047c10 */ /* 0x000fc8000ff7e0ff */
[----:B------:R-:W-:Y:S02]  /*52300*/  IADD3.X R5, R11, UR4, RZ, P3, !PT ;  /* 0x000000040b057c10 */ /* 0x000fe40009ffe4ff */
[----:B------:R-:W-:Y:S02]  /*52310*/  ISETP.GT.AND P3, PT, R0, 0x9, P1 ;  /* 0x000000090000780c */ /* 0x000fe40000f64270 */
[----:B------:R-:W-:Y:S02]  /*52320*/  PRMT R18, R6, 0x7610, R18 ;  /* 0x0000761006127816 */ /* 0x000fe40000000012 */
[----:B------:R-:W-:-:S03]  /*52330*/  F2FP.BF16.F32.PACK_AB R6, RZ, R17 ;  /* 0x00000011ff06723e */ /* 0x000fc600000010ff */
[----:B------:R0:W-:Y:S06]  /*52340*/  @P2 STG.E.U16 desc[UR46][R4.64+0x2], R18 ;  /* 0x0000021204002986 */ /* 0x0001ec000c10152e */
[----:B------:R1:W-:Y:S04]  /*52350*/  @P3 STG.E.U16 desc[UR46][R10.64+0x12], R6 ;  /* 0x000012060a003986 */ /* 0x0003e8000c10152e */
[----:B0-----:R-:W3:Y:S04]  /*52360*/  LDL.LU R4, [R1+0x618] ;  /* 0x0006180001047983 */ /* 0x001ee80000300800 */
[----:B------:R-:W4:Y:S04]  /*52370*/  LDL.LU R5, [R1+0x61c] ;  /* 0x00061c0001057983 */ /* 0x000f280000300800 */
[----:B------:R-:W5:Y:S04]  /*52380*/  LDL.LU R18, [R1+0x6a4] ;  /* 0x0006a40001127983 */ /* 0x000f680000300800 */
[----:B-1----:R-:W5:Y:S01]  /*52390*/  LDL.LU R6, [R1+0x620] ;  /* 0x0006200001067983 */ /* 0x002f620000300800 */
[----:B------:R-:W-:-:S02]  /*523a0*/  ISETP.GT.AND P6, PT, R0, 0x8, P1 ;  /* 0x000000080000780c */ /* 0x000fc40000fc4270 */
[C---:B------:R-:W-:Y:S02]  /*523b0*/  ISETP.GT.AND P2, PT, R0.reuse, 0x8, P4 ;  /* 0x000000080000780c */ /* 0x040fe40002744270 */
[----:B------:R-:W-:Y:S01]  /*523c0*/  ISETP.GT.AND P3, PT, R0, 0x10, P1 ;  /* 0x000000100000780c */ /* 0x000fe20000f64270 */
[----:B--2---:R-:W-:-:S05]  /*523d0*/  FMUL R7, R7, R2 ;  /* 0x0000000207077220 */ /* 0x004fca0000400000 */
[----:B------:R-:W-:-:S05]  /*523e0*/  F2FP.BF16.F32.PACK_AB R7, RZ, R7 ;  /* 0x00000007ff07723e */ /* 0x000fca00000010ff */
[----:B------:R0:W-:Y:S01]  /*523f0*/  @P6 STG.E.U16 desc[UR46][R10.64+0x10], R7 ;  /* 0x000010070a006986 */ /* 0x0001e2000c10152e */
[----:B------:R-:W-:Y:S01]  /*52400*/  ISETP.GT.AND P6, PT, R0, 0x9, P4 ;  /* 0x000000090000780c */ /* 0x000fe200027c4270 */
[-C--:B---3--:R-:W-:Y:S01]  /*52410*/  FMUL R4, R4, R2.reuse ;  /* 0x0000000204047220 */ /* 0x088fe20000400000 */
[----:B----4-:R-:W-:-:S04]  /*52420*/  FMUL R5, R5, R2 ;  /* 0x0000000205057220 */ /* 0x010fc80000400000 */
[----:B------:R-:W-:Y:S01]  /*52430*/  F2FP.BF16.F32.PACK_AB R4, RZ, R4 ;  /* 0x00000004ff04723e */ /* 0x000fe200000010ff */
[----:B-----5:R-:W-:-:S03]  /*52440*/  FMUL R6, R6, R2 ;  /* 0x0000000206067220 */ /* 0x020fc60000400000 */
[----:B0-----:R-:W-:Y:S02]  /*52450*/  PRMT R7, R4, 0x7610, R7 ;  /* 0x0000761004077816 */ /* 0x001fe40000000007 */
[----:B------:R-:W-:Y:S02]  /*52460*/  F2FP.BF16.F32.PACK_AB R5, RZ, R5 ;  /* 0x00000005ff05723e */ /* 0x000fe400000010ff */
[----:B------:R-:W-:Y:S02]  /*52470*/  F2FP.BF16.F32.PACK_AB R4, RZ, R6 ;  /* 0x00000006ff04723e */ /* 0x000fe400000010ff */
[----:B------:R-:W-:Y:S01]  /*52480*/  PRMT R17, R5, 0x7610, R17 ;  /* 0x0000761005117816 */ /* 0x000fe20000000011 */
[----:B------:R-:W-:Y:S01]  /*52490*/  @P6 IMAD.MOV.U32 R5, RZ, RZ, R9 ;  /* 0x000000ffff056224 */ /* 0x000fe200078e0009 */
[----:B------:R-:W-:Y:S01]  /*524a0*/  PRMT R6, R4, 0x7610, R6 ;  /* 0x0000761004067816 */ /* 0x000fe20000000006 */
[----:B------:R-:W-:Y:S01]  /*524b0*/  @P6 IMAD.MOV.U32 R4, RZ, RZ, R8 ;  /* 0x000000ffff046224 */ /* 0x000fe200078e0008 */
[----:B------:R-:W-:Y:S04]  /*524c0*/  @P2 STG.E.U16 desc[UR46][R8.64+0x10], R7 ;  /* 0x0000100708002986 */ /* 0x000fe8000c10152e */
[----:B------:R0:W-:Y:S04]  /*524d0*/  @P6 STG.E.U16 desc[UR46][R4.64+0x12], R17 ;  /* 0x0000121104006986 */ /* 0x0001e8000c10152e */
[----:B------:R1:W-:Y:S04]  /*524e0*/  @P3 STG.E.U16 desc[UR46][R10.64+0x20], R6 ;  /* 0x000020060a003986 */ /* 0x0003e8000c10152e */
[----:B0-----:R-:W2:Y:S04]  /*524f0*/  LDL.LU R4, [R1+0x624] ;  /* 0x0006240001047983 */ /* 0x001ea80000300800 */
[----:B------:R-:W3:Y:S04]  /*52500*/  LDL.LU R5, [R1+0x628] ;  /* 0x0006280001057983 */ /* 0x000ee80000300800 */
[----:B-1----:R-:W4:Y:S01]  /*52510*/  LDL.LU R6, [R1+0x62c] ;  /* 0x00062c0001067983 */ /* 0x002f220000300800 */
[----:B------:R-:W-:-:S02]  /*52520*/  ISETP.GT.AND P2, PT, R0, 0x11, P1 ;  /* 0x000000110000780c */ /* 0x000fc40000f44270 */
[C---:B------:R-:W-:Y:S02]  /*52530*/  ISETP.GT.AND P6, PT, R0.reuse, 0x10, P4 ;  /* 0x000000100000780c */ /* 0x040fe400027c4270 */
[----:B------:R-:W-:Y:S01]  /*52540*/  ISETP.GT.AND P3, PT, R0, 0x11, P4 ;  /* 0x000000110000780c */ /* 0x000fe20002764270 */
[-C--:B--2---:R-:W-:Y:S01]  /*52550*/  FMUL R4, R4, R2.reuse ;  /* 0x0000000204047220 */ /* 0x084fe20000400000 */
[----:B---3--:R-:W-:-:S04]  /*52560*/  FMUL R5, R5, R2 ;  /* 0x0000000205057220 */ /* 0x008fc80000400000 */
[----:B------:R-:W-:Y:S01]  /*52570*/  F2FP.BF16.F32.PACK_AB R4, RZ, R4 ;  /* 0x00000004ff04723e */ /* 0x000fe200000010ff */
[----:B----4-:R-:W-:-:S03]  /*52580*/  FMUL R6, R6, R2 ;  /* 0x0000000206067220 */ /* 0x010fc60000400000 */
[----:B------:R-:W-:Y:S02]  /*52590*/  PRMT R7, R4, 0x7610, R7 ;  /* 0x0000761004077816 */ /* 0x000fe40000000007 */
[----:B------:R-:W-:Y:S02]  /*525a0*/  F2FP.BF16.F32.PACK_AB R5, RZ, R5 ;  /* 0x00000005ff05723e */ /* 0x000fe400000010ff */
[----:B------:R-:W-:Y:S01]  /*525b0*/  F2FP.BF16.F32.PACK_AB R4, RZ, R6 ;  /* 0x00000006ff04723e */ /* 0x000fe200000010ff */
[----:B------:R0:W-:Y:S01]  /*525c0*/  @P2 STG.E.U16 desc[UR46][R10.64+0x22], R7 ;  /* 0x000022070a002986 */ /* 0x0001e2000c10152e */
[----:B------:R-:W-:Y:S02]  /*525d0*/  PRMT R17, R5, 0x7610, R17 ;  /* 0x0000761005117816 */ /* 0x000fe40000000011 */
[----:B------:R-:W-:Y:S01]  /*525e0*/  @P6 MOV R5, R9 ;  /* 0x0000000900056202 */ /* 0x000fe20000000f00 */
[----:B------:R-:W2:Y:S01]  /*525f0*/  LDL.LU R6, [R1+0x630] ;  /* 0x0006300001067983 */ /* 0x000ea20000300800 */
[----:B0-----:R-:W-:Y:S01]  /*52600*/  PRMT R7, R4, 0x7610, R7 ;  /* 0x0000761004077816 */ /* 0x001fe20000000007 */
[----:B------:R-:W-:-:S05]  /*52610*/  @P6 IMAD.MOV.U32 R4, RZ, RZ, R8 ;  /* 0x000000ffff046224 */ /* 0x000fca00078e0008 */
[----:B------:R0:W-:Y:S02]  /*52620*/  @P6 STG.E.U16 desc[UR46][R4.64+0x20], R17 ;  /* 0x0000201104006986 */ /* 0x0001e4000c10152e */
[----:B0-----:R-:W-:Y:S02]  /*52630*/  @P3 IMAD.MOV.U32 R4, RZ, RZ, R8 ;  /* 0x000000ffff043224 */ /* 0x001fe400078e0008 */
[----:B------:R-:W-:-:S05]  /*52640*/  @P3 IMAD.MOV.U32 R5, RZ, RZ, R9 ;  /* 0x000000ffff053224 */ /* 0x000fca00078e0009 */
[----:B------:R0:W-:Y:S04]  /*52650*/  @P3 STG.E.U16 desc[UR46][R4.64+0x22], R7 ;  /* 0x0000220704003986 */ /* 0x0001e8000c10152e */
[----:B0-----:R-:W3:Y:S04]  /*52660*/  LDL.LU R5, [R1+0x634] ;  /* 0x0006340001057983 */ /* 0x001ee80000300800 */
[----:B------:R-:W4:Y:S01]  /*52670*/  LDL.LU R4, [R1+0x638] ;  /* 0x0006380001047983 */ /* 0x000f220000300800 */
[C---:B------:R-:W-:Y:S02]  /*52680*/  ISETP.GT.AND P2, PT, R0.reuse, 0x18, P1 ;  /* 0x000000180000780c */ /* 0x040fe40000f44270 */
[----:B------:R-:W-:-:S02]  /*52690*/  ISETP.GT.AND P3, PT, R0, 0x19, P1 ;  /* 0x000000190000780c */ /* 0x000fc40000f64270 */
[----:B------:R-:W-:Y:S01]  /*526a0*/  ISETP.GT.AND P6, PT, R0, 0x18, P4 ;  /* 0x000000180000780c */ /* 0x000fe200027c4270 */
[----:B--2---:R-:W-:-:S05]  /*526b0*/  FMUL R6, R6, R2 ;  /* 0x0000000206067220 */ /* 0x004fca0000400000 */
[----:B------:R-:W-:-:S04]  /*526c0*/  F2FP.BF16.F32.PACK_AB R6, RZ, R6 ;  /* 0x00000006ff06723e */ /* 0x000fc800000010ff */
[----:B------:R-:W-:Y:S02]  /*526d0*/  PRMT R7, R6, 0x7610, R7 ;  /* 0x0000761006077816 */ /* 0x000fe40000000007 */
[----:B------:R-:W2:Y:S04]  /*526e0*/  LDL.LU R6, [R1+0x63c] ;  /* 0x00063c0001067983 */ /* 0x000ea80000300800 */
[----:B------:R0:W-:Y:S01]  /*526f0*/  @P2 STG.E.U16 desc[UR46][R10.64+0x30], R7 ;  /* 0x000030070a002986 */ /* 0x0001e2000c10152e */
[-C--:B---3--:R-:W-:Y:S01]  /*52700*/  FMUL R5, R5, R2.reuse ;  /* 0x0000000205057220 */ /* 0x088fe20000400000 */
[----:B----4-:R-:W-:-:S04]  /*52710*/  FMUL R4, R4, R2 ;  /* 0x0000000204047220 */ /* 0x010fc80000400000 */
[----:B------:R-:W-:Y:S02]  /*52720*/  F2FP.BF16.F32.PACK_AB R5, RZ, R5 ;  /* 0x00000005ff05723e */ /* 0x000fe400000010ff */
[----:B------:R-:W-:-:S03]  /*52730*/  F2FP.BF16.F32.PACK_AB R4, RZ, R4 ;  /* 0x00000004ff04723e */ /* 0x000fc600000010ff */
[----:B------:R1:W-:Y:S01]  /*52740*/  @P3 STG.E.U16 desc[UR46][R10.64+0x32], R5 ;  /* 0x000032050a003986 */ /* 0x0003e2000c10152e */
[----:B0-----:R-:W-:Y:S01]  /*52750*/  PRMT R7, R4, 0x7610, R7 ;  /* 0x0000761004077816 */ /* 0x001fe20000000007 */
[----:B------:R-:W-:Y:S01]  /*52760*/  @P6 IMAD.MOV.U32 R4, RZ, RZ, R8 ;  /* 0x000000ffff046224 */ /* 0x000fe200078e0008 */
[----:B-1----:R-:W-:-:S05]  /*52770*/  @P6 MOV R5, R9 ;  /* 0x0000000900056202 */ /* 0x002fca0000000f00 */
[----:B------:R0:W-:Y:S04]  /*52780*/  @P6 STG.E.U16 desc[UR46][R4.64+0x30], R7 ;  /* 0x0000300704006986 */ /* 0x0001e8000c10152e */
[----:B0-----:R-:W3:Y:S04]  /*52790*/  LDL.LU R4, [R1+0x640] ;  /* 0x0006400001047983 */ /* 0x001ee80000300800 */
[----:B------:R-:W4:Y:S01]  /*527a0*/  LDL.LU R5, [R1+0x644] ;  /* 0x0006440001057983 */ /* 0x000f220000300800 */
[----:B------:R-:W-:Y:S01]  /*527b0*/  ISETP.GT.AND P2, PT, R0, 0x19, P4 ;  /* 0x000000190000780c */ /* 0x000fe20002744270 */
[----:B--2---:R-:W-:-:S05]  /*527c0*/  FMUL R6, R6, R2 ;  /* 0x0000000206067220 */ /* 0x004fca0000400000 */
[----:B------:R-:W-:-:S04]  /*527d0*/  F2FP.BF16.F32.PACK_AB R6, RZ, R6 ;  /* 0x00000006ff06723e */ /* 0x000fc800000010ff */
[----:B------:R-:W-:Y:S01]  /*527e0*/  PRMT R17, R6, 0x7610, R17 ;  /* 0x0000761006117816 */ /* 0x000fe20000000011 */
[-C--:B---3--:R-:W-:Y:S01]  /*527f0*/  FMUL R7, R4, R2.reuse ;  /* 0x0000000204077220 */ /* 0x088fe20000400000 */
[----:B----4-:R-:W-:Y:S01]  /*52800*/  FMUL R4, R5, R2 ;  /* 0x0000000205047220 */ /* 0x010fe20000400000 */
[----:B------:R-:W-:-:S04]  /*52810*/  @P2 IMAD.MOV.U32 R5, RZ, RZ, R9 ;  /* 0x000000ffff052224 */ /* 0x000fc800078e0009 */
[----:B------:R-:W-:Y:S01]  /*52820*/  F2FP.BF16.F32.PACK_AB R6, RZ, R4 ;  /* 0x00000004ff06723e */ /* 0x000fe200000010ff */
[----:B------:R-:W-:-:S05]  /*52830*/  @P2 IMAD.MOV.U32 R4, RZ, RZ, R8 ;  /* 0x000000ffff042224 */ /* 0x000fca00078e0008 */
[----:B------:R0:W-:Y:S04]  /*52840*/  @P2 STG.E.U16 desc[UR46][R4.64+0x32], R17 ;  /* 0x0000321104002986 */ /* 0x0001e8000c10152e */
[----:B0-----:R-:W2:Y:S04]  /*52850*/  LDL.LU R4, [R1+0x648] ;  /* 0x0006480001047983 */ /* 0x001ea80000300800 */
[----:B------:R-:W3:Y:S01]  /*52860*/  LDL.LU R5, [R1+0x650] ;  /* 0x0006500001057983 */ /* 0x000ee20000300800 */
[C---:B------:R-:W-:Y:S02]  /*52870*/  ISETP.GT.AND P3, PT, R0.reuse, 0x20, P1 ;  /* 0x000000200000780c */ /* 0x040fe40000f64270 */
[----:B------:R-:W-:-:S02]  /*52880*/  ISETP.GT.AND P6, PT, R0, 0x21, P1 ;  /* 0x000000210000780c */ /* 0x000fc40000fc4270 */
[----:B------:R-:W-:Y:S02]  /*52890*/  ISETP.GT.AND P2, PT, R0, 0x20, P4 ;  /* 0x000000200000780c */ /* 0x000fe40002744270 */
[----:B------:R-:W-:-:S07]  /*528a0*/  F2FP.BF16.F32.PACK_AB R7, RZ, R7 ;  /* 0x00000007ff07723e */ /* 0x000fce00000010ff */
[----:B------:R0:W-:Y:S04]  /*528b0*/  @P3 STG.E.U16 desc[UR46][R10.64+0x40], R7 ;  /* 0x000040070a003986 */ /* 0x0001e8000c10152e */
[----:B------:R3:W-:Y:S04]  /*528c0*/  @P6 STG.E.U16 desc[UR46][R10.64+0x42], R6 ;  /* 0x000042060a006986 */ /* 0x0007e8000c10152e */
[----:B0-----:R-:W4:Y:S01]  /*528d0*/  LDL.LU R7, [R1+0x64c] ;  /* 0x00064c0001077983 */ /* 0x001f220000300800 */
[----:B--2---:R-:W-:-:S05]  /*528e0*/  FMUL R4, R4, R2 ;  /* 0x0000000204047220 */ /* 0x004fca0000400000 */
[----:B------:R-:W-:Y:S01]  /*528f0*/  F2FP.BF16.F32.PACK_AB R4, RZ, R4 ;  /* 0x00000004ff04723e */ /* 0x000fe200000010ff */
[----:B---3--:R-:W-:Y:S01]  /*52900*/  FMUL R6, R5, R2 ;  /* 0x0000000205067220 */ /* 0x008fe20000400000 */
[----:B------:R-:W-:Y:S02]  /*52910*/  @P2 MOV R5, R9 ;  /* 0x0000000900052202 */ /* 0x000fe40000000f00 */
[----:B------:R-:W-:Y:S01]  /*52920*/  PRMT R17, R4, 0x7610, R17 ;  /* 0x0000761004117816 */ /* 0x000fe20000000011 */
[----:B------:R-:W-:-:S05]  /*52930*/  @P2 IMAD.MOV.U32 R4, RZ, RZ, R8 ;  /* 0x000000ffff042224 */ /* 0x000fca00078e0008 */
[----:B------:R0:W-:Y:S04]  /*52940*/  @P2 STG.E.U16 desc[UR46][R4.64+0x40], R17 ;  /* 0x0000401104002986 */ /* 0x0001e8000c10152e */
[----:B0-----:R-:W2:Y:S01]  /*52950*/  LDL.LU R5, [R1+0x654] ;  /* 0x0006540001057983 */ /* 0x001ea20000300800 */
[C---:B------:R-:W-:Y:S01]  /*52960*/  ISETP.GT.AND P3, PT, R0.reuse, 0x21, P4 ;  /* 0x000000210000780c */ /* 0x040fe20002764270 */
[----:B----4-:R-:W-:Y:S01]  /*52970*/  FMUL R7, R7, R2 ;  /* 0x0000000207077220 */ /* 0x010fe20000400000 */
[----:B------:R-:W-:-:S04]  /*52980*/  ISETP.GT.AND P6, PT, R0, 0x28, P1 ;  /* 0x000000280000780c */ /* 0x000fc80000fc4270 */
[----:B------:R-:W-:-:S04]  /*52990*/  F2FP.BF16.F32.PACK_AB R7, RZ, R7 ;  /* 0x00000007ff07723e */ /* 0x000fc800000010ff */
[----:B------:R-:W-:-:S03]  /*529a0*/  PRMT R17, R7, 0x7610, R17 ;  /* 0x0000761007117816 */ /* 0x000fc60000000011 */
[----:B------:R-:W-:Y:S01]  /*529b0*/  @P3 IMAD.MOV.U32 R4, RZ, RZ, R8 ;  /* 0x000000ffff043224 */ /* 0x000fe200078e0008 */
[----:B------:R-:W-:Y:S01]  /*529c0*/  F2FP.BF16.F32.PACK_AB R6, RZ, R6 ;  /* 0x00000006ff06723e */ /* 0x000fe200000010ff */
[----:B--2---:R-:W-:Y:S01]  /*529d0*/  FMUL R7, R5, R2 ;  /* 0x0000000205077220 */ /* 0x004fe20000400000 */
[----:B------:R-:W-:-:S05]  /*529e0*/  @P3 IMAD.MOV.U32 R5, RZ, RZ, R9 ;  /* 0x000000ffff053224 */ /* 0x000fca00078e0009 */
[----:B------:R0:W-:Y:S04]  /*529f0*/  @P3 STG.E.U16 desc[UR46][R4.64+0x42], R17 ;  /* 0x0000421104003986 */ /* 0x0001e8000c10152e */
[----:B------:R1:W-:Y:S04]  /*52a00*/  @P6 STG.E.U16 desc[UR46][R10.64+0x50], R6 ;  /* 0x000050060a006986 */ /* 0x0003e8000c10152e */
[----:B0-----:R-:W2:Y:S04]  /*52a10*/  LDL.LU R5, [R1+0x658] ;  /* 0x0006580001057983 */ /* 0x001ea80000300800 */
[----:B-1----:R-:W3:Y:S01]  /*52a20*/  LDL.LU R6, [R1+0x65c] ;  /* 0x00065c0001067983 */ /* 0x002ee20000300800 */
[----:B------:R-:W-:-:S02]  /*52a30*/  ISETP.GT.AND P2, PT, R0, 0x29, P1 ;  /* 0x000000290000780c */ /* 0x000fc40000f44270 */
[C---:B------:R-:W-:Y:S02]  /*52a40*/  ISETP.GT.AND P3, PT, R0.reuse, 0x28, P4 ;  /* 0x000000280000780c */ /* 0x040fe40002764270 */
[----:B------:R-:W-:Y:S02]  /*52a50*/  F2FP.BF16.F32.PACK_AB R4, RZ, R7 ;  /* 0x00000007ff04723e */ /* 0x000fe400000010ff */
[----:B------:R-:W-:-:S07]  /*52a60*/  ISETP.GT.AND P6, PT, R0, 0x29, P4 ;  /* 0x000000290000780c */ /* 0x000fce00027c4270 */
[----:B------:R0:W-:Y:S01]  /*52a70*/  @P2 STG.E.U16 desc[UR46][R10.64+0x52], R4 ;  /* 0x000052040a002986 */ /* 0x0001e2000c10152e */
[-C--:B--2---:R-:W-:Y:S01]  /*52a80*/  FMUL R5, R5, R2.reuse ;  /* 0x0000000205057220 */ /* 0x084fe20000400000 */
[----:B---3--:R-:W-:-:S04]  /*52a90*/  FMUL R6, R6, R2 ;  /* 0x0000000206067220 */ /* 0x008fc80000400000 */
[----:B------:R-:W-:Y:S02]  /*52aa0*/  F2FP.BF16.F32.PACK_AB R5, RZ, R5 ;  /* 0x00000005ff05723e */ /* 0x000fe400000010ff */
[----:B0-----:R-:W-:Y:S02]  /*52ab0*/  F2FP.BF16.F32.PACK_AB R4, RZ, R6 ;  /* 0x00000006ff04723e */ /* 0x001fe400000010ff */
[----:B------:R-:W-:Y:S01]  /*52ac0*/  PRMT R7, R5, 0x7610, R7 ;  /* 0x0000761005077816 */ /* 0x000fe20000000007 */
[----:B------:R-:W2:Y:S01]  /*52ad0*/  LDL.LU R6, [R1+0x660] ;  /* 0x0006600001067983 */ /* 0x000ea20000300800 */
[----:B------:R-:W-:Y:S01]  /*52ae0*/  PRMT R17, R4, 0x7610, R17 ;  /* 0x0000761004117816 */ /* 0x000fe20000000011 */
[----:B------:R-:W-:Y:S01]  /*52af0*/  @P3 IMAD.MOV.U32 R4, RZ, RZ, R8 ;  /* 0x000000ffff043224 */ /* 0x000fe200078e0008 */
[----:B------:R-:W-:-:S05]  /*52b00*/  @P3 MOV R5, R9 ;  /* 0x0000000900053202 */ /* 0x000fca0000000f00 */
        /* <DEDUP_REMOVED lines=10> */
[----:B------:R-:W-:-:S05]  /*52bb0*/  F2FP.BF16.F32.PACK_AB R6, RZ, R6 ;  /* 0x00000006ff06723e */ /* 0x000fca00000010ff */
[----:B------:R0:W-:Y:S04]  /*52bc0*/  @P2 STG.E.U16 desc[UR46][R10.64+0x60], R6 ;  /* 0x000060060a002986 */ /* 0x0001e8000c10152e */
[----:B0-----:R-:W2:Y:S01]  /*52bd0*/  LDL.LU R6, [R1+0x66c] ;  /* 0x00066c0001067983 */ /* 0x001ea20000300800 */
[-C--:B---3--:R-:W-:Y:S01]  /*52be0*/  FMUL R5, R5, R2.reuse ;  /* 0x0000000205057220 */ /* 0x088fe20000400000 */
[----:B----4-:R-:W-:-:S04]  /*52bf0*/  FMUL R4, R4, R2 ;  /* 0x0000000204047220 */ /* 0x010fc80000400000 */
[----:B------:R-:W-:Y:S02]  /*52c00*/  F2FP.BF16.F32.PACK_AB R5, RZ, R5 ;  /* 0x00000005ff05723e */ /* 0x000fe400000010ff */
[----:B------:R-:W-:-:S03]  /*52c10*/  F2FP.BF16.F32.PACK_AB R4, RZ, R4 ;  /* 0x00000004ff04723e */ /* 0x000fc600000010ff */
[----:B------:R0:W-:Y:S01]  /*52c20*/  @P3 STG.E.U16 desc[UR46][R10.64+0x62], R5 ;  /* 0x000062050a003986 */ /* 0x0001e2000c10152e */
[----:B------:R-:W-:Y:S01]  /*52c30*/  PRMT R7, R4, 0x7610, R7 ;  /* 0x0000761004077816 */ /* 0x000fe20000000007 */
[----:B------:R-:W-:Y:S01]  /*52c40*/  @P6 IMAD.MOV.U32 R4, RZ, RZ, R8 ;  /* 0x000000ffff046224 */ /* 0x000fe200078e0008 */
[----:B0-----:R-:W-:-:S05]  /*52c50*/  @P6 MOV R5, R9 ;  /* 0x0000000900056202 */ /* 0x001fca0000000f00 */
[----:B------:R0:W-:Y:S04]  /*52c60*/  @P6 STG.E.U16 desc[UR46][R4.64+0x60], R7 ;  /* 0x0000600704006986 */ /* 0x0001e8000c10152e */
[----:B0-----:R-:W3:Y:S04]  /*52c70*/  LDL.LU R4, [R1+0x670] ;  /* 0x0006700001047983 */ /* 0x001ee80000300800 */
[----:B------:R-:W4:Y:S01]  /*52c80*/  LDL.LU R5, [R1+0x674] ;  /* 0x0006740001057983 */ /* 0x000f220000300800 */
[----:B------:R-:W-:Y:S01]  /*52c90*/  ISETP.GT.AND P2, PT, R0, 0x31, P4 ;  /* 0x000000310000780c */ /* 0x000fe20002744270 */
[----:B--2---:R-:W-:-:S05]  /*52ca0*/  FMUL R6, R6, R2 ;  /* 0x0000000206067220 */ /* 0x004fca0000400000 */
[----:B------:R-:W-:-:S04]  /*52cb0*/  F2FP.BF16.F32.PACK_AB R6, RZ, R6 ;  /* 0x00000006ff06723e */ /* 0x000fc800000010ff */
[----:B------:R-:W-:Y:S01]  /*52cc0*/  PRMT R17, R6, 0x7610, R17 ;  /* 0x0000761006117816 */ /* 0x000fe20000000011 */
[-C--:B---3--:R-:W-:Y:S02]  /*52cd0*/  FMUL R7, R4, R2.reuse ;  /* 0x0000000204077220 */ /* 0x088fe40000400000 */
[----:B------:R-:W-:Y:S02]  /*52ce0*/  @P2 IMAD.MOV.U32 R4, RZ, RZ, R8 ;  /* 0x000000ffff042224 */ /* 0x000fe400078e0008 */
[----:B----4-:R-:W-:Y:S01]  /*52cf0*/  FMUL R6, R5, R2 ;  /* 0x0000000205067220 */ /* 0x010fe20000400000 */
[----:B------:R-:W-:-:S05]  /*52d00*/  @P2 IMAD.MOV.U32 R5, RZ, RZ, R9 ;  /* 0x000000ffff052224 */ /* 0x000fca00078e0009 */
[----:B------:R0:W-:Y:S02]  /*52d10*/  @P2 STG.E.U16 desc[UR46][R4.64+0x62], R17 ;  /* 0x0000621104002986 */ /* 0x0001e4000c10152e */
[----:B0-----:R-:W-:Y:S02]  /*52d20*/  F2FP.BF16.F32.PACK_AB R4, RZ, R6 ;  /* 0x00000006ff04723e */ /* 0x001fe400000010ff */
[----:B------:R-:W2:Y:S01]  /*52d30*/  LDL.LU R6, [R1+0x678] ;  /* 0x0006780001067983 */ /* 0x000ea20000300800 */
[----:B------:R-:W-:-:S04]  /*52d40*/  F2FP.BF16.F32.PACK_AB R5, RZ, R7 ;  /* 0x00000007ff05723e */ /* 0x000fc800000010ff */
[----:B------:R-:W-:Y:S02]  /*52d50*/  PRMT R7, R5, 0x7610, R7 ;  /* 0x0000761005077816 */ /* 0x000fe40000000007 */
[----:B------:R-:W-:Y:S02]  /*52d60*/  PRMT R5, R4, 0x7610, R5 ;  /* 0x0000761004057816 */ /* 0x000fe40000000005 */
[----:B------:R-:W-:Y:S01]  /*52d70*/  ISETP.GT.AND P3, PT, R0, 0x38, P1 ;  /* 0x000000380000780c */ /* 0x000fe20000f64270 */
[----:B--2---:R-:W-:-:S05]  /*52d80*/  FMUL R6, R6, R2 ;  /* 0x0000000206067220 */ /* 0x004fca0000400000 */
[----:B------:R-:W-:Y:S02]  /*52d90*/  F2FP.BF16.F32.PACK_AB R4, RZ, R6 ;  /* 0x00000006ff04723e */ /* 0x000fe400000010ff */
[----:B------:R-:W2:Y:S01]  /*52da0*/  LDL.LU R6, [R1+0x67c] ;  /* 0x00067c0001067983 */ /* 0x000ea20000300800 */
[----:B------:R-:W-:-:S04]  /*52db0*/  ISETP.GT.AND P6, PT, R0, 0x39, P1 ;  /* 0x000000390000780c */ /* 0x000fc80000fc4270 */
[----:B------:R0:W-:Y:S01]  /*52dc0*/  @P3 STG.E.U16 desc[UR46][R10.64+0x70], R7 ;  /* 0x000070070a003986 */ /* 0x0001e2000c10152e */
[----:B------:R-:W-:-:S03]  /*52dd0*/  ISETP.GT.AND P2, PT, R0, 0x38, P4 ;  /* 0x000000380000780c */ /* 0x000fc60002744270 */
[----:B0-----:R-:W3:Y:S01]  /*52de0*/  LDL.LU R7, [R1+0x680] ;  /* 0x0006800001077983 */ /* 0x001ee20000300800 */
[----:B------:R-:W-:-:S09]  /*52df0*/  PRMT R17, R4, 0x7610, R17 ;  /* 0x0000761004117816 */ /* 0x000fd20000000011 */
[----:B------:R-:W-:Y:S01]  /*52e00*/  @P2 IMAD.MOV.U32 R4, RZ, RZ, R8 ;  /* 0x000000ffff042224 */ /* 0x000fe200078e0008 */
[----:B------:R0:W-:Y:S02]  /*52e10*/  @P6 STG.E.U16 desc[UR46][R10.64+0x72], R5 ;  /* 0x000072050a006986 */ /* 0x0001e4000c10152e */
[----:B0-----:R-:W-:-:S05]  /*52e20*/  @P2 MOV R5, R9 ;  /* 0x0000000900052202 */ /* 0x001fca0000000f00 */
[----:B------:R0:W-:Y:S01]  /*52e30*/  @P2 STG.E.U16 desc[UR46][R4.64+0x70], R17 ;  /* 0x0000701104002986 */ /* 0x0001e2000c10152e */
[----:B--2---:R-:W-:-:S05]  /*52e40*/  FMUL R6, R6, R2 ;  /* 0x0000000206067220 */ /* 0x004fca0000400000 */
[----:B0-----:R-:W-:Y:S02]  /*52e50*/  F2FP.BF16.F32.PACK_AB R5, RZ, R6 ;  /* 0x00000006ff05723e */ /* 0x001fe400000010ff */
[----:B------:R-:W2:Y:S01]  /*52e60*/  LDL.LU R6, [R1+0x684] ;  /* 0x0006840001067983 */ /* 0x000ea20000300800 */
[----:B------:R-:W-:Y:S01]  /*52e70*/  ISETP.GT.AND P3, PT, R0, 0x39, P4 ;  /* 0x000000390000780c */ /* 0x000fe20002764270 */
[----:B---3--:R-:W-:Y:S01]  /*52e80*/  FMUL R7, R7, R2 ;  /* 0x0000000207077220 */ /* 0x008fe20000400000 */
[----:B------:R-:W-:-:S04]  /*52e90*/  PRMT R17, R5, 0x7610, R17 ;  /* 0x0000761005117816 */ /* 0x000fc80000000011 */
[----:B------:R-:W-:-:S07]  /*52ea0*/  F2FP.BF16.F32.PACK_AB R4, RZ, R7 ;  /* 0x00000007ff04723e */ /* 0x000fce00000010ff */
[----:B------:R-:W-:Y:S01]  /*52eb0*/  @P3 IMAD.MOV.U32 R5, RZ, RZ, R9 ;  /* 0x000000ffff053224 */ /* 0x000fe200078e0009 */
[----:B------:R-:W-:Y:S01]  /*52ec0*/  PRMT R7, R4, 0x7610, R7 ;  /* 0x0000761004077816 */ /* 0x000fe20000000007 */
[----:B------:R-:W-:Y:S01]  /*52ed0*/  @P3 IMAD.MOV.U32 R4, RZ, RZ, R8 ;  /* 0x000000ffff043224 */ /* 0x000fe200078e0008 */
[----:B------:R-:W-:-:S04]  /*52ee0*/  ISETP.GT.AND P2, PT, R0, 0x41, P1 ;  /* 0x000000410000780c */ /* 0x000fc80000f44270 */
[----:B------:R0:W-:Y:S04]  /*52ef0*/  @P3 STG.E.U16 desc[UR46][R4.64+0x72], R17 ;  /* 0x0000721104003986 */ /* 0x0001e8000c10152e */
[----:B0-----:R-:W3:Y:S04]  /*52f00*/  LDL.LU R5, [R1+0x688] ;  /* 0x0006880001057983 */ /* 0x001ee80000300800 */
[----:B------:R-:W4:Y:S01]  /*52f10*/  LDL.LU R4, [R1+0x68c] ;  /* 0x00068c0001047983 */ /* 0x000f220000300800 */
[----:B--2---:R-:W-:-:S05]  /*52f20*/  FMUL R6, R6, R2 ;  /* 0x0000000206067220 */ /* 0x004fca0000400000 */
[----:B------:R-:W-:-:S05]  /*52f30*/  F2FP.BF16.F32.PACK_AB R6, RZ, R6 ;  /* 0x00000006ff06723e */ /* 0x000fca00000010ff */
[----:B------:R0:W-:Y:S04]  /*52f40*/  @P2 STG.E.U16 desc[UR46][R10.64+0x82], R6 ;  /* 0x000082060a002986 */ /* 0x0001e8000c10152e */
[----:B0-----:R-:W2:Y:S01]  /*52f50*/  LDL.LU R6, [R1+0x690] ;  /* 0x0006900001067983 */ /* 0x001ea20000300800 */
[C---:B------:R-:W-:Y:S02]  /*52f60*/  ISETP.GT.AND P6, PT, R0.reuse, 0x40, P1 ;  /* 0x000000400000780c */ /* 0x040fe40000fc4270 */
[----:B------:R-:W-:Y:S01]  /*52f70*/  ISETP.GT.AND P3, PT, R0, 0x40, P4 ;  /* 0x000000400000780c */ /* 0x000fe20002764270 */
[----:B---3--:R-:W-:-:S10]  /*52f80*/  FMUL R5, R5, R2 ;  /* 0x0000000205057220 */ /* 0x008fd40000400000 */
[----:B------:R0:W-:Y:S01]  /*52f90*/  @P6 STG.E.U16 desc[UR46][R10.64+0x80], R7 ;  /* 0x000080070a006986 */ /* 0x0001e2000c10152e */
[----:B----4-:R-:W-:Y:S01]  /*52fa0*/  FMUL R4, R4, R2 ;  /* 0x0000000204047220 */ /* 0x010fe20000400000 */
[----:B------:R-:W-:Y:S02]  /*52fb0*/  ISETP.GT.AND P6, PT, R0, 0x41, P4 ;  /* 0x000000410000780c */ /* 0x000fe400027c4270 */
[----:B------:R-:W-:Y:S02]  /*52fc0*/  F2FP.BF16.F32.PACK_AB R5, RZ, R5 ;  /* 0x00000005ff05723e */ /* 0x000fe400000010ff */
[----:B------:R-:W-:Y:S02]  /*52fd0*/  F2FP.BF16.F32.PACK_AB R4, RZ, R4 ;  /* 0x00000004ff04723e */ /* 0x000fe400000010ff */
[----:B0-----:R-:W-:Y:S02]  /*52fe0*/  PRMT R7, R5, 0x7610, R7 ;  /* 0x0000761005077816 */ /* 0x001fe40000000007 */
[----:B------:R-:W-:Y:S01]  /*52ff0*/  PRMT R17, R4, 0x7610, R17 ;  /* 0x0000761004117816 */ /* 0x000fe20000000011 */
[----:B------:R-:W-:Y:S01]  /*53000*/  @P3 IMAD.MOV.U32 R4, RZ, RZ, R8 ;  /* 0x000000ffff043224 */ /* 0x000fe200078e0008 */
[----:B------:R-:W-:-:S02]  /*53010*/  @P3 MOV R5, R9 ;  /* 0x0000000900053202 */ /* 0x000fc40000000f00 */
[----:B------:R-:W-:-:S03]  /*53020*/  ISETP.GT.AND P2, PT, R0, 0x48, P1 ;  /* 0x000000480000780c */ /* 0x000fc60000f44270 */
[----:B------:R0:W-:Y:S02]  /*53030*/  @P3 STG.E.U16 desc[UR46][R4.64+0x80], R7 ;  /* 0x0000800704003986 */ /* 0x0001e4000c10152e */
[----:B0-----:R-:W-:Y:S02]  /*53040*/  @P6 IMAD.MOV.U32 R4, RZ, RZ, R8 ;  /* 0x000000ffff046224 */ /* 0x001fe400078e0008 */
[----:B------:R-:W-:-:S05]  /*53050*/  @P6 IMAD.MOV.U32 R5, RZ, RZ, R9 ;  /* 0x000000ffff056224 */ /* 0x000fca00078e0009 */
[----:B------:R0:W-:Y:S04]  /*53060*/  @P6 STG.E.U16 desc[UR46][R4.64+0x82], R17 ;  /* 0x0000821104006986 */ /* 0x0001e8000c10152e */
[----:B0-----:R-:W3:Y:S04]  /*53070*/  LDL.LU R4, [R1+0x694] ;  /* 0x0006940001047983 */ /* 0x001ee80000300800 */
[----:B------:R-:W4:Y:S01]  /*53080*/  LDL.LU R5, [R1+0x698] ;  /* 0x0006980001057983 */ /* 0x000f220000300800 */
[----:B--2---:R-:W-:-:S05]  /*53090*/  FMUL R6, R6, R2 ;  /* 0x0000000206067220 */ /* 0x004fca0000400000 */
[----:B------:R-:W-:-:S05]  /*530a0*/  F2FP.BF16.F32.PACK_AB R6, RZ, R6 ;  /* 0x00000006ff06723e */ /* 0x000fca00000010ff */
[----:B------:R0:W-:Y:S04]  /*530b0*/  @P2 STG.E.U16 desc[UR46][R10.64+0x90], R6 ;  /* 0x000090060a002986 */ /* 0x0001e8000c10152e */
[----:B0-----:R-:W2:Y:S01]  /*530c0*/  LDL.LU R6, [R1+0x69c] ;  /* 0x00069c0001067983 */ /* 0x001ea20000300800 */
[----:B---3--:R-:W-:-:S05]  /*530d0*/  FMUL R4, R4, R2 ;  /* 0x0000000204047220 */ /* 0x008fca0000400000 */
[----:B------:R-:W-:-:S04]  /*530e0*/  F2FP.BF16.F32.PACK_AB R4, RZ, R4 ;  /* 0x00000004ff04723e */ /* 0x000fc800000010ff */
[----:B------:R-:W-:Y:S01]  /*530f0*/  PRMT R7, R4, 0x7610, R7 ;  /* 0x0000761004077816 */ /* 0x000fe20000000007 */
[----:B--2---:R-:W-:-:S05]  /*53100*/  FMUL R6, R6, R2 ;  /* 0x0000000206067220 */ /* 0x004fca0000400000 */
[----:B------:R-:W-:Y:S02]  /*53110*/  F2FP.BF16.F32.PACK_AB R4, RZ, R6 ;  /* 0x00000006ff04723e */ /* 0x000fe400000010ff */
[----:B------:R-:W2:Y:S01]  /*53120*/  LDL.LU R6, [R1+0x6a0] ;  /* 0x0006a00001067983 */ /* 0x000ea20000300800 */
[C---:B------:R-:W-:Y:S02]  /*53130*/  ISETP.GT.AND P3, PT, R0.reuse, 0x49, P1 ;  /* 0x000000490000780c */ /* 0x040fe40000f64270 */
[C---:B------:R-:W-:Y:S01]  /*53140*/  ISETP.GT.AND P6, PT, R0.reuse, 0x48, P4 ;  /* 0x000000480000780c */ /* 0x040fe200027c4270 */
[----:B----4-:R-:W-:Y:S01]  /*53150*/  FMUL R5, R5, R2 ;  /* 0x0000000205057220 */ /* 0x010fe20000400000 */
[----:B------:R-:W-:-:S04]  /*53160*/  ISETP.GT.AND P2, PT, R0, 0x49, P4 ;  /* 0x000000490000780c */ /* 0x000fc80002744270 */
[----:B------:R-:W-:-:S04]  /*53170*/  F2FP.BF16.F32.PACK_AB R5, RZ, R5 ;  /* 0x00000005ff05723e */ /* 0x000fc800000010ff */
[----:B------:R-:W-:Y:S01]  /*53180*/  PRMT R17, R5, 0x7610, R17 ;  /* 0x0000761005117816 */ /* 0x000fe20000000011 */
[----:B------:R0:W-:Y:S02]  /*53190*/  @P3 STG.E.U16 desc[UR46][R10.64+0x92], R7 ;  /* 0x000092070a003986 */ /* 0x0001e4000c10152e */
[----:B------:R-:W-:Y:S02]  /*531a0*/  @P6 MOV R5, R9 ;  /* 0x0000000900056202 */ /* 0x000fe40000000f00 */
[----:B0-----:R-:W-:Y:S01]  /*531b0*/  PRMT R7, R4, 0x7610, R7 ;  /* 0x0000761004077816 */ /* 0x001fe20000000007 */
[----:B------:R-:W-:-:S05]  /*531c0*/  @P6 IMAD.MOV.U32 R4, RZ, RZ, R8 ;  /* 0x000000ffff046224 */ /* 0x000fca00078e0008 */
[----:B------:R0:W-:Y:S01]  /*531d0*/  @P6 STG.E.U16 desc[UR46][R4.64+0x90], R17 ;  /* 0x0000901104006986 */ /* 0x0001e2000c10152e */
[C---:B------:R-:W-:Y:S02]  /*531e0*/  ISETP.GT.AND P3, PT, R0.reuse, 0x50, P1 ;  /* 0x000000500000780c */ /* 0x040fe40000f64270 */
[----:B------:R-:W-:Y:S01]  /*531f0*/  ISETP.GT.AND P6, PT, R0, 0x50, P4 ;  /* 0x000000500000780c */ /* 0x000fe200027c4270 */
[----:B0-----:R-:W-:Y:S02]  /*53200*/  @P2 IMAD.MOV.U32 R4, RZ, RZ, R8 ;  /* 0x000000ffff042224 */ /* 0x001fe400078e0008 */
[----:B------:R-:W-:-:S05]  /*53210*/  @P2 IMAD.MOV.U32 R5, RZ, RZ, R9 ;  /* 0x000000ffff052224 */ /* 0x000fca00078e0009 */
[----:B------:R0:W-:Y:S01]  /*53220*/  @P2 STG.E.U16 desc[UR46][R4.64+0x92], R7 ;  /* 0x0000920704002986 */ /* 0x0001e2000c10152e */
[----:B------:R-:W-:Y:S01]  /*53230*/  ISETP.GT.AND P2, PT, R0, 0x51, P1 ;  /* 0x000000510000780c */ /* 0x000fe20000f44270 */
[-C--:B0-----:R-:W-:Y:S01]  /*53240*/  FMUL R5, R18, R2.reuse ;  /* 0x0000000212057220 */ /* 0x081fe20000400000 */
[----:B------:R-:W-:Y:S01]  /*53250*/  FMUL R4, R218, R2 ;  /* 0x00000002da047220 */ /* 0x000fe20000400000 */
[----:B------:R-:W3:Y:S03]  /*53260*/  LDL.LU R18, [R1+0x400] ;  /* 0x0004000001127983 */ /* 0x000ee60000300800 */
[----:B------:R-:W-:Y:S02]  /*53270*/  F2FP.BF16.F32.PACK_AB R5, RZ, R5 ;  /* 0x00000005ff05723e */ /* 0x000fe400000010ff */
[----:B------:R-:W-:-:S05]  /*53280*/  F2FP.BF16.F32.PACK_AB R4, RZ, R4 ;  /* 0x00000004ff04723e */ /* 0x000fca00000010ff */
[----:B------:R0:W-:Y:S01]  /*53290*/  @P2 STG.E.U16 desc[UR46][R10.64+0xa2], R5 ;  /* 0x0000a2050a002986 */ /* 0x0001e2000c10152e */
[----:B------:R-:W-:Y:S02]  /*532a0*/  ISETP.GT.AND P2, PT, R0, 0x58, P1 ;  /* 0x000000580000780c */ /* 0x000fe40000f44270 */
[----:B0-----:R-:W-:Y:S01]  /*532b0*/  @P6 MOV R5, R9 ;  /* 0x0000000900056202 */ /* 0x001fe20000000f00 */
[----:B--2---:R-:W-:-:S05]  /*532c0*/  FMUL R6, R6, R2 ;  /* 0x0000000206067220 */ /* 0x004fca0000400000 */
[----:B------:R-:W-:-:S04]  /*532d0*/  F2FP.BF16.F32.PACK_AB R6, RZ, R6 ;  /* 0x00000006ff06723e */ /* 0x000fc800000010ff */
[----:B------:R-:W-:Y:S01]  /*532e0*/  PRMT R7, R6, 0x7610, R7 ;  /* 0x0000761006077816 */ /* 0x000fe20000000007 */
[----:B------:R-:W-:-:S04]  /*532f0*/  FMUL R6, R216, R2 ;  /* 0x00000002d8067220 */ /* 0x000fc80000400000 */
[----:B------:R0:W-:Y:S01]  /*53300*/  @P3 STG.E.U16 desc[UR46][R10.64+0xa0], R7 ;  /* 0x0000a0070a003986 */ /* 0x0001e2000c10152e */
[----:B------:R-:W-:Y:S02]  /*53310*/  ISETP.GT.AND P3, PT, R0, 0x51, P4 ;  /* 0x000000510000780c */ /* 0x000fe40002764270 */
[----:B------:R-:W-:Y:S02]  /*53320*/  F2FP.BF16.F32.PACK_AB R6, RZ, R6 ;  /* 0x00000006ff06723e */ /* 0x000fe400000010ff */
[----:B0-----:R-:W-:Y:S01]  /*53330*/  PRMT R7, R4, 0x7610, R7 ;  /* 0x0000761004077816 */ /* 0x001fe20000000007 */
[----:B------:R-:W-:-:S05]  /*53340*/  @P6 IMAD.MOV.U32 R4, RZ, RZ, R8 ;  /* 0x000000ffff046224 */ /* 0x000fca00078e0008 */
[----:B------:R0:W-:Y:S01]  /*53350*/  @P6 STG.E.U16 desc[UR46][R4.64+0xa0], R7 ;  /* 0x0000a00704006986 */ /* 0x0001e2000c10152e */
[----:B------:R-:W-:Y:S01]  /*53360*/  PRMT R17, R6, 0x7610, R17 ;  /* 0x0000761006117816 */ /* 0x000fe20000000011 */
[-C--:B0-----:R-:W-:Y:S01]  /*53370*/  FMUL R4, R215, R2.reuse ;  /* 0x00000002d7047220 */ /* 0x081fe20000400000 */
[----:B------:R-:W-:Y:S02]  /*53380*/  @P3 IMAD.MOV.U32 R5, RZ, RZ, R9 ;  /* 0x000000ffff053224 */ /* 0x000fe400078e0009 */
[----:B------:R-:W-:Y:S02]  /*53390*/  FMUL R7, R217, R2 ;  /* 0x00000002d9077220 */ /* 0x000fe40000400000 */
[----:B------:R-:W-:Y:S01]  /*533a0*/  F2FP.BF16.F32.PACK_AB R6, RZ, R4 ;  /* 0x00000004ff06723e */ /* 0x000fe200000010ff */
[----:B------:R-:W-:Y:S01]  /*533b0*/  @P3 IMAD.MOV.U32 R4, RZ, RZ, R8 ;  /* 0x000000ffff043224 */ /* 0x000fe200078e0008 */
[----:B------:R-:W-:Y:S02]  /*533c0*/  ISETP.GT.AND P6, PT, R0, 0x59, P1 ;  /* 0x000000590000780c */ /* 0x000fe40000fc4270 */
[----:B------:R-:W-:-:S02]  /*533d0*/  F2FP.BF16.F32.PACK_AB R7, RZ, R7 ;  /* 0x00000007ff07723e */ /* 0x000fc400000010ff */
[----:B------:R0:W-:Y:S01]  /*533e0*/  @P3 STG.E.U16 desc[UR46][R4.64+0xa2], R17 ;  /* 0x0000a21104003986 */ /* 0x0001e2000c10152e */
[----:B------:R-:W-:-:S03]  /*533f0*/  ISETP.GT.AND P3, PT, R0, 0x58, P4 ;  /* 0x000000580000780c */ /* 0x000fc60002764270 */
[----:B------:R1:W-:Y:S01]  /*53400*/  @P2 STG.E.U16 desc[UR46][R10.64+0xb0], R7 ;  /* 0x0000b0070a002986 */ /* 0x0003e2000c10152e */
[----:B------:R-:W-:Y:S01]  /*53410*/  ISETP.GT.AND P2, PT, R0, 0x59, P4 ;  /* 0x000000590000780c */ /* 0x000fe20002744270 */
[----:B0-----:R-:W-:-:S05]  /*53420*/  FMUL R4, R214, R2 ;  /* 0x00000002d6047220 */ /* 0x001fca0000400000 */
[----:B------:R-:W-:Y:S01]  /*53430*/  F2FP.BF16.F32.PACK_AB R4, RZ, R4 ;  /* 0x00000004ff04723e */ /* 0x000fe200000010ff */
[-C--:B-1----:R-:W-:Y:S01]  /*53440*/  FMUL R7, R212, R2.reuse ;  /* 0x00000002d4077220 */ /* 0x082fe20000400000 */
[----:B------:R0:W-:Y:S01]  /*53450*/  @P6 STG.E.U16 desc[UR46][R10.64+0xb2], R6 ;  /* 0x0000b2060a006986 */ /* 0x0001e2000c10152e */
[----:B------:R-:W-:Y:S02]  /*53460*/  @P3 MOV R5, R9 ;  /* 0x0000000900053202 */ /* 0x000fe40000000f00 */
[----:B------:R-:W-:Y:S01]  /*53470*/  PRMT R17, R4, 0x7610, R17 ;  /* 0x0000761004117816 */ /* 0x000fe20000000011 */
[----:B------:R-:W-:Y:S01]  /*53480*/  @P3 IMAD.MOV.U32 R4, RZ, RZ, R8 ;  /* 0x000000ffff043224 */ /* 0x000fe200078e0008 */
[C---:B------:R-:W-:Y:S02]  /*53490*/  ISETP.GT.AND P6, PT, R0.reuse, 0x60, P1 ;  /* 0x000000600000780c */ /* 0x040fe40000fc4270 */
[----:B------:R-:W-:Y:S02]  /*534a0*/  F2FP.BF16.F32.PACK_AB R7, RZ, R7 ;  /* 0x00000007ff07723e */ /* 0x000fe400000010ff */
[----:B------:R1:W-:Y:S01]  /*534b0*/  @P3 STG.E.U16 desc[UR46][R4.64+0xb0], R17 ;  /* 0x0000b01104003986 */ /* 0x0003e2000c10152e */
[----:B------:R-:W-:Y:S01]  /*534c0*/  ISETP.GT.AND P3, PT, R0, 0x61, P1 ;  /* 0x000000610000780c */ /* 0x000fe20000f64270 */
[----:B0-----:R-:W-:-:S05]  /*534d0*/  FMUL R6, R213, R2 ;  /* 0x00000002d5067220 */ /* 0x001fca0000400000 */
[----:B------:R-:W-:Y:S02]  /*534e0*/  F2FP.BF16.F32.PACK_AB R6, RZ, R6 ;  /* 0x00000006ff06723e */ /* 0x000fe400000010ff */
[----:B-1----:R-:W-:Y:S01]  /*534f0*/  PRMT R17, R7, 0x7610, R17 ;  /* 0x0000761007117816 */ /* 0x002fe20000000011 */
[----:B------:R-:W-:Y:S02]  /*53500*/  @P2 IMAD.MOV.U32 R4, RZ, RZ, R8 ;  /* 0x000000ffff042224 */ /* 0x000fe400078e0008 */
[----:B------:R-:W-:Y:S02]  /*53510*/  @P2 IMAD.MOV.U32 R5, RZ, RZ, R9 ;  /* 0x000000ffff052224 */ /* 0x000fe400078e0009 */
[----:B------:R-:W-:-:S03]  /*53520*/  FMUL R7, R211, R2 ;  /* 0x00000002d3077220 */ /* 0x000fc60000400000 */
[----:B------:R0:W-:Y:S01]  /*53530*/  @P2 STG.E.U16 desc[UR46][R4.64+0xb2], R17 ;  /* 0x0000b21104002986 */ /* 0x0001e2000c10152e */
[----:B------:R-:W-:-:S03]  /*53540*/  ISETP.GT.AND P2, PT, R0, 0x60, P4 ;  /* 0x000000600000780c */ /* 0x000fc60002744270 */
[----:B------:R1:W-:Y:S01]  /*53550*/  @P6 STG.E.U16 desc[UR46][R10.64+0xc0], R6 ;  /* 0x0000c0060a006986 */ /* 0x0003e2000c10152e */
[----:B------:R-:W-:Y:S02]  /*53560*/  ISETP.GT.AND P6, PT, R0, 0x61, P4 ;  /* 0x000000610000780c */ /* 0x000fe400027c4270 */
[----:B0-----:R-:W-:Y:S01]  /*53570*/  F2FP.BF16.F32.PACK_AB R4, RZ, R7 ;  /* 0x00000007ff04723e */ /* 0x001fe200000010ff */
[-C--:B------:R-:W-:Y:S01]  /*53580*/  FMUL R5, R210, R2.reuse ;  /* 0x00000002d2057220 */ /* 0x080fe20000400000 */
[----:B-1----:R-:W-:-:S03]  /*53590*/  FMUL R6, R208, R2 ;  /* 0x00000002d0067220 */ /* 0x002fc60000400000 */
[----:B------:R0:W-:Y:S01]  /*535a0*/  @P3 STG.E.U16 desc[UR46][R10.64+0xc2], R4 ;  /* 0x0000c2040a003986 */ /* 0x0001e2000c10152e */
[----:B------:R-:W-:-:S04]  /*535b0*/  F2FP.BF16.F32.PACK_AB R5, RZ, R5 ;  /* 0x00000005ff05723e */ /* 0x000fc800000010ff */
[----:B------:R-:W-:Y:S02]  /*535c0*/  PRMT R7, R5, 0x7610, R7 ;  /* 0x0000761005077816 */ /* 0x000fe40000000007 */
[----:B------:R-:W-:Y:S02]  /*535d0*/  @P2 MOV R5, R9 ;  /* 0x0000000900052202 */ /* 0x000fe40000000f00 */
[----:B0-----:R-:W-:-:S04]  /*535e0*/  F2FP.BF16.F32.PACK_AB R4, RZ, R6 ;  /* 0x00000006ff04723e */ /* 0x001fc800000010ff */
[----:B------:R-:W-:Y:S01]  /*535f0*/  PRMT R17, R4, 0x7610, R17 ;  /* 0x0000761004117816 */ /* 0x000fe20000000011 */
[----:B------:R-:W-:Y:S01]  /*53600*/  @P2 IMAD.MOV.U32 R4, RZ, RZ, R8 ;  /* 0x000000ffff042224 */ /* 0x000fe200078e0008 */
[----:B------:R-:W-:Y:S01]  /*53610*/  ISETP.GT.AND P3, PT, R0, 0x68, P1 ;  /* 0x000000680000780c */ /* 0x000fe20000f64270 */
[----:B------:R-:W-:-:S03]  /*53620*/  FMUL R6, R209, R2 ;  /* 0x00000002d1067220 */ /* 0x000fc60000400000 */
[----:B------:R0:W-:Y:S01]  /*53630*/  @P2 STG.E.U16 desc[UR46][R4.64+0xc0], R7 ;  /* 0x0000c00704002986 */ /* 0x0001e2000c10152e */
[----:B------:R-:W-:Y:S02]  /*53640*/  ISETP.GT.AND P2, PT, R0, 0x69, P1 ;  /* 0x000000690000780c */ /* 0x000fe40000f44270 */
[----:B------:R-:W-:Y:S01]  /*53650*/  F2FP.BF16.F32.PACK_AB R6, RZ, R6 ;  /* 0x00000006ff06723e */ /* 0x000fe200000010ff */
[----:B0-----:R-:W-:Y:S02]  /*53660*/  @P6 IMAD.MOV.U32 R4, RZ, RZ, R8 ;  /* 0x000000ffff046224 */ /* 0x001fe400078e0008 */
[----:B------:R-:W-:-:S05]  /*53670*/  @P6 IMAD.MOV.U32 R5, RZ, RZ, R9 ;  /* 0x000000ffff056224 */ /* 0x000fca00078e0009 */
[----:B------:R0:W-:Y:S01]  /*53680*/  @P6 STG.E.U16 desc[UR46][R4.64+0xc2], R17 ;  /* 0x0000c21104006986 */ /* 0x0001e2000c10152e */
[----:B------:R-:W-:-:S03]  /*53690*/  ISETP.GT.AND P6, PT, R0, 0x68, P4 ;  /* 0x000000680000780c */ /* 0x000fc600027c4270 */
[----:B------:R1:W-:Y:S01]  /*536a0*/  @P3 STG.E.U16 desc[UR46][R10.64+0xd0], R6 ;  /* 0x0000d0060a003986 */ /* 0x0003e2000c10152e */
[----:B------:R-:W-:Y:S01]  /*536b0*/  ISETP.GT.AND P3, PT, R0, 0x69, P4 ;  /* 0x000000690000780c */ /* 0x000fe20002764270 */
[-C--:B0-----:R-:W-:Y:S01]  /*536c0*/  FMUL R5, R207, R2.reuse ;  /* 0x00000002cf057220 */ /* 0x081fe20000400000 */
[----:B------:R-:W-:-:S04]  /*536d0*/  FMUL R4, R206, R2 ;  /* 0x00000002ce047220 */ /* 0x000fc80000400000 */
[----:B------:R-:W-:Y:S02]  /*536e0*/  F2FP.BF16.F32.PACK_AB R5, RZ, R5 ;  /* 0x00000005ff05723e */ /* 0x000fe400000010ff */
[----:B------:R-:W-:Y:S01]  /*536f0*/  F2FP.BF16.F32.PACK_AB R4, RZ, R4 ;  /* 0x00000004ff04723e */ /* 0x000fe200000010ff */
[----:B-1----:R-:W-:Y:S02]  /*53700*/  FMUL R6, R204, R2 ;  /* 0x00000002cc067220 */ /* 0x002fe40000400000 */
[----:B------:R0:W-:Y:S01]  /*53710*/  @P2 STG.E.U16 desc[UR46][R10.64+0xd2], R5 ;  /* 0x0000d2050a002986 */ /* 0x0001e2000c10152e */
[----:B------:R-:W-:Y:S01]  /*53720*/  PRMT R7, R4, 0x7610, R7 ;  /* 0x0000761004077816 */ /* 0x000fe20000000007 */
[----:B------:R-:W-:Y:S01]  /*53730*/  @P6 IMAD.MOV.U32 R4, RZ, RZ, R8 ;  /* 0x000000ffff046224 */ /* 0x000fe200078e0008 */
[----:B------:R-:W-:Y:S02]  /*53740*/  F2FP.BF16.F32.PACK_AB R6, RZ, R6 ;  /* 0x00000006ff06723e */ /* 0x000fe400000010ff */
[----:B0-----:R-:W-:-:S02]  /*53750*/  @P6 MOV R5, R9 ;  /* 0x0000000900056202 */ /* 0x001fc40000000f00 */
[----:B------:R-:W-:-:S03]  /*53760*/  PRMT R17, R6, 0x7610, R17 ;  /* 0x0000761006117816 */ /* 0x000fc60000000011 */
[----:B------:R0:W-:Y:S01]  /*53770*/  @P6 STG.E.U16 desc[UR46][R4.64+0xd0], R7 ;  /* 0x0000d00704006986 */ /* 0x0001e2000c10152e */
[-C--:B------:R-:W-:Y:S01]  /*53780*/  FMUL R6, R203, R2.reuse ;  /* 0x00000002cb067220 */ /* 0x080fe20000400000 */
[C---:B------:R-:W-:Y:S02]  /*53790*/  ISETP.GT.AND P2, PT, R0.reuse, 0x70, P1 ;  /* 0x000000700000780c */ /* 0x040fe40000f44270 */
[----:B------:R-:W-:Y:S01]  /*537a0*/  ISETP.GT.AND P6, PT, R0, 0x71, P1 ;  /* 0x000000710000780c */ /* 0x000fe20000fc4270 */
[----:B0-----:R-:W-:Y:S02]  /*537b0*/  @P3 IMAD.MOV.U32 R4, RZ, RZ, R8 ;  /* 0x000000ffff043224 */ /* 0x001fe400078e0008 */
[----:B------:R-:W-:Y:S02]  /*537c0*/  @P3 IMAD.MOV.U32 R5, RZ, RZ, R9 ;  /* 0x000000ffff053224 */ /* 0x000fe400078e0009 */
[----:B------:R-:W-:-:S03]  /*537d0*/  FMUL R7, R205, R2 ;  /* 0x00000002cd077220 */ /* 0x000fc60000400000 */
[----:B------:R0:W-:Y:S01]  /*537e0*/  @P3 STG.E.U16 desc[UR46][R4.64+0xd2], R17 ;  /* 0x0000d21104003986 */ /* 0x0001e2000c10152e */
[----:B------:R-:W-:Y:S02]  /*537f0*/  ISETP.GT.AND P3, PT, R0, 0x70, P4 ;  /* 0x000000700000780c */ /* 0x000fe40002764270 */
[----:B0-----:R-:W-:Y:S02]  /*53800*/  F2FP.BF16.F32.PACK_AB R5, RZ, R7 ;  /* 0x00000007ff05723e */ /* 0x001fe400000010ff */
[----:B------:R-:W-:Y:S01]  /*53810*/  F2FP.BF16.F32.PACK_AB R4, RZ, R6 ;  /* 0x00000006ff04723e */ /* 0x000fe200000010ff */
[----:B------:R-:W-:Y:S01]  /*53820*/  FMUL R6, R202, R2 ;  /* 0x00000002ca067220 */ /* 0x000fe20000400000 */
[----:B------:R-:W-:Y:S02]  /*53830*/  PRMT R7, R5, 0x7610, R7 ;  /* 0x0000761005077816 */ /* 0x000fe40000000007 */
[----:B------:R-:W-:Y:S02]  /*53840*/  PRMT R5, R4, 0x7610, R5 ;  /* 0x0000761004057816 */ /* 0x000fe40000000005 */
[----:B------:R-:W-:Y:S01]  /*53850*/  F2FP.BF16.F32.PACK_AB R4, RZ, R6 ;  /* 0x00000006ff04723e */ /* 0x000fe200000010ff */
[----:B------:R0:W-:Y:S01]  /*53860*/  @P2 STG.E.U16 desc[UR46][R10.64+0xe0], R7 ;  /* 0x0000e0070a002986 */ /* 0x0001e2000c10152e */
[----:B------:R-:W-:-:S02]  /*53870*/  ISETP.GT.AND P2, PT, R0, 0x71, P4 ;  /* 0x000000710000780c */ /* 0x000fc40002744270 */
[----:B------:R-:W-:Y:S01]  /*53880*/  PRMT R17, R4, 0x7610, R17 ;  /* 0x0000761004117816 */ /* 0x000fe20000000011 */
[----:B------:R1:W-:Y:S01]  /*53890*/  @P6 STG.E.U16 desc[UR46][R10.64+0xe2], R5 ;  /* 0x0000e2050a006986 */ /* 0x0003e2000c10152e */
[----:B------:R-:W-:Y:S02]  /*538a0*/  @P3 IMAD.MOV.U32 R4, RZ, RZ, R8 ;  /* 0x000000ffff043224 */ /* 0x000fe400078e0008 */
[-C--:B------:R-:W-:Y:S01]  /*538b0*/  FMUL R6, R200, R2.reuse ;  /* 0x00000002c8067220 */ /* 0x080fe20000400000 */
[----:B0-----:R-:W-:Y:S01]  /*538c0*/  FMUL R7, R201, R2 ;  /* 0x00000002c9077220 */ /* 0x001fe20000400000 */
[----:B-1----:R-:W-:-:S05]  /*538d0*/  @P3 MOV R5, R9 ;  /* 0x0000000900053202 */ /* 0x002fca0000000f00 */
[----:B------:R0:W-:Y:S01]  /*538e0*/  @P3 STG.E.U16 desc[UR46][R4.64+0xe0], R17 ;  /* 0x0000e01104003986 */ /* 0x0001e2000c10152e */
[----:B------:R-:W-:Y:S02]  /*538f0*/  ISETP.GT.AND P6, PT, R0, 0x78, P1 ;  /* 0x000000780000780c */ /* 0x000fe40000fc4270 */
[----:B0-----:R-:W-:Y:S02]  /*53900*/  F2FP.BF16.F32.PACK_AB R5, RZ, R6 ;  /* 0x00000006ff05723e */ /* 0x001fe400000010ff */
[----:B------:R-:W-:Y:S02]  /*53910*/  F2FP.BF16.F32.PACK_AB R4, RZ, R7 ;  /* 0x00000007ff04723e */ /* 0x000fe400000010ff */
[----:B------:R-:W-:Y:S01]  /*53920*/  PRMT R17, R5, 0x7610, R17 ;  /* 0x0000761005117816 */ /* 0x000fe20000000011 */
[----:B------:R-:W-:Y:S01]  /*53930*/  @P2 IMAD.MOV.U32 R5, RZ, RZ, R9 ;  /* 0x000000ffff052224 */ /* 0x000fe200078e0009 */
[----:B------:R-:W-:Y:S01]  /*53940*/  PRMT R7, R4, 0x7610, R7 ;  /* 0x0000761004077816 */ /* 0x000fe20000000007 */
[----:B------:R-:W-:Y:S01]  /*53950*/  @P2 IMAD.MOV.U32 R4, RZ, RZ, R8 ;  /* 0x000000ffff042224 */ /* 0x000fe200078e0008 */
[----:B------:R-:W-:-:S04]  /*53960*/  ISETP.GT.AND P3, PT, R0, 0x79, P1 ;  /* 0x000000790000780c */ /* 0x000fc80000f64270 */
[----:B------:R0:W-:Y:S01]  /*53970*/  @P2 STG.E.U16 desc[UR46][R4.64+0xe2], R17 ;  /* 0x0000e21104002986 */ /* 0x0001e2000c10152e */
[C---:B------:R-:W-:Y:S01]  /*53980*/  ISETP.GT.AND P2, PT, R0.reuse, 0x78, P4 ;  /* 0x000000780000780c */ /* 0x040fe20002744270 */
[-C--:B------:R-:W-:Y:S02]  /*53990*/  FMUL R6, R199, R2.reuse ;  /* 0x00000002c7067220 */ /* 0x080fe40000400000 */
[----:B------:R1:W-:Y:S01]  /*539a0*/  @P6 STG.E.U16 desc[UR46][R10.64+0xf0], R7 ;  /* 0x0000f0070a006986 */ /* 0x0003e2000c10152e */
[----:B------:R-:W-:Y:S01]  /*539b0*/  ISETP.GT.AND P6, PT, R0, 0x79, P4 ;  /* 0x000000790000780c */ /* 0x000fe200027c4270 */
[-C--:B0-----:R-:W-:Y:S01]  /*539c0*/  FMUL R5, R198, R2.reuse ;  /* 0x00000002c6057220 */ /* 0x081fe20000400000 */
[----:B------:R-:W-:Y:S01]  /*539d0*/  FMUL R4, R196, R2 ;  /* 0x00000002c4047220 */ /* 0x000fe20000400000 */
[----:B------:R-:W-:-:S03]  /*539e0*/  F2FP.BF16.F32.PACK_AB R6, RZ, R6 ;  /* 0x00000006ff06723e */ /* 0x000fc600000010ff */
[----:B------:R-:W-:Y:S02]  /*539f0*/  F2FP.BF16.F32.PACK_AB R5, RZ, R5 ;  /* 0x00000005ff05723e */ /* 0x000fe400000010ff */
[----:B------:R-:W-:Y:S02]  /*53a00*/  F2FP.BF16.F32.PACK_AB R4, RZ, R4 ;  /* 0x00000004ff04723e */ /* 0x000fe400000010ff */
[----:B-1----:R-:W-:Y:S02]  /*53a10*/  PRMT R7, R5, 0x7610, R7 ;  /* 0x0000761005077816 */ /* 0x002fe40000000007 */
[----:B------:R-:W-:Y:S01]  /*53a20*/  PRMT R17, R4, 0x7610, R17 ;  /* 0x0000761004117816 */ /* 0x000fe20000000011 */
[----:B------:R-:W-:Y:S01]  /*53a30*/  @P2 IMAD.MOV.U32 R4, RZ, RZ, R8 ;  /* 0x000000ffff042224 */ /* 0x000fe200078e0008 */
[----:B------:R-:W-:Y:S01]  /*53a40*/  @P2 MOV R5, R9 ;  /* 0x0000000900052202 */ /* 0x000fe20000000f00 */
[----:B------:R0:W-:Y:S01]  /*53a50*/  @P3 STG.E.U16 desc[UR46][R10.64+0xf2], R6 ;  /* 0x0000f2060a003986 */ /* 0x0001e2000c10152e */
[----:B------:R-:W-:-:S03]  /*53a60*/  ISETP.GT.AND P3, PT, R0, 0x80, P1 ;  /* 0x000000800000780c */ /* 0x000fc60000f64270 */
[----:B------:R1:W-:Y:S01]  /*53a70*/  @P2 STG.E.U16 desc[UR46][R4.64+0xf0], R7 ;  /* 0x0000f00704002986 */ /* 0x0003e2000c10152e */
[----:B------:R-:W-:Y:S01]  /*53a80*/  ISETP.GT.AND P2, PT, R0, 0x81, P1 ;  /* 0x000000810000780c */ /* 0x000fe20000f44270 */
[----:B0-----:R-:W-:Y:S01]  /*53a90*/  FMUL R6, R197, R2 ;  /* 0x00000002c5067220 */ /* 0x001fe20000400000 */
[----:B-1----:R-:W-:Y:S02]  /*53aa0*/  @P6 IMAD.MOV.U32 R4, RZ, RZ, R8 ;  /* 0x000000ffff046224 */ /* 0x002fe400078e0008 */
[----:B------:R-:W-:Y:S02]  /*53ab0*/  @P6 IMAD.MOV.U32 R5, RZ, RZ, R9 ;  /* 0x000000ffff056224 */ /* 0x000fe400078e0009 */
[----:B------:R-:W-:-:S03]  /*53ac0*/  F2FP.BF16.F32.PACK_AB R6, RZ, R6 ;  /* 0x00000006ff06723e */ /* 0x000fc600000010ff */
[----:B------:R0:W-:Y:S01]  /*53ad0*/  @P6 STG.E.U16 desc[UR46][R4.64+0xf2], R17 ;  /* 0x0000f21104006986 */ /* 0x0001e2000c10152e */
[----:B------:R-:W-:-:S03]  /*53ae0*/  ISETP.GT.AND P6, PT, R0, 0x80, P4 ;  /* 0x000000800000780c */ /* 0x000fc600027c4270 */
[----:B------:R1:W-:Y:S01]  /*53af0*/  @P3 STG.E.U16 desc[UR46][R10.64+0x100], R6 ;  /* 0x000100060a003986 */ /* 0x0003e2000c10152e */
[-C--:B0-----:R-:W-:Y:S01]  /*53b00*/  FMUL R4, R195, R2.reuse ;  /* 0x00000002c3047220 */ /* 0x081fe20000400000 */
[-C--:B------:R-:W-:Y:S01]  /*53b10*/  FMUL R5, R194, R2.reuse ;  /* 0x00000002c2057220 */ /* 0x080fe20000400000 */
[----:B-1----:R-:W-:-:S03]  /*53b20*/  FMUL R6, R192, R2 ;  /* 0x00000002c0067220 */ /* 0x002fc60000400000 */
[----:B------:R-:W-:Y:S02]  /*53b30*/  F2FP.BF16.F32.PACK_AB R4, RZ, R4 ;  /* 0x00000004ff04723e */ /* 0x000fe400000010ff */
[----:B------:R-:W-:Y:S02]  /*53b40*/  ISETP.GT.AND P3, PT, R0, 0x81, P4 ;  /* 0x000000810000780c */ /* 0x000fe40002764270 */
[----:B------:R-:W-:Y:S02]  /*53b50*/  PRMT R7, R4, 0x7610, R7 ;  /* 0x0000761004077816 */ /* 0x000fe40000000007 */
[----:B------:R-:W-:Y:S02]  /*53b60*/  F2FP.BF16.F32.PACK_AB R5, RZ, R5 ;  /* 0x00000005ff05723e */ /* 0x000fe400000010ff */
[----:B------:R-:W-:Y:S01]  /*53b70*/  F2FP.BF16.F32.PACK_AB R4, RZ, R6 ;  /* 0x00000006ff04723e */ /* 0x000fe200000010ff */
[----:B------:R0:W-:Y:S01]  /*53b80*/  @P2 STG.E.U16 desc[UR46][R10.64+0x102], R7 ;  /* 0x000102070a002986 */ /* 0x0001e2000c10152e */
[----:B------:R-:W-:-:S02]  /*53b90*/  PRMT R17, R5, 0x7610, R17 ;  /* 0x0000761005117816 */ /* 0x000fc40000000011 */
[----:B------:R-:W-:Y:S02]  /*53ba0*/  @P6 MOV R5, R9 ;  /* 0x0000000900056202 */ /* 0x000fe40000000f00 */
[----:B0-----:R-:W-:Y:S01]  /*53bb0*/  PRMT R7, R4, 0x7610, R7 ;  /* 0x0000761004077816 */ /* 0x001fe20000000007 */
[----:B------:R-:W-:-:S05]  /*53bc0*/  @P6 IMAD.MOV.U32 R4, RZ, RZ, R8 ;  /* 0x000000ffff046224 */ /* 0x000fca00078e0008 */
[----:B------:R0:W-:Y:S01]  /*53bd0*/  @P6 STG.E.U16 desc[UR46][R4.64+0x100], R17 ;  /* 0x0001001104006986 */ /* 0x0001e2000c10152e */
[----:B------:R-:W-:Y:S01]  /*53be0*/  FMUL R6, R193, R2 ;  /* 0x00000002c1067220 */ /* 0x000fe20000400000 */
[C---:B------:R-:W-:Y:S02]  /*53bf0*/  ISETP.GT.AND P2, PT, R0.reuse, 0x88, P1 ;  /* 0x000000880000780c */ /* 0x040fe40000f44270 */
[----:B------:R-:W-:Y:S01]  /*53c00*/  ISETP.GT.AND P6, PT, R0, 0x88, P4 ;  /* 0x000000880000780c */ /* 0x000fe200027c4270 */
[----:B0-----:R-:W-:Y:S02]  /*53c10*/  @P3 IMAD.MOV.U32 R4, RZ, RZ, R8 ;  /* 0x000000ffff043224 */ /* 0x001fe400078e0008 */
[----:B------:R-:W-:Y:S01]  /*53c20*/  @P3 IMAD.MOV.U32 R5, RZ, RZ, R9 ;  /* 0x000000ffff053224 */ /* 0x000fe200078e0009 */
[----:B------:R-:W-:-:S04]  /*53c30*/  F2FP.BF16.F32.PACK_AB R6, RZ, R6 ;  /* 0x00000006ff06723e */ /* 0x000fc800000010ff */
[----:B------:R0:W-:Y:S01]  /*53c40*/  @P3 STG.E.U16 desc[UR46][R4.64+0x102], R7 ;  /* 0x0001020704003986 */ /* 0x0001e2000c10152e */
[----:B------:R-:W-:Y:S01]  /*53c50*/  ISETP.GT.AND P3, PT, R0, 0x89, P1 ;  /* 0x000000890000780c */ /* 0x000fe20000f64270 */
[-C--:B0-----:R-:W-:Y:S01]  /*53c60*/  FMUL R5, R191, R2.reuse ;  /* 0x00000002bf057220 */ /* 0x081fe20000400000 */
[----:B------:R-:W-:Y:S01]  /*53c70*/  FMUL R4, R190, R2 ;  /* 0x00000002be047220 */ /* 0x000fe20000400000 */
[----:B------:R-:W-:-:S03]  /*53c80*/  PRMT R7, R6, 0x7610, R7 ;  /* 0x0000761006077816 */ /* 0x000fc60000000007 */
[----:B------:R-:W-:Y:S02]  /*53c90*/  F2FP.BF16.F32.PACK_AB R5, RZ, R5 ;  /* 0x00000005ff05723e */ /* 0x000fe400000010ff */
[----:B------:R-:W-:Y:S01]  /*53ca0*/  F2FP.BF16.F32.PACK_AB R4, RZ, R4 ;  /* 0x00000004ff04723e */ /* 0x000fe200000010ff */
[----:B------:R0:W-:Y:S01]  /*53cb0*/  @P2 STG.E.U16 desc[UR46][R10.64+0x110], R7 ;  /* 0x000110070a002986 */ /* 0x0001e2000c10152e */
[----:B------:R-:W-:Y:S01]  /*53cc0*/  ISETP.GT.AND P2, PT, R0, 0x89, P4 ;  /* 0x000000890000780c */ /* 0x000fe20002744270 */
[----:B------:R-:W-:Y:S02]  /*53cd0*/  FMUL R6, R188, R2 ;  /* 0x00000002bc067220 */ /* 0x000fe40000400000 */
[----:B------:R1:W-:Y:S01]  /*53ce0*/  @P3 STG.E.U16 desc[UR46][R10.64+0x112], R5 ;  /* 0x000112050a003986 */ /* 0x0003e2000c10152e */
[----:B0-----:R-:W-:Y:S01]  /*53cf0*/  PRMT R7, R4, 0x7610, R7 ;  /* 0x0000761004077816 */ /* 0x001fe20000000007 */
[----:B------:R-:W-:Y:S01]  /*53d00*/  @P6 IMAD.MOV.U32 R4, RZ, RZ, R8 ;  /* 0x000000ffff046224 */ /* 0x000fe200078e0008 */
[----:B-1----:R-:W-:-:S02]  /*53d10*/  @P6 MOV R5, R9 ;  /* 0x0000000900056202 */ /* 0x002fc40000000f00 */
[----:B------:R-:W-:-:S03]  /*53d20*/  F2FP.BF16.F32.PACK_AB R6, RZ, R6 ;  /* 0x00000006ff06723e */ /* 0x000fc600000010ff */
[----:B------:R0:W-:Y:S01]  /*53d30*/  @P6 STG.E.U16 desc[UR46][R4.64+0x110], R7 ;  /* 0x0001100704006986 */ /* 0x0001e2000c10152e */
[----:B------:R-:W-:Y:S02]  /*53d40*/  ISETP.GT.AND P3, PT, R0, 0x90, P1 ;  /* 0x000000900000780c */ /* 0x000fe40000f64270 */
[----:B------:R-:W-:Y:S01]  /*53d50*/  PRMT R17, R6, 0x7610, R17 ;  /* 0x0000761006117816 */ /* 0x000fe20000000011 */
[-C--:B0-----:R-:W-:Y:S01]  /*53d60*/  FMUL R4, R187, R2.reuse ;  /* 0x00000002bb047220 */ /* 0x081fe20000400000 */
[----:B------:R-:W-:Y:S02]  /*53d70*/  @P2 IMAD.MOV.U32 R5, RZ, RZ, R9 ;  /* 0x000000ffff052224 */ /* 0x000fe400078e0009 */
[----:B------:R-:W-:Y:S02]  /*53d80*/  FMUL R7, R189, R2 ;  /* 0x00000002bd077220 */ /* 0x000fe40000400000 */
[----:B------:R-:W-:Y:S01]  /*53d90*/  F2FP.BF16.F32.PACK_AB R6, RZ, R4 ;  /* 0x00000004ff06723e */ /* 0x000fe200000010ff */
[----:B------:R-:W-:Y:S01]  /*53da0*/  @P2 IMAD.MOV.U32 R4, RZ, RZ, R8 ;  /* 0x000000ffff042224 */ /* 0x000fe200078e0008 */
[----:B------:R-:W-:-:S02]  /*53db0*/  ISETP.GT.AND P6, PT, R0, 0x91, P1 ;  /* 0x000000910000780c */ /* 0x000fc40000fc4270 */
[----:B------:R-:W-:Y:S02]  /*53dc0*/  F2FP.BF16.F32.PACK_AB R7, RZ, R7 ;  /* 0x00000007ff07723e */ /* 0x000fe400000010ff */
        /* <DEDUP_REMOVED lines=193> */
[----:B------:R-:W-:-:S05]  /*549e0*/  @P2 IMAD.MOV.U32 R4, RZ, RZ, R8 ;  /* 0x000000ffff042224 */ /* 0x000fca00078e0008 */
[----:B------:R0:W-:Y:S02]  /*549f0*/  @P2 STG.E.U16 desc[UR46][R4.64+0x1a0], R7 ;  /* 0x0001a00704002986 */ /* 0x0001e4000c10152e */
[----:B0-----:R-:W-:Y:S02]  /*54a00*/  @P6 IMAD.MOV.U32 R4, RZ, RZ, R8 ;  /* 0x000000ffff046224 */ /* 0x001fe400078e0008 */
[----:B------:R-:W-:-:S05]  /*54a10*/  @P6 IMAD.MOV.U32 R5, RZ, RZ, R9 ;  /* 0x000000ffff056224 */ /* 0x000fca00078e0009 */
[----:B------:R0:W-:Y:S02]  /*54a20*/  @P6 STG.E.U16 desc[UR46][R4.64+0x1a2], R17 ;  /* 0x0001a21104006986 */ /* 0x0001e4000c10152e */
[-C--:B0-----:R-:W-:Y:S02]  /*54a30*/  FMUL R4, R19, R2.reuse ;  /* 0x0000000213047220 */ /* 0x081fe40000400000 */
[----:B------:R-:W2:Y:S01]  /*54a40*/  LDL.LU R19, [R1+0x404] ;  /* 0x0004040001137983 */ /* 0x000ea20000300800 */
[C---:B------:R-:W-:Y:S01]  /*54a50*/  ISETP.GT.AND P3, PT, R0.reuse, 0xd8, P1 ;  /* 0x000000d80000780c */ /* 0x040fe20000f64270 */
[-C--:B------:R-:W-:Y:S01]  /*54a60*/  FMUL R6, R153, R2.reuse ;  /* 0x0000000299067220 */ /* 0x080fe20000400000 */
[C---:B------:R-:W-:Y:S01]  /*54a70*/  ISETP.GT.AND P2, PT, R0.reuse, 0xd9, P1 ;  /* 0x000000d90000780c */ /* 0x040fe20000f44270 */
[----:B------:R-:W-:Y:S01]  /*54a80*/  FMUL R5, R23, R2 ;  /* 0x0000000217057220 */ /* 0x000fe20000400000 */
[----:B------:R-:W-:Y:S01]  /*54a90*/  ISETP.GT.AND P6, PT, R0, 0xd8, P4 ;  /* 0x000000d80000780c */ /* 0x000fe200027c4270 */
[----:B------:R-:W4:Y:S01]  /*54aa0*/  LDL.LU R218, [R1+0x4ac] ;  /* 0x0004ac0001da7983 */ /* 0x000f220000300800 */
[----:B------:R-:W-:-:S02]  /*54ab0*/  F2FP.BF16.F32.PACK_AB R6, RZ, R6 ;  /* 0x00000006ff06723e */ /* 0x000fc400000010ff */
[----:B------:R-:W-:Y:S01]  /*54ac0*/  F2FP.BF16.F32.PACK_AB R5, RZ, R5 ;  /* 0x00000005ff05723e */ /* 0x000fe200000010ff */
[----:B------:R-:W5:Y:S01]  /*54ad0*/  LDL.LU R216, [R1+0x4b0] ;  /* 0x0004b00001d87983 */ /* 0x000f620000300800 */
[----:B------:R-:W-:-:S03]  /*54ae0*/  F2FP.BF16.F32.PACK_AB R4, RZ, R4 ;  /* 0x00000004ff04723e */ /* 0x000fc600000010ff */
[----:B------:R0:W-:Y:S01]  /*54af0*/  @P3 STG.E.U16 desc[UR46][R10.64+0x1b0], R6 ;  /* 0x0001b0060a003986 */ /* 0x0001e2000c10152e */
[----:B------:R-:W-:Y:S02]  /*54b00*/  ISETP.GT.AND P3, PT, R0, 0xd9, P4 ;  /* 0x000000d90000780c */ /* 0x000fe40002764270 */
[----:B------:R-:W-:Y:S01]  /*54b10*/  PRMT R7, R4, 0x7610, R7 ;  /* 0x0000761004077816 */ /* 0x000fe20000000007 */
[----:B------:R1:W-:Y:S01]  /*54b20*/  @P2 STG.E.U16 desc[UR46][R10.64+0x1b2], R5 ;  /* 0x0001b2050a002986 */ /* 0x0003e2000c10152e */
[----:B------:R-:W-:-:S03]  /*54b30*/  @P6 IMAD.MOV.U32 R4, RZ, RZ, R8 ;  /* 0x000000ffff046224 */ /* 0x000fc600078e0008 */
[----:B------:R-:W5:Y:S01]  /*54b40*/  LDL.LU R217, [R1+0x4b4] ;  /* 0x0004b40001d97983 */ /* 0x000f620000300800 */
[----:B0-----:R-:W-:Y:S01]  /*54b50*/  FMUL R6, R219, R2 ;  /* 0x00000002db067220 */ /* 0x001fe20000400000 */
[----:B-1----:R-:W-:Y:S02]  /*54b60*/  @P6 MOV R5, R9 ;  /* 0x0000000900056202 */ /* 0x002fe40000000f00 */
[----:B------:R-:W5:Y:S02]  /*54b70*/  LDL.LU R215, [R1+0x4b8] ;  /* 0x0004b80001d77983 */ /* 0x000f640000300800 */
[----:B------:R-:W-:Y:S02]  /*54b80*/  F2FP.BF16.F32.PACK_AB R6, RZ, R6 ;  /* 0x00000006ff06723e */ /* 0x000fe400000010ff */
[----:B------:R0:W-:Y:S02]  /*54b90*/  @P6 STG.E.U16 desc[UR46][R4.64+0x1b0], R7 ;  /* 0x0001b00704006986 */ /* 0x0001e4000c10152e */
[----:B------:R-:W-:Y:S01]  /*54ba0*/  PRMT R17, R6, 0x7610, R17 ;  /* 0x0000761006117816 */ /* 0x000fe20000000011 */
[----:B------:R-:W-:Y:S01]  /*54bb0*/  FMUL R6, R235, R2 ;  /* 0x00000002eb067220 */ /* 0x000fe20000400000 */
[C---:B------:R-:W-:Y:S01]  /*54bc0*/  ISETP.GT.AND P2, PT, R0.reuse, 0xe0, P1 ;  /* 0x000000e00000780c */ /* 0x040fe20000f44270 */
[----:B------:R-:W5:Y:S01]  /*54bd0*/  LDL.LU R214, [R1+0x4bc] ;  /* 0x0004bc0001d67983 */ /* 0x000f620000300800 */
[----:B------:R-:W-:-:S03]  /*54be0*/  ISETP.GT.AND P6, PT, R0, 0xe1, P1 ;  /* 0x000000e10000780c */ /* 0x000fc60000fc4270 */
[----:B------:R-:W5:Y:S01]  /*54bf0*/  LDL.LU R212, [R1+0x4c0] ;  /* 0x0004c00001d47983 */ /* 0x000f620000300800 */
[----:B0-----:R-:W-:Y:S02]  /*54c00*/  @P3 IMAD.MOV.U32 R4, RZ, RZ, R8 ;  /* 0x000000ffff043224 */ /* 0x001fe400078e0008 */
[----:B------:R-:W-:Y:S01]  /*54c10*/  FMUL R7, R220, R2 ;  /* 0x00000002dc077220 */ /* 0x000fe20000400000 */
[----:B------:R-:W-:Y:S01]  /*54c20*/  @P3 IMAD.MOV.U32 R5, RZ, RZ, R9 ;  /* 0x000000ffff053224 */ /* 0x000fe200078e0009 */
[----:B------:R-:W5:Y:S04]  /*54c30*/  LDL.LU R213, [R1+0x4c4] ;  /* 0x0004c40001d57983 */ /* 0x000f680000300800 */
[----:B------:R0:W-:Y:S01]  /*54c40*/  @P3 STG.E.U16 desc[UR46][R4.64+0x1b2], R17 ;  /* 0x0001b21104003986 */ /* 0x0001e2000c10152e */
[----:B------:R-:W-:-:S03]  /*54c50*/  ISETP.GT.AND P3, PT, R0, 0xe0, P4 ;  /* 0x000000e00000780c */ /* 0x000fc60002764270 */
[----:B------:R-:W5:Y:S04]  /*54c60*/  LDL.LU R211, [R1+0x4c8] ;  /* 0x0004c80001d37983 */ /* 0x000f680000300800 */
[----:B------:R-:W5:Y:S01]  /*54c70*/  LDL.LU R210, [R1+0x4cc] ;  /* 0x0004cc0001d27983 */ /* 0x000f620000300800 */
[----:B0-----:R-:W-:-:S03]  /*54c80*/  F2FP.BF16.F32.PACK_AB R5, RZ, R7 ;  /* 0x00000007ff05723e */ /* 0x001fc600000010ff */
[----:B------:R-:W5:Y:S01]  /*54c90*/  LDL.LU R208, [R1+0x4d0] ;  /* 0x0004d00001d07983 */ /* 0x000f620000300800 */
[----:B------:R-:W-:Y:S01]  /*54ca0*/  F2FP.BF16.F32.PACK_AB R4, RZ, R6 ;  /* 0x00000006ff04723e */ /* 0x000fe200000010ff */
[----:B------:R-:W-:Y:S01]  /*54cb0*/  FMUL R6, R234, R2 ;  /* 0x00000002ea067220 */ /* 0x000fe20000400000 */
[----:B------:R-:W-:Y:S01]  /*54cc0*/  PRMT R7, R5, 0x7610, R7 ;  /* 0x0000761005077816 */ /* 0x000fe20000000007 */
[----:B------:R-:W5:Y:S01]  /*54cd0*/  LDL.LU R209, [R1+0x4d4] ;  /* 0x0004d40001d17983 */ /* 0x000f620000300800 */
[----:B------:R-:W-:Y:S02]  /*54ce0*/  PRMT R5, R4, 0x7610, R5 ;  /* 0x0000761004057816 */ /* 0x000fe40000000005 */
[----:B------:R-:W-:Y:S01]  /*54cf0*/  F2FP.BF16.F32.PACK_AB R4, RZ, R6 ;  /* 0x00000006ff04723e */ /* 0x000fe200000010ff */
[----:B------:R0:W-:Y:S01]  /*54d00*/  @P2 STG.E.U16 desc[UR46][R10.64+0x1c0], R7 ;  /* 0x0001c0070a002986 */ /* 0x0001e2000c10152e */
[----:B------:R-:W-:Y:S02]  /*54d10*/  ISETP.GT.AND P2, PT, R0, 0xe1, P4 ;  /* 0x000000e10000780c */ /* 0x000fe40002744270 */
[----:B------:R-:W-:Y:S01]  /*54d20*/  PRMT R17, R4, 0x7610, R17 ;  /* 0x0000761004117816 */ /* 0x000fe20000000011 */
[----:B------:R1:W-:Y:S01]  /*54d30*/  @P6 STG.E.U16 desc[UR46][R10.64+0x1c2], R5 ;  /* 0x0001c2050a006986 */ /* 0x0003e2000c10152e */
[----:B------:R-:W-:-:S02]  /*54d40*/  @P3 IMAD.MOV.U32 R4, RZ, RZ, R8 ;  /* 0x000000ffff043224 */ /* 0x000fc400078e0008 */
[-C--:B------:R-:W-:Y:S01]  /*54d50*/  FMUL R6, R233, R2.reuse ;  /* 0x00000002e9067220 */ /* 0x080fe20000400000 */
[----:B------:R-:W5:Y:S01]  /*54d60*/  LDL.LU R207, [R1+0x4d8] ;  /* 0x0004d80001cf7983 */ /* 0x000f620000300800 */
[----:B0-----:R-:W-:Y:S01]  /*54d70*/  FMUL R7, R232, R2 ;  /* 0x00000002e8077220 */ /* 0x001fe20000400000 */
[----:B-1----:R-:W-:Y:S02]  /*54d80*/  @P3 MOV R5, R9 ;  /* 0x0000000900053202 */ /* 0x002fe40000000f00 */
[----:B------:R-:W5:Y:S04]  /*54d90*/  LDL.LU R206, [R1+0x4dc] ;  /* 0x0004dc0001ce7983 */ /* 0x000f680000300800 */
[----:B------:R0:W-:Y:S01]  /*54da0*/  @P3 STG.E.U16 desc[UR46][R4.64+0x1c0], R17 ;  /* 0x0001c01104003986 */ /* 0x0001e2000c10152e */
[----:B------:R-:W-:-:S03]  /*54db0*/  ISETP.GT.AND P6, PT, R0, 0xe8, P1 ;  /* 0x000000e80000780c */ /* 0x000fc60000fc4270 */
[----:B------:R-:W5:Y:S01]  /*54dc0*/  LDL.LU R204, [R1+0x4e0] ;  /* 0x0004e00001cc7983 */ /* 0x000f620000300800 */
[----:B0-----:R-:W-:-:S03]  /*54dd0*/  F2FP.BF16.F32.PACK_AB R5, RZ, R6 ;  /* 0x00000006ff05723e */ /* 0x001fc600000010ff */
[----:B------:R-:W5:Y:S01]  /*54de0*/  LDL.LU R205, [R1+0x4e4] ;  /* 0x0004e40001cd7983 */ /* 0x000f620000300800 */
[----:B------:R-:W-:Y:S02]  /*54df0*/  F2FP.BF16.F32.PACK_AB R4, RZ, R7 ;  /* 0x00000007ff04723e */ /* 0x000fe400000010ff */
[----:B------:R-:W-:Y:S01]  /*54e00*/  PRMT R17, R5, 0x7610, R17 ;  /* 0x0000761005117816 */ /* 0x000fe20000000011 */
[----:B------:R-:W-:Y:S01]  /*54e10*/  @P2 IMAD.MOV.U32 R5, RZ, RZ, R9 ;  /* 0x000000ffff052224 */ /* 0x000fe200078e0009 */
[----:B------:R-:W-:Y:S01]  /*54e20*/  PRMT R7, R4, 0x7610, R7 ;  /* 0x0000761004077816 */ /* 0x000fe20000000007 */
[----:B------:R-:W-:Y:S01]  /*54e30*/  @P2 IMAD.MOV.U32 R4, RZ, RZ, R8 ;  /* 0x000000ffff042224 */ /* 0x000fe200078e0008 */
[C---:B------:R-:W-:Y:S01]  /*54e40*/  ISETP.GT.AND P3, PT, R0.reuse, 0xe9, P1 ;  /* 0x000000e90000780c */ /* 0x040fe20000f64270 */
[----:B------:R-:W-:Y:S01]  /*54e50*/  FMUL R6, R231, R2 ;  /* 0x00000002e7067220 */ /* 0x000fe20000400000 */
[----:B------:R-:W5:Y:S04]  /*54e60*/  LDL.LU R203, [R1+0x4e8] ;  /* 0x0004e80001cb7983 */ /* 0x000f680000300800 */
[----:B------:R0:W-:Y:S01]  /*54e70*/  @P2 STG.E.U16 desc[UR46][R4.64+0x1c2], R17 ;  /* 0x0001c21104002986 */ /* 0x0001e2000c10152e */
[----:B------:R-:W-:-:S03]  /*54e80*/  ISETP.GT.AND P2, PT, R0, 0xe8, P4 ;  /* 0x000000e80000780c */ /* 0x000fc60002744270 */
[----:B------:R1:W-:Y:S01]  /*54e90*/  @P6 STG.E.U16 desc[UR46][R10.64+0x1d0], R7 ;  /* 0x0001d0070a006986 */ /* 0x0003e2000c10152e */
[----:B------:R-:W-:Y:S02]  /*54ea0*/  ISETP.GT.AND P6, PT, R0, 0xe9, P4 ;  /* 0x000000e90000780c */ /* 0x000fe400027c4270 */
[----:B------:R-:W-:Y:S01]  /*54eb0*/  F2FP.BF16.F32.PACK_AB R6, RZ, R6 ;  /* 0x00000006ff06723e */ /* 0x000fe200000010ff */
[----:B------:R-:W5:Y:S01]  /*54ec0*/  LDL.LU R202, [R1+0x4ec] ;  /* 0x0004ec0001ca7983 */ /* 0x000f620000300800 */
[-C--:B0-----:R-:W-:Y:S01]  /*54ed0*/  FMUL R5, R230, R2.reuse ;  /* 0x00000002e6057220 */ /* 0x081fe20000400000 */
[----:B------:R-:W-:Y:S02]  /*54ee0*/  FMUL R4, R229, R2 ;  /* 0x00000002e5047220 */ /* 0x000fe40000400000 */
[----:B------:R0:W-:Y:S02]  /*54ef0*/  @P3 STG.E.U16 desc[UR46][R10.64+0x1d2], R6 ;  /* 0x0001d2060a003986 */ /* 0x0001e4000c10152e */
[----:B------:R-:W-:-:S02]  /*54f00*/  F2FP.BF16.F32.PACK_AB R5, RZ, R5 ;  /* 0x00000005ff05723e */ /* 0x000fc400000010ff */
[----:B------:R-:W5:Y:S01]  /*54f10*/  LDL.LU R200, [R1+0x4f0] ;  /* 0x0004f00001c87983 */ /* 0x000f620000300800 */
[----:B------:R-:W-:Y:S02]  /*54f20*/  F2FP.BF16.F32.PACK_AB R4, RZ, R4 ;  /* 0x00000004ff04723e */ /* 0x000fe400000010ff */
[----:B-1----:R-:W-:Y:S01]  /*54f30*/  PRMT R7, R5, 0x7610, R7 ;  /* 0x0000761005077816 */ /* 0x002fe20000000007 */
[----:B------:R-:W5:Y:S01]  /*54f40*/  LDL.LU R201, [R1+0x4f4] ;  /* 0x0004f40001c97983 */ /* 0x000f620000300800 */
[----:B------:R-:W-:Y:S01]  /*54f50*/  PRMT R17, R4, 0x7610, R17 ;  /* 0x0000761004117816 */ /* 0x000fe20000000011 */
[----:B------:R-:W-:Y:S01]  /*54f60*/  @P2 IMAD.MOV.U32 R4, RZ, RZ, R8 ;  /* 0x000000ffff042224 */ /* 0x000fe200078e0008 */
[----:B------:R-:W-:Y:S01]  /*54f70*/  @P2 MOV R5, R9 ;  /* 0x0000000900052202 */ /* 0x000fe20000000f00 */
[----:B0-----:R-:W-:Y:S01]  /*54f80*/  FMUL R6, R228, R2 ;  /* 0x00000002e4067220 */ /* 0x001fe20000400000 */
[----:B------:R-:W-:Y:S01]  /*54f90*/  ISETP.GT.AND P3, PT, R0, 0xf0, P1 ;  /* 0x000000f00000780c */ /* 0x000fe20000f64270 */
[----:B------:R-:W5:Y:S04]  /*54fa0*/  LDL.LU R199, [R1+0x4f8] ;  /* 0x0004f80001c77983 */ /* 0x000f680000300800 */
[----:B------:R0:W-:Y:S01]  /*54fb0*/  @P2 STG.E.U16 desc[UR46][R4.64+0x1d0], R7 ;  /* 0x0001d00704002986 */ /* 0x0001e2000c10152e */
[----:B------:R-:W-:-:S03]  /*54fc0*/  F2FP.BF16.F32.PACK_AB R6, RZ, R6 ;  /* 0x00000006ff06723e */ /* 0x000fc600000010ff */
[----:B------:R-:W5:Y:S01]  /*54fd0*/  LDL.LU R198, [R1+0x4fc] ;  /* 0x0004fc0001c67983 */ /* 0x000f620000300800 */
[----:B------:R-:W-:-:S03]  /*54fe0*/  ISETP.GT.AND P2, PT, R0, 0xf1, P1 ;  /* 0x000000f10000780c */ /* 0x000fc60000f44270 */
[----:B------:R-:W5:Y:S01]  /*54ff0*/  LDL.LU R196, [R1+0x500] ;  /* 0x0005000001c47983 */ /* 0x000f620000300800 */
[----:B0-----:R-:W-:-:S03]  /*55000*/  @P6 IMAD.MOV.U32 R4, RZ, RZ, R8 ;  /* 0x000000ffff046224 */ /* 0x001fc600078e0008 */
[----:B------:R-:W5:Y:S01]  /*55010*/  LDL.LU R197, [R1+0x504] ;  /* 0x0005040001c57983 */ /* 0x000f620000300800 */
[----:B------:R-:W-:-:S03]  /*55020*/  @P6 IMAD.MOV.U32 R5, RZ, RZ, R9 ;  /* 0x000000ffff056224 */ /* 0x000fc600078e0009 */
[----:B------:R-:W5:Y:S04]  /*55030*/  LDL.LU R195, [R1+0x508] ;  /* 0x0005080001c37983 */ /* 0x000f680000300800 */
[----:B------:R0:W-:Y:S01]  /*55040*/  @P6 STG.E.U16 desc[UR46][R4.64+0x1d2], R17 ;  /* 0x0001d21104006986 */ /* 0x0001e2000c10152e */
[----:B------:R-:W-:-:S03]  /*55050*/  ISETP.GT.AND P6, PT, R0, 0xf0, P4 ;  /* 0x000000f00000780c */ /* 0x000fc600027c4270 */
[----:B------:R-:W5:Y:S04]  /*55060*/  LDL.LU R194, [R1+0x50c] ;  /* 0x00050c0001c27983 */ /* 0x000f680000300800 */
[----:B------:R-:W5:Y:S01]  /*55070*/  LDL.LU R192, [R1+0x510] ;  /* 0x0005100001c07983 */ /* 0x000f620000300800 */
[----:B0-----:R-:W-:-:S03]  /*55080*/  FMUL R4, R227, R2 ;  /* 0x00000002e3047220 */ /* 0x001fc60000400000 */
[----:B------:R-:W5:Y:S01]  /*55090*/  LDL.LU R193, [R1+0x514] ;  /* 0x0005140001c17983 */ /* 0x000f620000300800 */
[----:B------:R-:W-:-:S03]  /*550a0*/  FMUL R5, R226, R2 ;  /* 0x00000002e2057220 */ /* 0x000fc60000400000 */
[----:B------:R-:W5:Y:S01]  /*550b0*/  LDL.LU R191, [R1+0x518] ;  /* 0x0005180001bf7983 */ /* 0x000f620000300800 */
[----:B------:R-:W-:-:S03]  /*550c0*/  F2FP.BF16.F32.PACK_AB R4, RZ, R4 ;  /* 0x00000004ff04723e */ /* 0x000fc600000010ff */
[----:B------:R0:W-:Y:S04]  /*550d0*/  @P3 STG.E.U16 desc[UR46][R10.64+0x1e0], R6 ;  /* 0x0001e0060a003986 */ /* 0x0001e8000c10152e */
[----:B------:R-:W5:Y:S01]  /*550e0*/  LDL.LU R190, [R1+0x51c] ;  /* 0x00051c0001be7983 */ /* 0x000f620000300800 */
[----:B------:R-:W-:-:S03]  /*550f0*/  ISETP.GT.AND P3, PT, R0, 0xf1, P4 ;  /* 0x000000f10000780c */ /* 0x000fc60002764270 */
[----:B------:R-:W5:Y:S01]  /*55100*/  LDL.LU R188, [R1+0x520] ;  /* 0x0005200001bc7983 */ /* 0x000f620000300800 */
[----:B------:R-:W-:Y:S01]  /*55110*/  PRMT R7, R4, 0x7610, R7 ;  /* 0x0000761004077816 */ /* 0x000fe20000000007 */
[----:B0-----:R-:W-:Y:S02]  /*55120*/  FMUL R6, R225, R2 ;  /* 0x00000002e1067220 */ /* 0x001fe40000400000 */
[----:B------:R-:W5:Y:S01]  /*55130*/  LDL.LU R189, [R1+0x524] ;  /* 0x0005240001bd7983 */ /* 0x000f620000300800 */
[----:B------:R-:W-:-:S03]  /*55140*/  F2FP.BF16.F32.PACK_AB R5, RZ, R5 ;  /* 0x00000005ff05723e */ /* 0x000fc600000010ff */
[----:B------:R-:W5:Y:S01]  /*55150*/  LDL.LU R187, [R1+0x528] ;  /* 0x0005280001bb7983 */ /* 0x000f620000300800 */
[----:B------:R-:W-:-:S03]  /*55160*/  F2FP.BF16.F32.PACK_AB R4, RZ, R6 ;  /* 0x00000006ff04723e */ /* 0x000fc600000010ff */
[----:B------:R-:W5:Y:S04]  /*55170*/  LDL.LU R186, [R1+0x52c] ;  /* 0x00052c0001ba7983 */ /* 0x000f680000300800 */
[----:B------:R-:W5:Y:S04]  /*55180*/  LDL.LU R184, [R1+0x530] ;  /* 0x0005300001b87983 */ /* 0x000f680000300800 */
[----:B------:R-:W5:Y:S01]  /*55190*/  LDL.LU R185, [R1+0x534] ;  /* 0x0005340001b97983 */ /* 0x000f620000300800 */
[----:B------:R-:W-:-:S03]  /*551a0*/  PRMT R6, R5, 0x7610, R6 ;  /* 0x0000761005067816 */ /* 0x000fc60000000006 */
[----:B------:R-:W5:Y:S01]  /*551b0*/  LDL.LU R183, [R1+0x538] ;  /* 0x0005380001b77983 */ /* 0x000f620000300800 */
[----:B------:R-:W-:-:S03]  /*551c0*/  @P6 MOV R5, R9 ;  /* 0x0000000900056202 */ /* 0x000fc60000000f00 */
[----:B------:R-:W5:Y:S04]  /*551d0*/  LDL.LU R182, [R1+0x53c] ;  /* 0x00053c0001b67983 */ /* 0x000f680000300800 */
[----:B------:R0:W-:Y:S04]  /*551e0*/  @P2 STG.E.U16 desc[UR46][R10.64+0x1e2], R7 ;  /* 0x0001e2070a002986 */ /* 0x0001e8000c10152e */
[----:B------:R-:W5:Y:S04]  /*551f0*/  LDL.LU R180, [R1+0x540] ;  /* 0x0005400001b47983 */ /* 0x000f680000300800 */
[----:B------:R-:W5:Y:S01]  /*55200*/  LDL.LU R181, [R1+0x544] ;  /* 0x0005440001b57983 */ /* 0x000f620000300800 */
[----:B0-----:R-:W-:Y:S01]  /*55210*/  PRMT R7, R4, 0x7610, R7 ;  /* 0x0000761004077816 */ /* 0x001fe20000000007 */
[----:B------:R-:W-:-:S02]  /*55220*/  @P6 IMAD.MOV.U32 R4, RZ, RZ, R8 ;  /* 0x000000ffff046224 */ /* 0x000fc400078e0008 */
[----:B------:R-:W5:Y:S04]  /*55230*/  LDL.LU R179, [R1+0x548] ;  /* 0x0005480001b37983 */ /* 0x000f680000300800 */
[----:B------:R-:W5:Y:S04]  /*55240*/  LDL.LU R178, [R1+0x54c] ;  /* 0x00054c0001b27983 */ /* 0x000f680000300800 */
[----:B------:R-:W5:Y:S04]  /*55250*/  LDL.LU R176, [R1+0x550] ;  /* 0x0005500001b07983 */ /* 0x000f680000300800 */
[----:B------:R-:W5:Y:S04]  /*55260*/  LDL.LU R177, [R1+0x554] ;  /* 0x0005540001b17983 */ /* 0x000f680000300800 */
[----:B------:R-:W5:Y:S04]  /*55270*/  LDL.LU R175, [R1+0x558] ;  /* 0x0005580001af7983 */ /* 0x000f680000300800 */
[----:B------:R0:W-:Y:S04]  /*55280*/  @P6 STG.E.U16 desc[UR46][R4.64+0x1e0], R6 ;  /* 0x0001e00604006986 */ /* 0x0001e8000c10152e */
[----:B------:R-:W5:Y:S04]  /*55290*/  LDL.LU R174, [R1+0x55c] ;  /* 0x00055c0001ae7983 */ /* 0x000f680000300800 */
[----:B------:R-:W5:Y:S01]  /*552a0*/  LDL.LU R172, [R1+0x560] ;  /* 0x0005600001ac7983 */ /* 0x000f620000300800 */
[----:B0-----:R-:W-:-:S03]  /*552b0*/  @P3 IMAD.MOV.U32 R4, RZ, RZ, R8 ;  /* 0x000000ffff043224 */ /* 0x001fc600078e0008 */
[----:B------:R-:W5:Y:S01]  /*552c0*/  LDL.LU R173, [R1+0x564] ;  /* 0x0005640001ad7983 */ /* 0x000f620000300800 */
[----:B------:R-:W-:Y:S02]  /*552d0*/  @P3 IMAD.MOV.U32 R5, RZ, RZ, R9 ;  /* 0x000000ffff053224 */ /* 0x000fe400078e0009 */
[----:B------:R-:W-:Y:S01]  /*552e0*/  FMUL R6, R224, R2 ;  /* 0x00000002e0067220 */ /* 0x000fe20000400000 */
[----:B------:R-:W5:Y:S01]  /*552f0*/  LDL.LU R171, [R1+0x568] ;  /* 0x0005680001ab7983 */ /* 0x000f620000300800 */
[----:B------:R-:W-:-:S03]  /*55300*/  ISETP.GT.AND P2, PT, R0, 0xf8, P1 ;  /* 0x000000f80000780c */ /* 0x000fc60000f44270 */
[----:B------:R-:W5:Y:S01]  /*55310*/  LDL.LU R170, [R1+0x56c] ;  /* 0x00056c0001aa7983 */ /* 0x000f620000300800 */
[----:B------:R-:W-:-:S03]  /*55320*/  ISETP.GT.AND P6, PT, R0, 0xf8, P4 ;  /* 0x000000f80000780c */ /* 0x000fc600027c4270 */
[----:B------:R-:W5:Y:S04]  /*55330*/  LDL.LU R168, [R1+0x570] ;  /* 0x0005700001a87983 */ /* 0x000f680000300800 */
[----:B------:R0:W-:Y:S01]  /*55340*/  @P3 STG.E.U16 desc[UR46][R4.64+0x1e2], R7 ;  /* 0x0001e20704003986 */ /* 0x0001e2000c10152e */
[----:B------:R-:W-:-:S03]  /*55350*/  ISETP.GT.AND P3, PT, R0, 0xf9, P1 ;  /* 0x000000f90000780c */ /* 0x000fc60000f64270 */
[----:B------:R-:W5:Y:S04]  /*55360*/  LDL.LU R169, [R1+0x574] ;  /* 0x0005740001a97983 */ /* 0x000f680000300800 */
[----:B------:R-:W5:Y:S04]  /*55370*/  LDL.LU R167, [R1+0x578] ;  /* 0x0005780001a77983 */ /* 0x000f680000300800 */
[----:B------:R-:W5:Y:S01]  /*55380*/  LDL.LU R166, [R1+0x57c] ;  /* 0x00057c0001a67983 */ /* 0x000f620000300800 */
[----:B0-----:R-:W-:Y:S01]  /*55390*/  FMUL R5, R223, R2 ;  /* 0x00000002df057220 */ /* 0x001fe20000400000 */
[----:B------:R-:W-:-:S02]  /*553a0*/  F2FP.BF16.F32.PACK_AB R4, RZ, R6 ;  /* 0x00000006ff04723e */ /* 0x000fc400000010ff */
[----:B------:R-:W5:Y:S01]  /*553b0*/  LDL.LU R164, [R1+0x580] ;  /* 0x0005800001a47983 */ /* 0x000f620000300800 */
[----:B------:R-:W-:-:S03]  /*553c0*/  FMUL R7, R222, R2 ;  /* 0x00000002de077220 */ /* 0x000fc60000400000 */
[----:B------:R-:W5:Y:S01]  /*553d0*/  LDL.LU R165, [R1+0x584] ;  /* 0x0005840001a57983 */ /* 0x000f620000300800 */
[----:B------:R-:W-:-:S03]  /*553e0*/  PRMT R17, R4, 0x7610, R17 ;  /* 0x0000761004117816 */ /* 0x000fc60000000011 */
[----:B------:R-:W5:Y:S01]  /*553f0*/  LDL.LU R163, [R1+0x588] ;  /* 0x0005880001a37983 */ /* 0x000f620000300800 */
[----:B------:R-:W-:-:S03]  /*55400*/  F2FP.BF16.F32.PACK_AB R5, RZ, R5 ;  /* 0x00000005ff05723e */ /* 0x000fc600000010ff */
[----:B------:R-:W5:Y:S01]  /*55410*/  LDL.LU R162, [R1+0x58c] ;  /* 0x00058c0001a27983 */ /* 0x000f620000300800 */
[----:B------:R-:W-:-:S03]  /*55420*/  F2FP.BF16.F32.PACK_AB R4, RZ, R7 ;  /* 0x00000007ff04723e */ /* 0x000fc600000010ff */
[----:B------:R-:W5:Y:S04]  /*55430*/  LDL.LU R160, [R1+0x590] ;  /* 0x0005900001a07983 */ /* 0x000f680000300800 */
[----:B------:R-:W5:Y:S01]  /*55440*/  LDL.LU R161, [R1+0x594] ;  /* 0x0005940001a17983 */ /* 0x000f620000300800 */
[----:B------:R-:W-:-:S03]  /*55450*/  USHF.L.U32 UR11, UR8, 0x9, URZ ;  /* 0x00000009080b7899 */ /* 0x000fc6000800063f */
[----:B------:R-:W5:Y:S04]  /*55460*/  LDL.LU R159, [R1+0x598] ;  /* 0x00059800019f7983 */ /* 0x000f680000300800 */
[----:B------:R-:W5:Y:S04]  /*55470*/  LDL.LU R158, [R1+0x59c] ;  /* 0x00059c00019e7983 */ /* 0x000f680000300800 */
[----:B------:R-:W5:Y:S04]  /*55480*/  LDL.LU R156, [R1+0x5a0] ;  /* 0x0005a000019c7983 */ /* 0x000f680000300800 */
[----:B------:R-:W5:Y:S01]  /*55490*/  LDL.LU R157, [R1+0x5a4] ;  /* 0x0005a400019d7983 */ /* 0x000f620000300800 */
[----:B------:R-:W-:-:S03]  /*554a0*/  FMUL R6, R221, R2 ;  /* 0x00000002dd067220 */ /* 0x000fc60000400000 */
[----:B------:R-:W5:Y:S01]  /*554b0*/  LDL.LU R155, [R1+0x5a8] ;  /* 0x0005a800019b7983 */ /* 0x000f620000300800 */
[----:B------:R-:W-:-:S03]  /*554c0*/  USHF.L.U64.HI UR10, UR8, 0x9, UR9 ;  /* 0x00000009080a7899 */ /* 0x000fc60008010209 */
[----:B------:R0:W-:Y:S01]  /*554d0*/  @P2 STG.E.U16 desc[UR46][R10.64+0x1f0], R17 ;  /* 0x0001f0110a002986 */ /* 0x0001e2000c10152e */
[----:B------:R-:W-:-:S03]  /*554e0*/  ISETP.GT.AND P2, PT, R0, 0xf9, P4 ;  /* 0x000000f90000780c */ /* 0x000fc60002744270 */
[----:B------:R-:W5:Y:S04]  /*554f0*/  LDL.LU R154, [R1+0x5ac] ;  /* 0x0005ac00019a7983 */ /* 0x000f680000300800 */
[----:B------:R1:W-:Y:S01]  /*55500*/  @P3 STG.E.U16 desc[UR46][R10.64+0x1f2], R5 ;  /* 0x0001f2050a003986 */ /* 0x0003e2000c10152e */
[----:B0-----:R-:W-:-:S03]  /*55510*/  PRMT R17, R4, 0x7610, R17 ;  /* 0x0000761004117816 */ /* 0x001fc60000000011 */
[----:B------:R-:W5:Y:S01]  /*55520*/  LDL.LU R152, [R1+0x5b0] ;  /* 0x0005b00001987983 */ /* 0x000f620000300800 */
[----:B------:R-:W-:Y:S01]  /*55530*/  @P6 MOV R4, R8 ;  /* 0x0000000800046202 */ /* 0x000fe20000000f00 */
[----:B------:R-:W-:Y:S02]  /*55540*/  IMAD.U32 R7, RZ, RZ, UR11 ;  /* 0x0000000bff077e24 */ /* 0x000fe4000f8e00ff */
[----:B------:R-:W5:Y:S01]  /*55550*/  LDL.LU R153, [R1+0x5b4] ;  /* 0x0005b40001997983 */ /* 0x000f620000300800 */
[----:B-1----:R-:W-:-:S03]  /*55560*/  @P6 IMAD.MOV.U32 R5, RZ, RZ, R9 ;  /* 0x000000ffff056224 */ /* 0x002fc600078e0009 */
[----:B------:R-:W5:Y:S04]  /*55570*/  LDL.LU R23, [R1+0x5b8] ;  /* 0x0005b80001177983 */ /* 0x000f680000300800 */
[----:B------:R-:W5:Y:S04]  /*55580*/  LDL.LU R219, [R1+0x5bc] ;  /* 0x0005bc0001db7983 */ /* 0x000f680000300800 */
[----:B------:R-:W5:Y:S04]  /*55590*/  LDL.LU R220, [R1+0x5c0] ;  /* 0x0005c00001dc7983 */ /* 0x000f680000300800 */
[----:B------:R-:W5:Y:S04]  /*555a0*/  LDL.LU R235, [R1+0x5c4] ;  /* 0x0005c40001eb7983 */ /* 0x000f680000300800 */
[----:B------:R0:W-:Y:S04]  /*555b0*/  @P6 STG.E.U16 desc[UR46][R4.64+0x1f0], R17 ;  /* 0x0001f01104006986 */ /* 0x0001e8000c10152e */
[----:B------:R-:W5:Y:S04]  /*555c0*/  LDL.LU R234, [R1+0x5c8] ;  /* 0x0005c80001ea7983 */ /* 0x000f680000300800 */
[----:B------:R-:W5:Y:S01]  /*555d0*/  LDL.LU R233, [R1+0x5cc] ;  /* 0x0005cc0001e97983 */ /* 0x000f620000300800 */
[----:B0-----:R-:W-:Y:S01]  /*555e0*/  F2FP.BF16.F32.PACK_AB R5, RZ, R6 ;  /* 0x00000006ff05723e */ /* 0x001fe200000010ff */
[----:B------:R-:W-:-:S02]  /*555f0*/  IMAD.U32 R6, RZ, RZ, UR10 ;  /* 0x0000000aff067e24 */ /* 0x000fc4000f8e00ff */
[----:B------:R-:W5:Y:S01]  /*55600*/  LDL.LU R232, [R1+0x5d0] ;  /* 0x0005d00001e87983 */ /* 0x000f620000300800 */
[----:B------:R-:W-:-:S03]  /*55610*/  IADD3 R4, P3, P6, R12, UR5, R7 ;  /* 0x000000050c047c10 */ /* 0x000fc6000fe7e007 */
[----:B------:R-:W5:Y:S01]  /*55620*/  LDL.LU R231, [R1+0x5d4] ;  /* 0x0005d40001e77983 */ /* 0x000f620000300800 */
[----:B------:R-:W-:-:S03]  /*55630*/  PRMT R17, R5, 0x7610, R17 ;  /* 0x0000761005117816 */ /* 0x000fc60000000011 */
[----:B------:R-:W5:Y:S01]  /*55640*/  LDL.LU R230, [R1+0x5d8] ;  /* 0x0005d80001e67983 */ /* 0x000f620000300800 */
[----:B------:R-:W-:Y:S01]  /*55650*/  IADD3.X R5, R13, UR4, R6, P3, P6 ;  /* 0x000000040d057c10 */ /* 0x000fe20009fec406 */
[----:B------:R-:W-:Y:S02]  /*55660*/  @P2 IMAD.MOV.U32 R6, RZ, RZ, R8 ;  /* 0x000000ffff062224 */ /* 0x000fe400078e0008 */
[----:B------:R-:W5:Y:S01]  /*55670*/  LDL.LU R229, [R1+0x5dc] ;  /* 0x0005dc0001e57983 */ /* 0x000f620000300800 */
[----:B------:R-:W-:-:S03]  /*55680*/  @P2 MOV R7, R9 ;  /* 0x0000000900072202 */ /* 0x000fc60000000f00 */
[----:B------:R-:W5:Y:S04]  /*55690*/  LDL.LU R228, [R1+0x5e0] ;  /* 0x0005e00001e47983 */ /* 0x000f680000300800 */
[----:B------:R-:W5:Y:S04]  /*556a0*/  LDL.LU R227, [R1+0x5e4] ;  /* 0x0005e40001e37983 */ /* 0x000f680000300800 */
[----:B------:R-:W5:Y:S04]  /*556b0*/  LDL.LU R226, [R1+0x5e8] ;  /* 0x0005e80001e27983 */ /* 0x000f680000300800 */
[----:B------:R-:W5:Y:S04]  /*556c0*/  LDL.LU R225, [R1+0x5ec] ;  /* 0x0005ec0001e17983 */ /* 0x000f680000300800 */
[----:B------:R-:W5:Y:S04]  /*556d0*/  LDL.LU R224, [R1+0x5f0] ;  /* 0x0005f00001e07983 */ /* 0x000f680000300800 */
[----:B------:R-:W5:Y:S04]  /*556e0*/  LDL.LU R223, [R1+0x5f4] ;  /* 0x0005f40001df7983 */ /* 0x000f680000300800 */
[----:B------:R-:W5:Y:S04]  /*556f0*/  LDL.LU R222, [R1+0x5f8] ;  /* 0x0005f80001de7983 */ /* 0x000f680000300800 */
[----:B------:R2:W-:Y:S04]  /*55700*/  @P2 STG.E.U16 desc[UR46][R6.64+0x1f2], R17 ;  /* 0x0001f21106002986 */ /* 0x0005e8000c10152e */
[----:B------:R-:W5:Y:S01]  /*55710*/  LDL.LU R221, [R1+0x5fc] ;  /* 0x0005fc0001dd7983 */ /* 0x000f620000300800 */
[----:B--2---:R-:W-:-:S03]  /*55720*/  FMUL R17, R19, R2 ;  /* 0x0000000213117220 */ /* 0x004fc60000400000 */
[----:B------:R-:W2:Y:S01]  /*55730*/  LDL.LU R19, [R1+0x408] ;  /* 0x0004080001137983 */ /* 0x000ea20000300800 */
[----:B------:R-:W-:Y:S01]  /*55740*/  ISETP.GT.AND P3, PT, R3, 0x100, PT ;  /* 0x000001000300780c */ /* 0x000fe20003f64270 */
[----:B---3--:R-:W-:-:S03]  /*55750*/  FMUL R18, R18, R2 ;  /* 0x0000000212127220 */ /* 0x008fc60000400000 */
[----:B------:R-:W-:Y:S02]  /*55760*/  ISETP.GT.AND P2, PT, R0, RZ, P3 ;  /* 0x000000ff0000720c */ /* 0x000fe40001f44270 */
[----:B------:R-:W-:Y:S02]  /*55770*/  IADD3 R6, P6, R12, UR11, RZ ;  /* 0x0000000b0c067c10 */ /* 0x000fe4000ffde0ff */
[----:B------:R-:W-:Y:S02]  /*55780*/  F2FP.BF16.F32.PACK_AB R18, RZ, R18 ;  /* 0x00000012ff12723e */ /* 0x000fe400000010ff */
[----:B------:R-:W-:Y:S02]  /*55790*/  IADD3.X R7, R13, UR10, RZ, P6, !PT ;  /* 0x0000000a0d077c10 */ /* 0x000fe4000b7fe4ff */
[----:B------:R-:W-:-:S05]  /*557a0*/  ISETP.GT.AND P6, PT, R0, 0x1, P3 ;  /* 0x000000010000780c */ /* 0x000fca0001fc4270 */
[----:B------:R-:W-:Y:S01]  /*557b0*/  @P2 STG.E.U16 desc[UR46][R6.64], R18 ;  /* 0x0000001206002986 */ /* 0x000fe2000c10152e */
[----:B------:R-:W-:Y:S02]  /*557c0*/  ISETP.GT.AND P2, PT, R3, 0x108, PT ;  /* 0x000001080300780c */ /* 0x000fe40003f44270 */
[----:B------:R-:W-:-:S05]  /*557d0*/  F2FP.BF16.F32.PACK_AB R17, RZ, R17 ;  /* 0x00000011ff11723e */ /* 0x000fca00000010ff */
[----:B------:R0:W-:Y:S01]  /*557e0*/  @P6 STG.E.U16 desc[UR46][R6.64+0x2], R17 ;  /* 0x0000021106006986 */ /* 0x0001e2000c10152e */
[----:B--2---:R-:W-:-:S05]  /*557f0*/  FMUL R3, R19, R2 ;  /* 0x0000000213037220 */ /* 0x004fca0000400000 */
[----:B------:R-:W-:-:S04]  /*55800*/  F2FP.BF16.F32.PACK_AB R3, RZ, R3 ;  /* 0x00000003ff03723e */ /* 0x000fc800000010ff */
[----:B0-----:R-:W-:Y:S02]  /*55810*/  PRMT R17, R3, 0x7610, R17 ;  /* 0x0000761003117816 */ /* 0x001fe40000000011 */
[----:B------:R-:W2:Y:S01]  /*55820*/  LDL.LU R3, [R1+0x40c] ;  /* 0x00040c0001037983 */ /* 0x000ea20000300800 */
[----:B------:R-:W-:-:S04]  /*55830*/  IADD3 R18, P6, R6, UR5, RZ ;  /* 0x0000000506127c10 */ /* 0x000fc8000ffde0ff */
[----:B------:R-:W-:Y:S02]  /*55840*/  IADD3.X R19, R7, UR4, RZ, P6, !PT ;  /* 0x0000000407137c10 */ /* 0x000fe4000b7fe4ff */
[----:B------:R-:W-:-:S13]  /*55850*/  ISETP.GT.AND P6, PT, R0, RZ, P2 ;  /* 0x000000ff0000720c */ /* 0x000fda00017c4270 */
[----:B------:R0:W-:Y:S01]  /*55860*/  @P6 STG.E.U16 desc[UR46][R18.64], R17 ;  /* 0x0000001112006986 */ /* 0x0001e2000c10152e */
[----:B------:R-:W-:Y:S01]  /*55870*/  ISETP.GT.AND P6, PT, R0, 0x1, P2 ;  /* 0x000000010000780c */ /* 0x000fe200017c4270 */
[----:B--2---:R-:W-:-:S05]  /*55880*/  FMUL R3, R3, R2 ;  /* 0x0000000203037220 */ /* 0x004fca0000400000 */
[----:B------:R-:W-:-:S04]  /*55890*/  F2FP.BF16.F32.PACK_AB R3, RZ, R3 ;  /* 0x00000003ff03723e */ /* 0x000fc800000010ff */
[----:B0-----:R-:W-:Y:S02]  /*558a0*/  PRMT R17, R3, 0x7610, R17 ;  /* 0x0000761003117816 */ /* 0x001fe40000000011 */
[----:B------:R-:W2:Y:S04]  /*558b0*/  LDL.LU R3, [R1+0x410] ;  /* 0x0004100001037983 */ /* 0x000ea80000300800 */
[----:B------:R0:W-:Y:S04]  /*558c0*/  @P6 STG.E.U16 desc[UR46][R18.64+0x2], R17 ;  /* 0x0000021112006986 */ /* 0x0001e8000c10152e */
[----:B0-----:R-:W3:Y:S01]  /*558d0*/  LDL.LU R19, [R1+0x414] ;  /* 0x0004140001137983 */ /* 0x001ee20000300800 */
[----:B------:R-:W-:Y:S01]  /*558e0*/  ISETP.GT.AND P6, PT, R0, 0x8, P3 ;  /* 0x000000080000780c */ /* 0x000fe20001fc4270 */
[----:B--2---:R-:W-:-:S05]  /*558f0*/  FMUL R3, R3, R2 ;  /* 0x0000000203037220 */ /* 0x004fca0000400000 */
[----:B------:R-:W-:-:S04]  /*55900*/  F2FP.BF16.F32.PACK_AB R3, RZ, R3 ;  /* 0x00000003ff03723e */ /* 0x000fc800000010ff */
[----:B------:R-:W-:-:S05]  /*55910*/  PRMT R17, R3, 0x7610, R17 ;  /* 0x0000761003117816 */ /* 0x000fca0000000011 */
[----:B------:R-:W-:Y:S01]  /*55920*/  @P6 STG.E.U16 desc[UR46][R6.64+0x10], R17 ;  /* 0x0000101106006986 */ /* 0x000fe2000c10152e */
[----:B------:R-:W-:Y:S01]  /*55930*/  ISETP.GT.AND P6, PT, R0, 0x9, P3 ;  /* 0x000000090000780c */ /* 0x000fe20001fc4270 */
[----:B---3--:R-:W-:-:S05]  /*55940*/  FMUL R3, R19, R2 ;  /* 0x0000000213037220 */ /* 0x008fca0000400000 */
[----:B------:R-:W-:-:S07]  /*55950*/  F2FP.BF16.F32.PACK_AB R3, RZ, R3 ;  /* 0x00000003ff03723e */ /* 0x000fce00000010ff */
[----:B------:R0:W-:Y:S04]  /*55960*/  @P6 STG.E.U16 desc[UR46][R6.64+0x12], R3 ;  /* 0x0000120306006986 */ /* 0x0001e8000c10152e */
[----:B0-----:R-:W2:Y:S02]  /*55970*/  LDL.LU R3, [R1+0x418] ;  /* 0x0004180001037983 */ /* 0x001ea40000300800 */
[----:B--2---:R-:W-:-:S05]  /*55980*/  FMUL R3, R3, R2 ;  /* 0x0000000203037220 */ /* 0x004fca0000400000 */
[----:B------:R-:W-:-:S04]  /*55990*/  F2FP.BF16.F32.PACK_AB R3, RZ, R3 ;  /* 0x00000003ff03723e */ /* 0x000fc800000010ff */
[----:B------:R-:W-:Y:S02]  /*559a0*/  PRMT R17, R3, 0x7610, R17 ;  /* 0x0000761003117816 */ /* 0x000fe40000000011 */
[----:B------:R-:W2:Y:S01]  /*559b0*/  LDL.LU R3, [R1+0x41c] ;  /* 0x00041c0001037983 */ /* 0x000ea20000300800 */
[----:B------:R-:W-:-:S04]  /*559c0*/  IADD3 R18, P6, R6, UR5, RZ ;  /* 0x0000000506127c10 */ /* 0x000fc8000ffde0ff */
[----:B------:R-:W-:Y:S02]  /*559d0*/  IADD3.X R19, R7, UR4, RZ, P6, !PT ;  /* 0x0000000407137c10 */ /* 0x000fe4000b7fe4ff */
[----:B------:R-:W-:-:S13]  /*559e0*/  ISETP.GT.AND P6, PT, R0, 0x8, P2 ;  /* 0x000000080000780c */ /* 0x000fda00017c4270 */
[----:B------:R0:W-:Y:S01]  /*559f0*/  @P6 STG.E.U16 desc[UR46][R18.64+0x10], R17 ;  /* 0x0000101112006986 */ /* 0x0001e2000c10152e */
[----:B--2---:R-:W-:-:S05]  /*55a00*/  FMUL R3, R3, R2 ;  /* 0x0000000203037220 */ /* 0x004fca0000400000 */
[----:B------:R-:W-:-:S04]  /*55a10*/  F2FP.BF16.F32.PACK_AB R3, RZ, R3 ;  /* 0x00000003ff03723e */ /* 0x000fc800000010ff */
[----:B0-----:R-:W-:Y:S02]  /*55a20*/  PRMT R17, R3, 0x7610, R17 ;  /* 0x0000761003117816 */ /* 0x001fe40000000011 */
[----:B------:R-:W2:Y:S01]  /*55a30*/  LDL.LU R3, [R1+0x420] ;  /* 0x0004200001037983 */ /* 0x000ea20000300800 */
        /* <DEDUP_REMOVED lines=206> */
[----:B------:R-:W-:Y:S01]  /*56720*/  ISETP.GT.AND P6, PT, R0, 0x50, P2 ;  /* 0x000000500000780c */ /* 0x000fe200017c4270 */
[----:B--2---:R-:W-:-:S05]  /*56730*/  FMUL R3, R3, R2 ;  /* 0x0000000203037220 */ /* 0x004fca0000400000 */
[----:B------:R-:W-:-:S04]  /*56740*/  F2FP.BF16.F32.PACK_AB R3, RZ, R3 ;  /* 0x00000003ff03723e */ /* 0x000fc800000010ff */
[----:B0-----:R-:W-:Y:S01]  /*56750*/  PRMT R17, R3, 0x7610, R17 ;  /* 0x0000761003117816 */ /* 0x001fe20000000011 */
[----:B----4-:R-:W-:Y:S02]  /*56760*/  FMUL R3, R218, R2 ;  /* 0x00000002da037220 */ /* 0x010fe40000400000 */
[----:B------:R-:W2:Y:S04]  /*56770*/  LDL.LU R218, [R1+0x2ac] ;  /* 0x0002ac0001da7983 */ /* 0x000ea80000300800 */
[----:B------:R0:W-:Y:S01]  /*56780*/  @P6 STG.E.U16 desc[UR46][R4.64+0xa0], R17 ;  /* 0x0000a01104006986 */ /* 0x0001e2000c10152e */
[----:B------:R-:W-:Y:S02]  /*56790*/  ISETP.GT.AND P6, PT, R0, 0x51, P2 ;  /* 0x000000510000780c */ /* 0x000fe400017c4270 */
[----:B------:R-:W-:-:S04]  /*567a0*/  F2FP.BF16.F32.PACK_AB R3, RZ, R3 ;  /* 0x00000003ff03723e */ /* 0x000fc800000010ff */
[----:B0-----:R-:W-:Y:S01]  /*567b0*/  PRMT R17, R3, 0x7610, R17 ;  /* 0x0000761003117816 */ /* 0x001fe20000000011 */
[----:B-----5:R-:W-:Y:S02]  /*567c0*/  FMUL R3, R216, R2 ;  /* 0x00000002d8037220 */ /* 0x020fe40000400000 */
[----:B------:R-:W3:Y:S04]  /*567d0*/  LDL.LU R216, [R1+0x2b0] ;  /* 0x0002b00001d87983 */ /* 0x000ee80000300800 */
[----:B------:R0:W-:Y:S01]  /*567e0*/  @P6 STG.E.U16 desc[UR46][R4.64+0xa2], R17 ;  /* 0x0000a21104006986 */ /* 0x0001e2000c10152e */
[----:B------:R-:W-:Y:S02]  /*567f0*/  ISETP.GT.AND P6, PT, R0, 0x58, P3 ;  /* 0x000000580000780c */ /* 0x000fe40001fc4270 */
[----:B------:R-:W-:-:S04]  /*56800*/  F2FP.BF16.F32.PACK_AB R3, RZ, R3 ;  /* 0x00000003ff03723e */ /* 0x000fc800000010ff */
[----:B0-----:R-:W-:Y:S01]  /*56810*/  PRMT R17, R3, 0x7610, R17 ;  /* 0x0000761003117816 */ /* 0x001fe20000000011 */
[----:B------:R-:W-:Y:S02]  /*56820*/  FMUL R3, R217, R2 ;  /* 0x00000002d9037220 */ /* 0x000fe40000400000 */
[----:B------:R-:W4:Y:S04]  /*56830*/  LDL.LU R217, [R1+0x2b4] ;  /* 0x0002b40001d97983 */ /* 0x000f280000300800 */
[----:B------:R0:W-:Y:S01]  /*56840*/  @P6 STG.E.U16 desc[UR46][R6.64+0xb0], R17 ;  /* 0x0000b01106006986 */ /* 0x0001e2000c10152e */
[----:B------:R-:W-:Y:S02]  /*56850*/  ISETP.GT.AND P6, PT, R0, 0x59, P3 ;  /* 0x000000590000780c */ /* 0x000fe40001fc4270 */
[----:B------:R-:W-:-:S04]  /*56860*/  F2FP.BF16.F32.PACK_AB R3, RZ, R3 ;  /* 0x00000003ff03723e */ /* 0x000fc800000010ff */
[----:B0-----:R-:W-:Y:S01]  /*56870*/  PRMT R17, R3, 0x7610, R17 ;  /* 0x0000761003117816 */ /* 0x001fe20000000011 */
[----:B------:R-:W-:Y:S02]  /*56880*/  FMUL R3, R215, R2 ;  /* 0x00000002d7037220 */ /* 0x000fe40000400000 */
[----:B------:R-:W5:Y:S04]  /*56890*/  LDL.LU R215, [R1+0x2b8] ;  /* 0x0002b80001d77983 */ /* 0x000f680000300800 */
        /* <DEDUP_REMOVED lines=478> */
[-C--:B------:R-:W-:Y:S02]  /*58680*/  FMUL R3, R222, R2.reuse ;  /* 0x00000002de037220 */ /* 0x080fe40000400000 */
[----:B------:R-:W5:Y:S03]  /*58690*/  LDL.LU R222, [R1+0x3f8] ;  /* 0x0003f80001de7983 */ /* 0x000f660000300800 */
[----:B------:R-:W-:Y:S01]  /*586a0*/  F2FP.BF16.F32.PACK_AB R3, RZ, R3 ;  /* 0x00000003ff03723e */ /* 0x000fe200000010ff */
[----:B------:R0:W-:Y:S01]  /*586b0*/  @P6 STG.E.U16 desc[UR46][R6.64+0x1f2], R17 ;  /* 0x0001f21106006986 */ /* 0x0001e2000c10152e */
[----:B------:R-:W-:Y:S02]  /*586c0*/  ISETP.GT.AND P6, PT, R0, 0xf8, P2 ;  /* 0x000000f80000780c */ /* 0x000fe400017c4270 */
[----:B0-----:R-:W-:Y:S01]  /*586d0*/  PRMT R17, R3, 0x7610, R17 ;  /* 0x0000761003117816 */ /* 0x001fe20000000011 */
[----:B------:R-:W-:-:S02]  /*586e0*/  FMUL R3, R221, R2 ;  /* 0x00000002dd037220 */ /* 0x000fc40000400000 */
[----:B------:R-:W5:Y:S03]  /*586f0*/  LDL.LU R221, [R1+0x3fc] ;  /* 0x0003fc0001dd7983 */ /* 0x000f660000300800 */
[----:B------:R-:W-:-:S05]  /*58700*/  F2FP.BF16.F32.PACK_AB R3, RZ, R3 ;  /* 0x00000003ff03723e */ /* 0x000fca00000010ff */
[----:B------:R0:W-:Y:S02]  /*58710*/  @P6 STG.E.U16 desc[UR46][R4.64+0x1f0], R17 ;  /* 0x0001f01104006986 */ /* 0x0001e4000c10152e */
        /* <DEDUP_REMOVED lines=260> */
[----:B------:R-:W-:Y:S02]  /*59760*/  FMUL R3, R218, R2 ;  /* 0x00000002da037220 */ /* 0x000fe40000400000 */
[----:B------:R-:W2:Y:S04]  /*59770*/  LDL.LU R218, [R1+0xac] ;  /* 0x0000ac0001da7983 */ /* 0x000ea80000300800 */
[----:B------:R0:W-:Y:S01]  /*59780*/  @P6 STG.E.U16 desc[UR46][R14.64+0x2a0], R17 ;  /* 0x0002a0110e006986 */ /* 0x0001e2000c10152e */
[----:B------:R-:W-:Y:S02]  /*59790*/  ISETP.GT.AND P6, PT, R0, 0x151, P5 ;  /* 0x000001510000780c */ /* 0x000fe40002fc4270 */
[----:B------:R-:W-:-:S04]  /*597a0*/  F2FP.BF16.F32.PACK_AB R3, RZ, R3 ;  /* 0x00000003ff03723e */ /* 0x000fc800000010ff */
[----:B0-----:R-:W-:Y:S01]  /*597b0*/  PRMT R17, R3, 0x7610, R17 ;  /* 0x0000761003117816 */ /* 0x001fe20000000011 */
[----:B---3--:R-:W-:Y:S02]  /*597c0*/  FMUL R3, R216, R2 ;  /* 0x00000002d8037220 */ /* 0x008fe40000400000 */
[----:B------:R-:W3:Y:S04]  /*597d0*/  LDL.LU R216, [R1+0xb0] ;  /* 0x0000b00001d87983 */ /* 0x000ee80000300800 */
[----:B------:R0:W-:Y:S01]  /*597e0*/  @P6 STG.E.U16 desc[UR46][R14.64+0x2a2], R17 ;  /* 0x0002a2110e006986 */ /* 0x0001e2000c10152e */
[----:B------:R-:W-:Y:S02]  /*597f0*/  ISETP.GT.AND P6, PT, R0, 0x158, P0 ;  /* 0x000001580000780c */ /* 0x000fe400007c4270 */
[----:B------:R-:W-:-:S04]  /*59800*/  F2FP.BF16.F32.PACK_AB R3, RZ, R3 ;  /* 0x00000003ff03723e */ /* 0x000fc800000010ff */
[----:B0-----:R-:W-:Y:S01]  /*59810*/  PRMT R17, R3, 0x7610, R17 ;  /* 0x0000761003117816 */ /* 0x001fe20000000011 */
[----:B----4-:R-:W-:Y:S02]  /*59820*/  FMUL R3, R217, R2 ;  /* 0x00000002d9037220 */ /* 0x010fe40000400000 */
[----:B------:R-:W4:Y:S04]  /*59830*/  LDL.LU R217, [R1+0xb4] ;  /* 0x0000b40001d97983 */ /* 0x000f280000300800 */
[----:B------:R0:W-:Y:S01]  /*59840*/  @P6 STG.E.U16 desc[UR46][R12.64+0x2b0], R17 ;  /* 0x0002b0110c006986 */ /* 0x0001e2000c10152e */
[----:B------:R-:W-:Y:S02]  /*59850*/  ISETP.GT.AND P6, PT, R0, 0x159, P0 ;  /* 0x000001590000780c */ /* 0x000fe400007c4270 */
[----:B------:R-:W-:-:S04]  /*59860*/  F2FP.BF16.F32.PACK_AB R3, RZ, R3 ;  /* 0x00000003ff03723e */ /* 0x000fc800000010ff */
[----:B0-----:R-:W-:Y:S01]  /*59870*/  PRMT R17, R3, 0x7610, R17 ;  /* 0x0000761003117816 */ /* 0x001fe20000000011 */
[----:B-----5:R-:W-:Y:S02]  /*59880*/  FMUL R3, R215, R2 ;  /* 0x00000002d7037220 */ /* 0x020fe40000400000 */
        /* <DEDUP_REMOVED lines=471> */
[----:B------:R-:W-:-:S02]  /*5b600*/  F2FP.BF16.F32.PACK_AB R3, RZ, R3 ;  /* 0x00000003ff03723e */ /* 0x000fc400000010ff */
[----:B------:R-:W-:Y:S01]  /*5b610*/  ISETP.GT.AND P0, PT, R0, 0x1f9, P0 ;  /* 0x000001f90000780c */ /* 0x000fe20000704270 */
[----:B0-----:R-:W-:-:S08]  /*5b620*/  FMUL R17, R223, R2 ;  /* 0x00000002df117220 */ /* 0x001fd00000400000 */
[----:B------:R0:W-:Y:S01]  /*5b630*/  @P6 STG.E.U16 desc[UR46][R12.64+0x3f0], R3 ;  /* 0x0003f0030c006986 */ /* 0x0001e2000c10152e */
[----:B------:R-:W-:Y:S02]  /*5b640*/  ISETP.GT.AND P6, PT, R0, 0x1f8, P5 ;  /* 0x000001f80000780c */ /* 0x000fe40002fc4270 */
[----:B------:R-:W-:Y:S01]  /*5b650*/  F2FP.BF16.F32.PACK_AB R17, RZ, R17 ;  /* 0x00000011ff11723e */ /* 0x000fe200000010ff */
[----:B------:R-:W5:Y:S03]  /*5b660*/  LDL.LU R223, [R1+0x1f4] ;  /* 0x0001f40001df7983 */ /* 0x000f660000300800 */
[----:B------:R-:W-:Y:S01]  /*5b670*/  PRMT R18, R17, 0x7610, R18 ;  /* 0x0000761011127816 */ /* 0x000fe20000000012 */
[----:B0-----:R-:W-:-:S04]  /*5b680*/  FMUL R3, R222, R2 ;  /* 0x00000002de037220 */ /* 0x001fc80000400000 */
[----:B------:R0:W-:Y:S01]  /*5b690*/  @P0 STG.E.U16 desc[UR46][R12.64+0x3f2], R18 ;  /* 0x0003f2120c000986 */ /* 0x0001e2000c10152e */
[----:B------:R-:W-:Y:S01]  /*5b6a0*/  F2FP.BF16.F32.PACK_AB R3, RZ, R3 ;  /* 0x00000003ff03723e */ /* 0x000fe200000010ff */
[----:B------:R-:W-:Y:S02]  /*5b6b0*/  FMUL R17, R221, R2 ;  /* 0x00000002dd117220 */ /* 0x000fe40000400000 */
[----:B------:R-:W5:Y:S01]  /*5b6c0*/  LDL.LU R222, [R1+0x1f8] ;  /* 0x0001f80001de7983 */ /* 0x000f620000300800 */
[----:B------:R-:W-:-:S03]  /*5b6d0*/  PRMT R19, R3, 0x7610, R19 ;  /* 0x0000761003137816 */ /* 0x000fc60000000013 */
[----:B------:R-:W5:Y:S01]  /*5b6e0*/  LDL.LU R221, [R1+0x1fc] ;  /* 0x0001fc0001dd7983 */ /* 0x000f620000300800 */
[----:B0-----:R-:W-:Y:S02]  /*5b6f0*/  @P6 IMAD.MOV.U32 R12, RZ, RZ, R14 ;  /* 0x000000ffff0c6224 */ /* 0x001fe400078e000e */
[----:B------:R-:W-:-:S05]  /*5b700*/  @P6 IMAD.MOV.U32 R13, RZ, RZ, R15 ;  /* 0x000000ffff0d6224 */ /* 0x000fca00078e000f */
[----:B------:R0:W-:Y:S04]  /*5b710*/  @P6 STG.E.U16 desc[UR46][R12.64+0x3f0], R19 ;  /* 0x0003f0130c006986 */ /* 0x0001e8000c10152e */
[----:B0-----:R-:W2:Y:S04]  /*5b720*/  LDL.LU R12, [R1] ;  /* 0x00000000010c7983 */ /* 0x001ea80000300800 */
[----:B------:R-:W3:Y:S01]  /*5b730*/  LDL.LU R13, [R1+0x4] ;  /* 0x00000400010d7983 */ /* 0x000ee20000300800 */
[C---:B------:R-:W-:Y:S02]  /*5b740*/  ISETP.GT.AND P5, PT, R0.reuse, 0x1f9, P5 ;  /* 0x000001f90000780c */ /* 0x040fe40002fa4270 */
[----:B------:R-:W-:Y:S01]  /*5b750*/  F2FP.BF16.F32.PACK_AB R3, RZ, R17 ;  /* 0x00000011ff03723e */ /* 0x000fe200000010ff */
[----:B------:R-:W4:Y:S01]  /*5b760*/  LDL.LU R19, [R1+0xa8] ;  /* 0x0000a80001137983 */ /* 0x000f220000300800 */
[----:B------:R-:W-:-:S02]  /*5b770*/  ISETP.GT.AND P6, PT, R0, 0x100, P1 ;  /* 0x000001000000780c */ /* 0x000fc40000fc4270 */
[----:B------:R-:W-:Y:S02]  /*5b780*/  ISETP.GT.AND P0, PT, R0, 0x101, P1 ;  /* 0x000001010000780c */ /* 0x000fe40000f04270 */
[----:B------:R-:W-:-:S05]  /*5b790*/  PRMT R17, R3, 0x7610, R17 ;  /* 0x0000761003117816 */ /* 0x000fca0000000011 */
[----:B------:R-:W-:Y:S01]  /*5b7a0*/  @P5 STG.E.U16 desc[UR46][R14.64+0x3f2], R17 ;  /* 0x0003f2110e005986 */ /* 0x000fe2000c10152e */
[-C--:B--2---:R-:W-:Y:S01]  /*5b7b0*/  FMUL R12, R12, R2.reuse ;  /* 0x000000020c0c7220 */ /* 0x084fe20000400000 */
[----:B---3--:R-:W-:-:S04]  /*5b7c0*/  FMUL R13, R13, R2 ;  /* 0x000000020d0d7220 */ /* 0x008fc80000400000 */
[----:B------:R-:W-:Y:S02]  /*5b7d0*/  F2FP.BF16.F32.PACK_AB R12, RZ, R12 ;  /* 0x0000000cff0c723e */ /* 0x000fe400000010ff */
[----:B------:R-:W-:Y:S02]  /*5b7e0*/  F2FP.BF16.F32.PACK_AB R3, RZ, R13 ;  /* 0x0000000dff03723e */ /* 0x000fe400000010ff */
[----:B------:R-:W-:Y:S02]  /*5b7f0*/  PRMT R13, R12, 0x7610, R13 ;  /* 0x000076100c0d7816 */ /* 0x000fe4000000000d */
[----:B------:R-:W-:Y:S02]  /*5b800*/  PRMT R12, R3, 0x7610, R12 ;  /* 0x00007610030c7816 */ /* 0x000fe4000000000c */
[----:B------:R-:W2:Y:S04]  /*5b810*/  LDL.LU R3, [R1+0x8] ;  /* 0x0000080001037983 */ /* 0x000ea80000300800 */
[----:B------:R0:W-:Y:S04]  /*5b820*/  @P6 STG.E.U16 desc[UR46][R10.64+0x200], R13 ;  /* 0x0002000d0a006986 */ /* 0x0001e8000c10152e */
[----:B------:R1:W-:Y:S04]  /*5b830*/  @P0 STG.E.U16 desc[UR46][R10.64+0x202], R12 ;  /* 0x0002020c0a000986 */ /* 0x0003e8000c10152e */
[----:B0-----:R-:W3:Y:S04]  /*5b840*/  LDL.LU R13, [R1+0x10] ;  /* 0x00001000010d7983 */ /* 0x001ee80000300800 */
[----:B-1----:R-:W5:Y:S01]  /*5b850*/  LDL.LU R12, [R1+0xc] ;  /* 0x00000c00010c7983 */ /* 0x002f620000300800 */
[----:B------:R-:W-:Y:S01]  /*5b860*/  ISETP.GT.AND P5, PT, R0, 0x100, P4 ;  /* 0x000001000000780c */ /* 0x000fe200027a4270 */
[----:B--2---:R-:W-:-:S05]  /*5b870*/  FMUL R3, R3, R2 ;  /* 0x0000000203037220 */ /* 0x004fca0000400000 */
[----:B------:R-:W-:-:S04]  /*5b880*/  F2FP.BF16.F32.PACK_AB R3, RZ, R3 ;  /* 0x00000003ff03723e */ /* 0x000fc800000010ff */
[----:B------:R-:W-:Y:S01]  /*5b890*/  PRMT R14, R3, 0x7610, R14 ;  /* 0x00007610030e7816 */ /* 0x000fe2000000000e */
[----:B-----5:R-:W-:-:S04]  /*5b8a0*/  FMUL R12, R12, R2 ;  /* 0x000000020c0c7220 */ /* 0x020fc80000400000 */
[----:B------:R0:W-:Y:S01]  /*5b8b0*/  @P5 STG.E.U16 desc[UR46][R8.64+0x200], R14 ;  /* 0x0002000e08005986 */ /* 0x0001e2000c10152e */
[----:B------:R-:W-:-:S04]  /*5b8c0*/  F2FP.BF16.F32.PACK_AB R12, RZ, R12 ;  /* 0x0000000cff0c723e */ /* 0x000fc800000010ff */
[----:B0-----:R-:W-:Y:S02]  /*5b8d0*/  PRMT R14, R12, 0x7610, R14 ;  /* 0x000076100c0e7816 */ /* 0x001fe4000000000e */
[----:B------:R-:W2:Y:S01]  /*5b8e0*/  LDL.LU R12, [R1+0x14] ;  /* 0x00001400010c7983 */ /* 0x000ea20000300800 */
[C---:B------:R-:W-:Y:S01]  /*5b8f0*/  ISETP.GT.AND P6, PT, R0.reuse, 0x101, P4 ;  /* 0x000001010000780c */ /* 0x040fe200027c4270 */
[----:B---3--:R-:W-:Y:S01]  /*5b900*/  FMUL R13, R13, R2 ;  /* 0x000000020d0d7220 */ /* 0x008fe20000400000 */
[----:B------:R-:W-:-:S04]  /*5b910*/  ISETP.GT.AND P0, PT, R0, 0x108, P1 ;  /* 0x000001080000780c */ /* 0x000fc80000f04270 */
[----:B------:R-:W-:-:S04]  /*5b920*/  F2FP.BF16.F32.PACK_AB R3, RZ, R13 ;  /* 0x0000000dff03723e */ /* 0x000fc800000010ff */
[----:B------:R-:W-:-:S03]  /*5b930*/  PRMT R13, R3, 0x7610, R13 ;  /* 0x00007610030d7816 */ /* 0x000fc6000000000d */
[----:B------:R-:W-:Y:S04]  /*5b940*/  @P6 STG.E.U16 desc[UR46][R8.64+0x202], R14 ;  /* 0x0002020e08006986 */ /* 0x000fe8000c10152e */
[----:B------:R0:W-:Y:S01]  /*5b950*/  @P0 STG.E.U16 desc[UR46][R10.64+0x210], R13 ;  /* 0x0002100d0a000986 */ /* 0x0001e2000c10152e */
[----:B--2---:R-:W-:-:S05]  /*5b960*/  FMUL R12, R12, R2 ;  /* 0x000000020c0c7220 */ /* 0x004fca0000400000 */
[----:B------:R-:W-:Y:S02]  /*5b970*/  F2FP.BF16.F32.PACK_AB R3, RZ, R12 ;  /* 0x0000000cff03723e */ /* 0x000fe400000010ff */
[----:B------:R-:W2:Y:S04]  /*5b980*/  LDL.LU R12, [R1+0x18] ;  /* 0x00001800010c7983 */ /* 0x000ea80000300800 */
[----:B0-----:R-:W3:Y:S01]  /*5b990*/  LDL.LU R13, [R1+0x1c] ;  /* 0x00001c00010d7983 */ /* 0x001ee20000300800 */
[----:B------:R-:W-:-:S13]  /*5b9a0*/  ISETP.GT.AND P5, PT, R0, 0x109, P1 ;  /* 0x000001090000780c */ /* 0x000fda0000fa4270 */
[----:B------:R0:W-:Y:S01]  /*5b9b0*/  @P5 STG.E.U16 desc[UR46][R10.64+0x212], R3 ;  /* 0x000212030a005986 */ /* 0x0001e2000c10152e */
[-C--:B--2---:R-:W-:Y:S01]  /*5b9c0*/  FMUL R12, R12, R2.reuse ;  /* 0x000000020c0c7220 */ /* 0x084fe20000400000 */
[----:B---3--:R-:W-:-:S04]  /*5b9d0*/  FMUL R13, R13, R2 ;  /* 0x000000020d0d7220 */ /* 0x008fc80000400000 */
[----:B------:R-:W-:Y:S02]  /*5b9e0*/  F2FP.BF16.F32.PACK_AB R12, RZ, R12 ;  /* 0x0000000cff0c723e */ /* 0x000fe400000010ff */
[----:B0-----:R-:W-:Y:S02]  /*5b9f0*/  F2FP.BF16.F32.PACK_AB R3, RZ, R13 ;  /* 0x0000000dff03723e */ /* 0x001fe400000010ff */
[----:B------:R-:W-:Y:S02]  /*5ba00*/  PRMT R13, R12, 0x7610, R13 ;  /* 0x000076100c0d7816 */ /* 0x000fe4000000000d */
[----:B------:R-:W2:Y:S01]  /*5ba10*/  LDL.LU R12, [R1+0x20] ;  /* 0x00002000010c7983 */ /* 0x000ea20000300800 */
[C---:B------:R-:W-:Y:S02]  /*5ba20*/  ISETP.GT.AND P6, PT, R0.reuse, 0x108, P4 ;  /* 0x000001080000780c */ /* 0x040fe400027c4270 */
[C---:B------:R-:W-:Y:S02]  /*5ba30*/  ISETP.GT.AND P0, PT, R0.reuse, 0x109, P4 ;  /* 0x000001090000780c */ /* 0x040fe40002704270 */
[----:B------:R-:W-:-:S02]  /*5ba40*/  ISETP.GT.AND P5, PT, R0, 0x110, P1 ;  /* 0x000001100000780c */ /* 0x000fc40000fa4270 */
[----:B------:R-:W-:-:S07]  /*5ba50*/  PRMT R14, R3, 0x7610, R14 ;  /* 0x00007610030e7816 */ /* 0x000fce000000000e */
[----:B------:R0:W-:Y:S04]  /*5ba60*/  @P6 STG.E.U16 desc[UR46][R8.64+0x210], R13 ;  /* 0x0002100d08006986 */ /* 0x0001e8000c10152e */
[----:B------:R-:W-:Y:S01]  /*5ba70*/  @P0 STG.E.U16 desc[UR46][R8.64+0x212], R14 ;  /* 0x0002120e08000986 */ /* 0x000fe2000c10152e */
[----:B--2---:R-:W-:-:S05]  /*5ba80*/  FMUL R12, R12, R2 ;  /* 0x000000020c0c7220 */ /* 0x004fca0000400000 */
[----:B------:R-:W-:Y:S02]  /*5ba90*/  F2FP.BF16.F32.PACK_AB R3, RZ, R12 ;  /* 0x0000000cff03723e */ /* 0x000fe400000010ff */
[----:B------:R-:W2:Y:S02]  /*5baa0*/  LDL.LU R12, [R1+0x24] ;  /* 0x00002400010c7983 */ /* 0x000ea40000300800 */
[----:B0-----:R-:W-:Y:S02]  /*5bab0*/  PRMT R13, R3, 0x7610, R13 ;  /* 0x00007610030d7816 */ /* 0x001fe4000000000d */
[----:B------:R-:W3:Y:S04]  /*5bac0*/  LDL.LU R3, [R1+0x28] ;  /* 0x0000280001037983 */ /* 0x000ee80000300800 */
[----:B------:R0:W-:Y:S04]  /*5bad0*/  @P5 STG.E.U16 desc[UR46][R10.64+0x220], R13 ;  /* 0x0002200d0a005986 */ /* 0x0001e8000c10152e */
[----:B0-----:R-:W5:Y:S01]  /*5bae0*/  LDL.LU R13, [R1+0x2c] ;  /* 0x00002c00010d7983 */ /* 0x001f620000300800 */
[----:B------:R-:W-:-:S02]  /*5baf0*/  ISETP.GT.AND P6, PT, R0, 0x111, P1 ;  /* 0x000001110000780c */ /* 0x000fc40000fc4270 */
[C---:B------:R-:W-:Y:S02]  /*5bb00*/  ISETP.GT.AND P0, PT, R0.reuse, 0x110, P4 ;  /* 0x000001100000780c */ /* 0x040fe40002704270 */
[----:B------:R-:W-:Y:S01]  /*5bb10*/  ISETP.GT.AND P5, PT, R0, 0x111, P4 ;  /* 0x000001110000780c */ /* 0x000fe200027a4270 */
[-C--:B--2---:R-:W-:Y:S01]  /*5bb20*/  FMUL R12, R12, R2.reuse ;  /* 0x000000020c0c7220 */ /* 0x084fe20000400000 */
[----:B---3--:R-:W-:-:S04]  /*5bb30*/  FMUL R3, R3, R2 ;  /* 0x0000000203037220 */ /* 0x008fc80000400000 */
[----:B------:R-:W-:Y:S02]  /*5bb40*/  F2FP.BF16.F32.PACK_AB R12, RZ, R12 ;  /* 0x0000000cff0c723e */ /* 0x000fe400000010ff */
[----:B------:R-:W-:-:S04]  /*5bb50*/  F2FP.BF16.F32.PACK_AB R3, RZ, R3 ;  /* 0x00000003ff03723e */ /* 0x000fc800000010ff */
[----:B------:R-:W-:Y:S01]  /*5bb60*/  PRMT R14, R3, 0x7610, R14 ;  /* 0x00007610030e7816 */ /* 0x000fe2000000000e */
[----:B-----5:R-:W-:Y:S01]  /*5bb70*/  FMUL R13, R13, R2 ;  /* 0x000000020d0d7220 */ /* 0x020fe20000400000 */
[----:B------:R0:W-:Y:S04]  /*5bb80*/  @P6 STG.E.U16 desc[UR46][R10.64+0x222], R12 ;  /* 0x0002220c0a006986 */ /* 0x0001e8000c10152e */
[----:B------:R-:W-:-:S04]  /*5bb90*/  F2FP.BF16.F32.PACK_AB R3, RZ, R13 ;  /* 0x0000000dff03723e */ /* 0x000fc800000010ff */
[----:B------:R-:W-:Y:S01]  /*5bba0*/  PRMT R13, R3, 0x7610, R13 ;  /* 0x00007610030d7816 */ /* 0x000fe2000000000d */
[----:B0-----:R-:W2:Y:S04]  /*5bbb0*/  LDL.LU R12, [R1+0x30] ;  /* 0x00003000010c7983 */ /* 0x001ea80000300800 */
[----:B------:R-:W3:Y:S04]  /*5bbc0*/  LDL.LU R3, [R1+0x34] ;  /* 0x0000340001037983 */ /* 0x000ee80000300800 */
[----:B------:R-:W-:Y:S04]  /*5bbd0*/  @P0 STG.E.U16 desc[UR46][R8.64+0x220], R14 ;  /* 0x0002200e08000986 */ /* 0x000fe8000c10152e */
        /* <DEDUP_REMOVED lines=8> */
[----:B------:R-:W-:Y:S02]  /*5bc60*/  F2FP.BF16.F32.PACK_AB R3, RZ, R3 ;  /* 0x00000003ff03723e */ /* 0x000fe400000010ff */
[----:B------:R-:W-:Y:S02]  /*5bc70*/  PRMT R14, R12, 0x7610, R14 ;  /* 0x000076100c0e7816 */ /* 0x000fe4000000000e */
[----:B------:R-:W-:Y:S01]  /*5bc80*/  PRMT R12, R3, 0x7610, R12 ;  /* 0x00007610030c7816 */ /* 0x000fe2000000000c */
[----:B-----5:R-:W-:-:S04]  /*5bc90*/  FMUL R13, R13, R2 ;  /* 0x000000020d0d7220 */ /* 0x020fc80000400000 */
[----:B------:R0:W-:Y:S01]  /*5bca0*/  @P0 STG.E.U16 desc[UR46][R10.64+0x232], R12 ;  /* 0x0002320c0a000986 */ /* 0x0001e2000c10152e */
[----:B------:R-:W-:-:S04]  /*5bcb0*/  F2FP.BF16.F32.PACK_AB R3, RZ, R13 ;  /* 0x0000000dff03723e */ /* 0x000fc800000010ff */
[----:B------:R-:W-:Y:S01]  /*5bcc0*/  PRMT R13, R3, 0x7610, R13 ;  /* 0x00007610030d7816 */ /* 0x000fe2000000000d */
[----:B------:R-:W-:Y:S04]  /*5bcd0*/  @P6 STG.E.U16 desc[UR46][R10.64+0x230], R14 ;  /* 0x0002300e0a006986 */ /* 0x000fe8000c10152e */
[----:B0-----:R-:W2:Y:S04]  /*5bce0*/  LDL.LU R12, [R1+0x3c] ;  /* 0x00003c00010c7983 */ /* 0x001ea80000300800 */
[----:B------:R-:W3:Y:S04]  /*5bcf0*/  LDL.LU R3, [R1+0x40] ;  /* 0x0000400001037983 */ /* 0x000ee80000300800 */
[----:B------:R0:W-:Y:S04]  /*5bd00*/  @P5 STG.E.U16 desc[UR46][R8.64+0x230], R13 ;  /* 0x0002300d08005986 */ /* 0x0001e8000c10152e */
[----:B0-----:R-:W5:Y:S01]  /*5bd10*/  LDL.LU R13, [R1+0x44] ;  /* 0x00004400010d7983 */ /* 0x001f620000300800 */
[----:B--2---:R-:W-:-:S05]  /*5bd20*/  FMUL R12, R12, R2 ;  /* 0x000000020c0c7220 */ /* 0x004fca0000400000 */
[----:B------:R-:W-:-:S04]  /*5bd30*/  F2FP.BF16.F32.PACK_AB R12, RZ, R12 ;  /* 0x0000000cff0c723e */ /* 0x000fc800000010ff */
[----:B------:R-:W-:Y:S01]  /*5bd40*/  PRMT R14, R12, 0x7610, R14 ;  /* 0x000076100c0e7816 */ /* 0x000fe2000000000e */
[----:B-----5:R-:W-:-:S05]  /*5bd50*/  FMUL R13, R13, R2 ;  /* 0x000000020d0d7220 */ /* 0x020fca0000400000 */
[----:B------:R-:W-:Y:S02]  /*5bd60*/  F2FP.BF16.F32.PACK_AB R12, RZ, R13 ;  /* 0x0000000dff0c723e */ /* 0x000fe400000010ff */
[----:B------:R-:W2:Y:S01]  /*5bd70*/  LDL.LU R13, [R1+0x48] ;  /* 0x00004800010d7983 */ /* 0x000ea20000300800 */
[C---:B------:R-:W-:Y:S02]  /*5bd80*/  ISETP.GT.AND P0, PT, R0.reuse, 0x119, P4 ;  /* 0x000001190000780c */ /* 0x040fe40002704270 */
[C---:B------:R-:W-:Y:S02]  /*5bd90*/  ISETP.GT.AND P6, PT, R0.reuse, 0x120, P1 ;  /* 0x000001200000780c */ /* 0x040fe40000fc4270 */
[----:B------:R-:W-:Y:S01]  /*5bda0*/  ISETP.GT.AND P5, PT, R0, 0x121, P1 ;  /* 0x000001210000780c */ /* 0x000fe20000fa4270 */
[----:B---3--:R-:W-:-:S05]  /*5bdb0*/  FMUL R3, R3, R2 ;  /* 0x0000000203037220 */ /* 0x008fca0000400000 */
[----:B------:R-:W-:-:S03]  /*5bdc0*/  F2FP.BF16.F32.PACK_AB R3, RZ, R3 ;  /* 0x00000003ff03723e */ /* 0x000fc600000010ff */
[----:B------:R-:W-:Y:S04]  /*5bdd0*/  @P0 STG.E.U16 desc[UR46][R8.64+0x232], R14 ;  /* 0x0002320e08000986 */ /* 0x000fe8000c10152e */
[----:B------:R0:W-:Y:S04]  /*5bde0*/  @P6 STG.E.U16 desc[UR46][R10.64+0x240], R3 ;  /* 0x000240030a006986 */ /* 0x0001e8000c10152e */
[----:B------:R1:W-:Y:S04]  /*5bdf0*/  @P5 STG.E.U16 desc[UR46][R10.64+0x242], R12 ;  /* 0x0002420c0a005986 */ /* 0x0003e8000c10152e */
[----:B0-----:R-:W3:Y:S01]  /*5be00*/  LDL.LU R3, [R1+0x4c] ;  /* 0x00004c0001037983 */ /* 0x001ee20000300800 */
[----:B--2---:R-:W-:-:S05]  /*5be10*/  FMUL R13, R13, R2 ;  /* 0x000000020d0d7220 */ /* 0x004fca0000400000 */
[----:B-1----:R-:W-:Y:S02]  /*5be20*/  F2FP.BF16.F32.PACK_AB R12, RZ, R13 ;  /* 0x0000000dff0c723e */ /* 0x002fe400000010ff */
[----:B------:R-:W2:Y:S02]  /*5be30*/  LDL.LU R13, [R1+0x50] ;  /* 0x00005000010d7983 */ /* 0x000ea40000300800 */
[----:B------:R-:W-:Y:S02]  /*5be40*/  PRMT R14, R12, 0x7610, R14 ;  /* 0x000076100c0e7816 */ /* 0x000fe4000000000e */
[----:B------:R-:W-:Y:S01]  /*5be50*/  ISETP.GT.AND P0, PT, R0, 0x120, P4 ;  /* 0x000001200000780c */ /* 0x000fe20002704270 */
[----:B--2---:R-:W-:-:S05]  /*5be60*/  FMUL R13, R13, R2 ;  /* 0x000000020d0d7220 */ /* 0x004fca0000400000 */
[----:B------:R-:W-:-:S04]  /*5be70*/  F2FP.BF16.F32.PACK_AB R12, RZ, R13 ;  /* 0x0000000dff0c723e */ /* 0x000fc800000010ff */
[----:B------:R-:W-:Y:S02]  /*5be80*/  PRMT R13, R12, 0x7610, R13 ;  /* 0x000076100c0d7816 */ /* 0x000fe4000000000d */
[----:B------:R-:W2:Y:S01]  /*5be90*/  LDL.LU R12, [R1+0x58] ;  /* 0x00005800010c7983 */ /* 0x000ea20000300800 */
[C---:B------:R-:W-:Y:S01]  /*5bea0*/  ISETP.GT.AND P6, PT, R0.reuse, 0x121, P4 ;  /* 0x000001210000780c */ /* 0x040fe200027c4270 */
[----:B---3--:R-:W-:Y:S01]  /*5beb0*/  FMUL R3, R3, R2 ;  /* 0x0000000203037220 */ /* 0x008fe20000400000 */
[----:B------:R-:W-:-:S04]  /*5bec0*/  ISETP.GT.AND P5, PT, R0, 0x128, P1 ;  /* 0x000001280000780c */ /* 0x000fc80000fa4270 */
[----:B------:R-:W-:Y:S01]  /*5bed0*/  F2FP.BF16.F32.PACK_AB R3, RZ, R3 ;  /* 0x00000003ff03723e */ /* 0x000fe200000010ff */
[----:B------:R-:W-:Y:S06]  /*5bee0*/  @P0 STG.E.U16 desc[UR46][R8.64+0x240], R14 ;  /* 0x0002400e08000986 */ /* 0x000fec000c10152e */
[----:B------:R0:W-:Y:S04]  /*5bef0*/  @P6 STG.E.U16 desc[UR46][R8.64+0x242], R3 ;  /* 0x0002420308006986 */ /* 0x0001e8000c10152e */
[----:B------:R1:W-:Y:S04]  /*5bf00*/  @P5 STG.E.U16 desc[UR46][R10.64+0x250], R13 ;  /* 0x0002500d0a005986 */ /* 0x0003e8000c10152e */
[----:B0-----:R-:W3:Y:S04]  /*5bf10*/  LDL.LU R3, [R1+0x54] ;  /* 0x0000540001037983 */ /* 0x001ee80000300800 */
[----:B-1----:R-:W5:Y:S01]  /*5bf20*/  LDL.LU R13, [R1+0x5c] ;  /* 0x00005c00010d7983 */ /* 0x002f620000300800 */
[----:B--2---:R-:W-:-:S05]  /*5bf30*/  FMUL R12, R12, R2 ;  /* 0x000000020c0c7220 */ /* 0x004fca0000400000 */
[----:B------:R-:W-:-:S04]  /*5bf40*/  F2FP.BF16.F32.PACK_AB R12, RZ, R12 ;  /* 0x0000000cff0c723e */ /* 0x000fc800000010ff */
[----:B------:R-:W-:Y:S02]  /*5bf50*/  PRMT R15, R12, 0x7610, R15 ;  /* 0x000076100c0f7816 */ /* 0x000fe4000000000f */
[----:B------:R-:W2:Y:S01]  /*5bf60*/  LDL.LU R12, [R1+0x60] ;  /* 0x00006000010c7983 */ /* 0x000ea20000300800 */
[C---:B------:R-:W-:Y:S02]  /*5bf70*/  ISETP.GT.AND P6, PT, R0.reuse, 0x129, P1 ;  /* 0x000001290000780c */ /* 0x040fe40000fc4270 */
[C---:B------:R-:W-:Y:S02]  /*5bf80*/  ISETP.GT.AND P0, PT, R0.reuse, 0x128, P4 ;  /* 0x000001280000780c */ /* 0x040fe40002704270 */
[----:B------:R-:W-:Y:S01]  /*5bf90*/  ISETP.GT.AND P5, PT, R0, 0x129, P4 ;  /* 0x000001290000780c */ /* 0x000fe200027a4270 */
[-C--:B---3--:R-:W-:Y:S01]  /*5bfa0*/  FMUL R3, R3, R2.reuse ;  /* 0x0000000203037220 */ /* 0x088fe20000400000 */
[----:B-----5:R-:W-:-:S04]  /*5bfb0*/  FMUL R13, R13, R2 ;  /* 0x000000020d0d7220 */ /* 0x020fc80000400000 */
[----:B------:R-:W-:-:S04]  /*5bfc0*/  F2FP.BF16.F32.PACK_AB R3, RZ, R3 ;  /* 0x00000003ff03723e */ /* 0x000fc800000010ff */
[----:B------:R-:W-:Y:S02]  /*5bfd0*/  PRMT R14, R3, 0x7610, R14 ;  /* 0x00007610030e7816 */ /* 0x000fe4000000000e */
[----:B------:R-:W-:-:S03]  /*5bfe0*/  F2FP.BF16.F32.PACK_AB R3, RZ, R13 ;  /* 0x0000000dff03723e */ /* 0x000fc600000010ff */
[----:B------:R-:W-:Y:S01]  /*5bff0*/  @P6 STG.E.U16 desc[UR46][R10.64+0x252], R14 ;  /* 0x0002520e0a006986 */ /* 0x000fe2000c10152e */
[----:B------:R-:W-:-:S03]  /*5c000*/  PRMT R13, R3, 0x7610, R13 ;  /* 0x00007610030d7816 */ /* 0x000fc6000000000d */
[----:B------:R0:W-:Y:S04]  /*5c010*/  @P0 STG.E.U16 desc[UR46][R8.64+0x250], R15 ;  /* 0x0002500f08000986 */ /* 0x0001e8000c10152e */
[----:B------:R1:W-:Y:S04]  /*5c020*/  @P5 STG.E.U16 desc[UR46][R8.64+0x252], R13 ;  /* 0x0002520d08005986 */ /* 0x0003e8000c10152e */
[----:B0-----:R-:W3:Y:S01]  /*5c030*/  LDL.LU R15, [R1+0x98] ;  /* 0x00009800010f7983 */ /* 0x001ee20000300800 */
[----:B--2---:R-:W-:-:S05]  /*5c040*/  FMUL R12, R12, R2 ;  /* 0x000000020c0c7220 */ /* 0x004fca0000400000 */
[----:B------:R-:W-:Y:S02]  /*5c050*/  F2FP.BF16.F32.PACK_AB R3, RZ, R12 ;  /* 0x0000000cff03723e */ /* 0x000fe400000010ff */
[----:B------:R-:W2:Y:S04]  /*5c060*/  LDL.LU R12, [R1+0x64] ;  /* 0x00006400010c7983 */ /* 0x000ea80000300800 */
[----:B-1----:R-:W5:Y:S01]  /*5c070*/  LDL.LU R13, [R1+0x68] ;  /* 0x00006800010d7983 */ /* 0x002f620000300800 */
[----:B------:R-:W-:Y:S01]  /*5c080*/  PRMT R14, R3, 0x7610, R14 ;  /* 0x00007610030e7816 */ /* 0x000fe2000000000e */
[-C--:B--2---:R-:W-:Y:S01]  /*5c090*/  FMUL R12, R12, R2.reuse ;  /* 0x000000020c0c7220 */ /* 0x084fe20000400000 */
[----:B-----5:R-:W-:-:S04]  /*5c0a0*/  FMUL R13, R13, R2 ;  /* 0x000000020d0d7220 */ /* 0x020fc80000400000 */
[----:B------:R-:W-:Y:S02]  /*5c0b0*/  F2FP.BF16.F32.PACK_AB R12, RZ, R12 ;  /* 0x0000000cff0c723e */ /* 0x000fe400000010ff */
[----:B------:R-:W-:Y:S02]  /*5c0c0*/  F2FP.BF16.F32.PACK_AB R3, RZ, R13 ;  /* 0x0000000dff03723e */ /* 0x000fe400000010ff */
[----:B------:R-:W-:Y:S02]  /*5c0d0*/  PRMT R13, R12, 0x7610, R13 ;  /* 0x000076100c0d7816 */ /* 0x000fe4000000000d */
[----:B------:R-:W2:Y:S01]  /*5c0e0*/  LDL.LU R12, [R1+0x6c] ;  /* 0x00006c00010c7983 */ /* 0x000ea20000300800 */
[C---:B------:R-:W-:Y:S02]  /*5c0f0*/  ISETP.GT.AND P0, PT, R0.reuse, 0x130, P1 ;  /* 0x000001300000780c */ /* 0x040fe40000f04270 */
[----:B------:R-:W-:-:S11]  /*5c100*/  ISETP.GT.AND P6, PT, R0, 0x131, P1 ;  /* 0x000001310000780c */ /* 0x000fd60000fc4270 */
[----:B------:R0:W-:Y:S04]  /*5c110*/  @P0 STG.E.U16 desc[UR46][R10.64+0x260], R14 ;  /* 0x0002600e0a000986 */ /* 0x0001e8000c10152e */
[----:B------:R1:W-:Y:S01]  /*5c120*/  @P6 STG.E.U16 desc[UR46][R10.64+0x262], R13 ;  /* 0x0002620d0a006986 */ /* 0x0003e2000c10152e */
[----:B0-----:R-:W-:-:S03]  /*5c130*/  PRMT R14, R3, 0x7610, R14 ;  /* 0x00007610030e7816 */ /* 0x001fc6000000000e */
[----:B-1----:R-:W5:Y:S01]  /*5c140*/  LDL.LU R13, [R1+0x74] ;  /* 0x00007400010d7983 */ /* 0x002f620000300800 */
[----:B--2---:R-:W-:-:S05]  /*5c150*/  FMUL R12, R12, R2 ;  /* 0x000000020c0c7220 */ /* 0x004fca0000400000 */
[----:B------:R-:W-:Y:S02]  /*5c160*/  F2FP.BF16.F32.PACK_AB R3, RZ, R12 ;  /* 0x0000000cff03723e */ /* 0x000fe400000010ff */
[----:B------:R-:W2:Y:S01]  /*5c170*/  LDL.LU R12, [R1+0x70] ;  /* 0x00007000010c7983 */ /* 0x000ea20000300800 */
[C---:B------:R-:W-:Y:S02]  /*5c180*/  ISETP.GT.AND P5, PT, R0.reuse, 0x130, P4 ;  /* 0x000001300000780c */ /* 0x040fe400027a4270 */
[C---:B------:R-:W-:Y:S02]  /*5c190*/  ISETP.GT.AND P0, PT, R0.reuse, 0x131, P4 ;  /* 0x000001310000780c */ /* 0x040fe40002704270 */
[----:B------:R-:W-:-:S09]  /*5c1a0*/  ISETP.GT.AND P6, PT, R0, 0x138, P1 ;  /* 0x000001380000780c */ /* 0x000fd20000fc4270 */
[----:B------:R0:W-:Y:S01]  /*5c1b0*/  @P5 STG.E.U16 desc[UR46][R8.64+0x260], R14 ;  /* 0x0002600e08005986 */ /* 0x0001e2000c10152e */
[----:B------:R-:W-:Y:S01]  /*5c1c0*/  ISETP.GT.AND P5, PT, R0, 0x139, P1 ;  /* 0x000001390000780c */ /* 0x000fe20000fa4270 */
[----:B-----5:R-:W-:Y:S01]  /*5c1d0*/  FMUL R13, R13, R2 ;  /* 0x000000020d0d7220 */ /* 0x020fe20000400000 */
[----:B0-----:R-:W-:-:S04]  /*5c1e0*/  PRMT R14, R3, 0x7610, R14 ;  /* 0x00007610030e7816 */ /* 0x001fc8000000000e */
[----:B------:R-:W-:Y:S01]  /*5c1f0*/  F2FP.BF16.F32.PACK_AB R3, RZ, R13 ;  /* 0x0000000dff03723e */ /* 0x000fe200000010ff */
[----:B------:R-:W-:Y:S01]  /*5c200*/  @P0 STG.E.U16 desc[UR46][R8.64+0x262], R14 ;  /* 0x0002620e08000986 */ /* 0x000fe2000c10152e */
[----:B--2---:R-:W-:-:S05]  /*5c210*/  FMUL R12, R12, R2 ;  /* 0x000000020c0c7220 */ /* 0x004fca0000400000 */
[----:B------:R-:W-:-:S04]  /*5c220*/  F2FP.BF16.F32.PACK_AB R12, RZ, R12 ;  /* 0x0000000cff0c723e */ /* 0x000fc800000010ff */
[----:B------:R-:W-:Y:S02]  /*5c230*/  PRMT R13, R12, 0x7610, R13 ;  /* 0x000076100c0d7816 */ /* 0x000fe4000000000d */
[----:B------:R-:W-:Y:S02]  /*5c240*/  PRMT R12, R3, 0x7610, R12 ;  /* 0x00007610030c7816 */ /* 0x000fe4000000000c */
[----:B------:R-:W2:Y:S04]  /*5c250*/  LDL.LU R3, [R1+0x78] ;  /* 0x0000780001037983 */ /* 0x000ea80000300800 */
[----:B------:R0:W-:Y:S04]  /*5c260*/  @P6 STG.E.U16 desc[UR46][R10.64+0x270], R13 ;  /* 0x0002700d0a006986 */ /* 0x0001e8000c10152e */
[----:B------:R1:W-:Y:S04]  /*5c270*/  @P5 STG.E.U16 desc[UR46][R10.64+0x272], R12 ;  /* 0x0002720c0a005986 */ /* 0x0003e8000c10152e */
[----:B0-----:R-:W5:Y:S04]  /*5c280*/  LDL.LU R13, [R1+0x80] ;  /* 0x00008000010d7983 */ /* 0x001f680000300800 */
[----:B-1----:R-:W4:Y:S01]  /*5c290*/  LDL.LU R12, [R1+0x7c] ;  /* 0x00007c00010c7983 */ /* 0x002f220000300800 */
[----:B------:R-:W-:-:S02]  /*5c2a0*/  ISETP.GT.AND P0, PT, R0, 0x138, P4 ;  /* 0x000001380000780c */ /* 0x000fc40002704270 */
[C---:B------:R-:W-:Y:S02]  /*5c2b0*/  ISETP.GT.AND P6, PT, R0.reuse, 0x139, P4 ;  /* 0x000001390000780c */ /* 0x040fe400027c4270 */
[----:B------:R-:W-:Y:S01]  /*5c2c0*/  ISETP.GT.AND P5, PT, R0, 0x140, P1 ;  /* 0x000001400000780c */ /* 0x000fe20000fa4270 */
[----:B--2---:R-:W-:-:S05]  /*5c2d0*/  FMUL R3, R3, R2 ;  /* 0x0000000203037220 */ /* 0x004fca0000400000 */
[----:B------:R-:W-:-:S04]  /*5c2e0*/  F2FP.BF16.F32.PACK_AB R3, RZ, R3 ;  /* 0x00000003ff03723e */ /* 0x000fc800000010ff */
[----:B------:R-:W-:Y:S01]  /*5c2f0*/  PRMT R14, R3, 0x7610, R14 ;  /* 0x00007610030e7816 */ /* 0x000fe2000000000e */
[-C--:B-----5:R-:W-:Y:S01]  /*5c300*/  FMUL R13, R13, R2.reuse ;  /* 0x000000020d0d7220 */ /* 0x0a0fe20000400000 */
[----:B----4-:R-:W-:-:S04]  /*5c310*/  FMUL R12, R12, R2 ;  /* 0x000000020c0c7220 */ /* 0x010fc80000400000 */
[----:B------:R-:W-:Y:S02]  /*5c320*/  F2FP.BF16.F32.PACK_AB R3, RZ, R13 ;  /* 0x0000000dff03723e */ /* 0x000fe400000010ff */
[----:B------:R-:W-:-:S04]  /*5c330*/  F2FP.BF16.F32.PACK_AB R12, RZ, R12 ;  /* 0x0000000cff0c723e */ /* 0x000fc800000010ff */
[----:B------:R-:W-:Y:S01]  /*5c340*/  PRMT R13, R12, 0x7610, R13 ;  /* 0x000076100c0d7816 */ /* 0x000fe2000000000d */
[----:B------:R-:W-:Y:S04]  /*5c350*/  @P0 STG.E.U16 desc[UR46][R8.64+0x270], R14 ;  /* 0x0002700e08000986 */ /* 0x000fe8000c10152e */
[----:B------:R-:W2:Y:S04]  /*5c360*/  LDL.LU R12, [R1+0x84] ;  /* 0x00008400010c7983 */ /* 0x000ea80000300800 */
[----:B------:R0:W-:Y:S04]  /*5c370*/  @P6 STG.E.U16 desc[UR46][R8.64+0x272], R13 ;  /* 0x0002720d08006986 */ /* 0x0001e8000c10152e */
[----:B------:R1:W-:Y:S04]  /*5c380*/  @P5 STG.E.U16 desc[UR46][R10.64+0x280], R3 ;  /* 0x000280030a005986 */ /* 0x0003e8000c10152e */
[----:B0-----:R-:W4:Y:S04]  /*5c390*/  LDL.LU R13, [R1+0x8c] ;  /* 0x00008c00010d7983 */ /* 0x001f280000300800 */
[----:B-1----:R-:W5:Y:S01]  /*5c3a0*/  LDL.LU R3, [R1+0x88] ;  /* 0x0000880001037983 */ /* 0x002f620000300800 */
[----:B------:R-:W-:-:S02]  /*5c3b0*/  ISETP.GT.AND P0, PT, R0, 0x141, P1 ;  /* 0x000001410000780c */ /* 0x000fc40000f04270 */
[----:B------:R-:W-:Y:S01]  /*5c3c0*/  ISETP.GT.AND P6, PT, R0, 0x140, P4 ;  /* 0x000001400000780c */ /* 0x000fe200027c4270 */
[----:B--2---:R-:W-:-:S05]  /*5c3d0*/  FMUL R12, R12, R2 ;  /* 0x000000020c0c7220 */ /* 0x004fca0000400000 */
[----:B------:R-:W-:Y:S01]  /*5c3e0*/  F2FP.BF16.F32.PACK_AB R12, RZ, R12 ;  /* 0x0000000cff0c723e */ /* 0x000fe200000010ff */
[-C--:B----4-:R-:W-:Y:S01]  /*5c3f0*/  FMUL R13, R13, R2.reuse ;  /* 0x000000020d0d7220 */ /* 0x090fe20000400000 */
[----:B-----5:R-:W-:-:S04]  /*5c400*/  FMUL R3, R3, R2 ;  /* 0x0000000203037220 */ /* 0x020fc80000400000 */
[----:B------:R-:W-:Y:S01]  /*5c410*/  F2FP.BF16.F32.PACK_AB R14, RZ, R13 ;  /* 0x0000000dff0e723e */ /* 0x000fe200000010ff */
[----:B------:R0:W-:Y:S01]  /*5c420*/  @P0 STG.E.U16 desc[UR46][R10.64+0x282], R12 ;  /* 0x0002820c0a000986 */ /* 0x0001e2000c10152e */
[----:B------:R-:W-:-:S03]  /*5c430*/  F2FP.BF16.F32.PACK_AB R3, RZ, R3 ;  /* 0x00000003ff03723e */ /* 0x000fc600000010ff */
[----:B------:R-:W2:Y:S01]  /*5c440*/  LDL.LU R13, [R1+0x90] ;  /* 0x00009000010d7983 */ /* 0x000ea20000300800 */
[----:B0-----:R-:W-:Y:S02]  /*5c450*/  PRMT R12, R3, 0x7610, R12 ;  /* 0x00007610030c7816 */ /* 0x001fe4000000000c */
[----:B------:R-:W-:Y:S02]  /*5c460*/  PRMT R3, R14, 0x7610, R3 ;  /* 0x000076100e037816 */ /* 0x000fe40000000003 */
[----:B------:R-:W4:Y:S04]  /*5c470*/  LDL.LU R14, [R1+0x94] ;  /* 0x00009400010e7983 */ /* 0x000f280000300800 */
[----:B------:R0:W-:Y:S04]  /*5c480*/  @P6 STG.E.U16 desc[UR46][R8.64+0x280], R12 ;  /* 0x0002800c08006986 */ /* 0x0001e8000c10152e */
[----:B0-----:R-:W5:Y:S01]  /*5c490*/  LDL.LU R12, [R1+0x9c] ;  /* 0x00009c00010c7983 */ /* 0x001f620000300800 */
[----:B------:R-:W-:-:S02]  /*5c4a0*/  ISETP.GT.AND P5, PT, R0, 0x141, P4 ;  /* 0x000001410000780c */ /* 0x000fc400027a4270 */
[----:B------:R-:W-:-:S11]  /*5c4b0*/  ISETP.GT.AND P0, PT, R0, 0x148, P1 ;  /* 0x000001480000780c */ /* 0x000fd60000f04270 */
[----:B------:R-:W-:Y:S01]  /*5c4c0*/  @P5 STG.E.U16 desc[UR46][R8.64+0x282], R3 ;  /* 0x0002820308005986 */ /* 0x000fe2000c10152e */
[----:B--2---:R-:W-:-:S05]  /*5c4d0*/  FMUL R13, R13, R2 ;  /* 0x000000020d0d7220 */ /* 0x004fca0000400000 */
[----:B------:R-:W-:Y:S01]  /*5c4e0*/  F2FP.BF16.F32.PACK_AB R13, RZ, R13 ;  /* 0x0000000dff0d723e */ /* 0x000fe200000010ff */
[----:B----4-:R-:W-:-:S04]  /*5c4f0*/  FMUL R14, R14, R2 ;  /* 0x000000020e0e7220 */ /* 0x010fc80000400000 */
[----:B------:R0:W-:Y:S01]  /*5c500*/  @P0 STG.E.U16 desc[UR46][R10.64+0x290], R13 ;  /* 0x0002900d0a000986 */ /* 0x0001e2000c10152e */
[----:B------:R-:W-:-:S04]  /*5c510*/  F2FP.BF16.F32.PACK_AB R14, RZ, R14 ;  /* 0x0000000eff0e723e */ /* 0x000fc800000010ff */
[----:B------:R-:W-:Y:S01]  /*5c520*/  PRMT R17, R14, 0x7610, R17 ;  /* 0x000076100e117816 */ /* 0x000fe20000000011 */
[----:B0-----:R-:W2:Y:S01]  /*5c530*/  LDL.LU R13, [R1+0xa4] ;  /* 0x0000a400010d7983 */ /* 0x001ea20000300800 */
[----:B-----5:R-:W-:-:S05]  /*5c540*/  FMUL R12, R12, R2 ;  /* 0x000000020c0c7220 */ /* 0x020fca0000400000 */
[----:B------:R-:W-:Y:S02]  /*5c550*/  F2FP.BF16.F32.PACK_AB R14, RZ, R12 ;  /* 0x0000000cff0e723e */ /* 0x000fe400000010ff */
[----:B------:R-:W4:Y:S01]  /*5c560*/  LDL.LU R12, [R1+0xa0] ;  /* 0x0000a000010c7983 */ /* 0x000f220000300800 */
[C---:B------:R-:W-:Y:S01]  /*5c570*/  ISETP.GT.AND P6, PT, R0.reuse, 0x149, P1 ;  /* 0x000001490000780c */ /* 0x040fe20000fc4270 */
[----:B---3--:R-:W-:Y:S01]  /*5c580*/  FMUL R15, R15, R2 ;  /* 0x000000020f0f7220 */ /* 0x008fe20000400000 */
[----:B------:R-:W-:-:S04]  /*5c590*/  ISETP.GT.AND P5, PT, R0, 0x148, P4 ;  /* 0x000001480000780c */ /* 0x000fc800027a4270 */
[----:B------:R-:W-:-:S04]  /*5c5a0*/  F2FP.BF16.F32.PACK_AB R15, RZ, R15 ;  /* 0x0000000fff0f723e */ /* 0x000fc800000010ff */
[----:B------:R-:W-:Y:S02]  /*5c5b0*/  PRMT R3, R15, 0x7610, R3 ;  /* 0x000076100f037816 */ /* 0x000fe40000000003 */
[C---:B------:R-:W-:Y:S01]  /*5c5c0*/  ISETP.GT.AND P0, PT, R0.reuse, 0x149, P4 ;  /* 0x000001490000780c */ /* 0x040fe20002704270 */
[----:B------:R-:W-:Y:S01]  /*5c5d0*/  @P6 STG.E.U16 desc[UR46][R10.64+0x292], R17 ;  /* 0x000292110a006986 */ /* 0x000fe2000c10152e */
[----:B------:R-:W-:-:S03]  /*5c5e0*/  ISETP.GT.AND P6, PT, R0, 0x150, P1 ;  /* 0x000001500000780c */ /* 0x000fc60000fc4270 */
[----:B------:R0:W-:Y:S01]  /*5c5f0*/  @P5 STG.E.U16 desc[UR46][R8.64+0x290], R3 ;  /* 0x0002900308005986 */ /* 0x0001e2000c10152e */
[----:B------:R-:W-:Y:S02]  /*5c600*/  ISETP.GT.AND P5, PT, R0, 0x151, P1 ;  /* 0x000001510000780c */ /* 0x000fe40000fa4270 */
[----:B------:R-:W-:Y:S01]  /*5c610*/  PRMT R15, R14, 0x7610, R15 ;  /* 0x000076100e0f7816 */ /* 0x000fe2000000000f */
[----:B0-----:R-:W-:-:S04]  /*5c620*/  FMUL R3, R218, R2 ;  /* 0x00000002da037220 */ /* 0x001fc80000400000 */
[----:B------:R-:W-:Y:S01]  /*5c630*/  @P0 STG.E.U16 desc[UR46][R8.64+0x292], R15 ;  /* 0x0002920f08000986 */ /* 0x000fe2000c10152e */
[----:B------:R-:W-:Y:S01]  /*5c640*/  ISETP.GT.AND P0, PT, R0, 0x150, P4 ;  /* 0x000001500000780c */ /* 0x000fe20002704270 */
[----:B--2---:R-:W-:-:S05]  /*5c650*/  FMUL R13, R13, R2 ;  /* 0x000000020d0d7220 */ /* 0x004fca0000400000 */
[----:B------:R-:W-:Y:S01]  /*5c660*/  F2FP.BF16.F32.PACK_AB R13, RZ, R13 ;  /* 0x0000000dff0d723e */ /* 0x000fe200000010ff */
[----:B----4-:R-:W-:-:S03]  /*5c670*/  FMUL R12, R12, R2 ;  /* 0x000000020c0c7220 */ /* 0x010fc60000400000 */
[----:B------:R-:W-:Y:S02]  /*5c680*/  PRMT R17, R13, 0x7610, R17 ;  /* 0x000076100d117816 */ /* 0x000fe40000000011 */
[----:B------:R-:W-:Y:S01]  /*5c690*/  F2FP.BF16.F32.PACK_AB R14, RZ, R12 ;  /* 0x0000000cff0e723e */ /* 0x000fe200000010ff */
[-C--:B------:R-:W-:Y:S01]  /*5c6a0*/  FMUL R12, R19, R2.reuse ;  /* 0x00000002130c7220 */ /* 0x080fe20000400000 */
[----:B------:R-:W-:Y:S01]  /*5c6b0*/  F2FP.BF16.F32.PACK_AB R13, RZ, R3 ;  /* 0x00000003ff0d723e */ /* 0x000fe200000010ff */
[----:B------:R-:W-:Y:S01]  /*5c6c0*/  FMUL R3, R217, R2 ;  /* 0x00000002d9037220 */ /* 0x000fe20000400000 */
[----:B------:R-:W-:Y:S02]  /*5c6d0*/  @P5 STG.E.U16 desc[UR46][R10.64+0x2a2], R17 ;  /* 0x0002a2110a005986 */ /* 0x000fe4000c10152e */
[----:B------:R-:W-:Y:S02]  /*5c6e0*/  F2FP.BF16.F32.PACK_AB R12, RZ, R12 ;  /* 0x0000000cff0c723e */ /* 0x000fe400000010ff */
[----:B------:R0:W-:Y:S01]  /*5c6f0*/  @P6 STG.E.U16 desc[UR46][R10.64+0x2a0], R14 ;  /* 0x0002a00e0a006986 */ /* 0x0001e2000c10152e */
[----:B------:R-:W-:-:S02]  /*5c700*/  ISETP.GT.AND P5, PT, R0, 0x151, P4 ;  /* 0x000001510000780c */ /* 0x000fc400027a4270 */
[----:B------:R-:W-:Y:S01]  /*5c710*/  PRMT R18, R12, 0x7610, R18 ;  /* 0x000076100c127816 */ /* 0x000fe20000000012 */
[-C--:B------:R-:W-:Y:S01]  /*5c720*/  FMUL R12, R216, R2.reuse ;  /* 0x00000002d80c7220 */ /* 0x080fe20000400000 */
[----:B------:R-:W-:Y:S02]  /*5c730*/  ISETP.GT.AND P6, PT, R0, 0x158, P1 ;  /* 0x000001580000780c */ /* 0x000fe40000fc4270 */
[----:B0-----:R-:W-:Y:S02]  /*5c740*/  PRMT R14, R13, 0x7610, R14 ;  /* 0x000076100d0e7816 */ /* 0x001fe4000000000e */
[----:B------:R-:W-:Y:S01]  /*5c750*/  F2FP.BF16.F32.PACK_AB R13, RZ, R3 ;  /* 0x00000003ff0d723e */ /* 0x000fe200000010ff */
[----:B------:R-:W-:Y:S01]  /*5c760*/  FMUL R3, R215, R2 ;  /* 0x00000002d7037220 */ /* 0x000fe20000400000 */
[----:B------:R-:W-:Y:S02]  /*5c770*/  F2FP.BF16.F32.PACK_AB R12, RZ, R12 ;  /* 0x0000000cff0c723e */ /* 0x000fe400000010ff */
[----:B------:R-:W-:-:S02]  /*5c780*/  PRMT R17, R13, 0x7610, R17 ;  /* 0x000076100d117816 */ /* 0x000fc40000000011 */
[----:B------:R-:W-:Y:S01]  /*5c790*/  F2FP.BF16.F32.PACK_AB R13, RZ, R3 ;  /* 0x00000003ff0d723e */ /* 0x000fe200000010ff */
[-C--:B------:R-:W-:Y:S01]  /*5c7a0*/  FMUL R3, R212, R2.reuse ;  /* 0x00000002d4037220 */ /* 0x080fe20000400000 */
[----:B------:R-:W-:Y:S01]  /*5c7b0*/  PRMT R15, R12, 0x7610, R15 ;  /* 0x000076100c0f7816 */ /* 0x000fe2000000000f */
[----:B------:R-:W-:Y:S01]  /*5c7c0*/  @P0 STG.E.U16 desc[UR46][R8.64+0x2a0], R18 ;  /* 0x0002a01208000986 */ /* 0x000fe2000c10152e */
[C---:B------:R-:W-:Y:S02]  /*5c7d0*/  ISETP.GT.AND P0, PT, R0.reuse, 0x159, P1 ;  /* 0x000001590000780c */ /* 0x040fe40000f04270 */
[----:B------:R-:W-:Y:S01]  /*5c7e0*/  F2FP.BF16.F32.PACK_AB R3, RZ, R3 ;  /* 0x00000003ff03723e */ /* 0x000fe200000010ff */
[----:B------:R-:W-:Y:S01]  /*5c7f0*/  @P5 STG.E.U16 desc[UR46][R8.64+0x2a2], R14 ;  /* 0x0002a20e08005986 */ /* 0x000fe2000c10152e */
[----:B------:R-:W-:Y:S01]  /*5c800*/  ISETP.GT.AND P5, PT, R0, 0x158, P4 ;  /* 0x000001580000780c */ /* 0x000fe200027a4270 */
[----:B------:R-:W-:Y:S02]  /*5c810*/  FMUL R12, R214, R2 ;  /* 0x00000002d60c7220 */ /* 0x000fe40000400000 */
[----:B------:R0:W-:Y:S01]  /*5c820*/  @P6 STG.E.U16 desc[UR46][R10.64+0x2b0], R15 ;  /* 0x0002b00f0a006986 */ /* 0x0001e2000c10152e */
[----:B------:R-:W-:-:S02]  /*5c830*/  ISETP.GT.AND P6, PT, R0, 0x159, P4 ;  /* 0x000001590000780c */ /* 0x000fc400027c4270 */
[----:B------:R-:W-:Y:S02]  /*5c840*/  F2FP.BF16.F32.PACK_AB R12, RZ, R12 ;  /* 0x0000000cff0c723e */ /* 0x000fe400000010ff */
[----:B0-----:R-:W-:Y:S01]  /*5c850*/  PRMT R15, R3, 0x7610, R15 ;  /* 0x00007610030f7816 */ /* 0x001fe2000000000f */
[-C--:B------:R-:W-:Y:S01]  /*5c860*/  FMUL R3, R213, R2.reuse ;  /* 0x00000002d5037220 */ /* 0x080fe20000400000 */
[----:B------:R-:W-:Y:S01]  /*5c870*/  PRMT R14, R13, 0x7610, R14 ;  /* 0x000076100d0e7816 */ /* 0x000fe2000000000e */
[----:B------:R-:W-:Y:S03]  /*5c880*/  @P0 STG.E.U16 desc[UR46][R10.64+0x2b2], R17 ;  /* 0x0002b2110a000986 */ /* 0x000fe6000c10152e */
[----:B------:R-:W-:Y:S01]  /*5c890*/  F2FP.BF16.F32.PACK_AB R13, RZ, R3 ;  /* 0x00000003ff0d723e */ /* 0x000fe200000010ff */
[-C--:B------:R-:W-:Y:S01]  /*5c8a0*/  FMUL R3, R210, R2.reuse ;  /* 0x00000002d2037220 */ /* 0x080fe20000400000 */
[----:B------:R-:W-:Y:S01]  /*5c8b0*/  ISETP.GT.AND P0, PT, R0, 0x160, P1 ;  /* 0x000001600000780c */ /* 0x000fe20000f04270 */
[----:B------:R0:W-:Y:S01]  /*5c8c0*/  @P5 STG.E.U16 desc[UR46][R8.64+0x2b0], R14 ;  /* 0x0002b00e08005986 */ /* 0x0001e2000c10152e */
[----:B------:R-:W-:Y:S01]  /*5c8d0*/  PRMT R18, R12, 0x7610, R18 ;  /* 0x000076100c127816 */ /* 0x000fe20000000012 */
[----:B------:R-:W-:Y:S01]  /*5c8e0*/  FMUL R12, R211, R2 ;  /* 0x00000002d30c7220 */ /* 0x000fe20000400000 */
[----:B------:R-:W-:-:S03]  /*5c8f0*/  ISETP.GT.AND P5, PT, R0, 0x160, P4 ;  /* 0x000001600000780c */ /* 0x000fc600027a4270 */
[----:B------:R1:W-:Y:S01]  /*5c900*/  @P6 STG.E.U16 desc[UR46][R8.64+0x2b2], R18 ;  /* 0x0002b21208006986 */ /* 0x0003e2000c10152e */
[----:B------:R-:W-:Y:S02]  /*5c910*/  ISETP.GT.AND P6, PT, R0, 0x161, P1 ;  /* 0x000001610000780c */ /* 0x000fe40000fc4270 */
[----:B0-----:R-:W-:Y:S02]  /*5c920*/  PRMT R14, R13, 0x7610, R14 ;  /* 0x000076100d0e7816 */ /* 0x001fe4000000000e */
[----:B------:R-:W-:Y:S01]  /*5c930*/  F2FP.BF16.F32.PACK_AB R13, RZ, R3 ;  /* 0x00000003ff0d723e */ /* 0x000fe200000010ff */
[----:B------:R-:W-:-:S03]  /*5c940*/  FMUL R3, R208, R2 ;  /* 0x00000002d0037220 */ /* 0x000fc60000400000 */
[----:B-1----:R-:W-:Y:S02]  /*5c950*/  PRMT R18, R13, 0x7610, R18 ;  /* 0x000076100d127816 */ /* 0x002fe40000000012 */
[----:B------:R-:W-:Y:S01]  /*5c960*/  F2FP.BF16.F32.PACK_AB R13, RZ, R3 ;  /* 0x00000003ff0d723e */ /* 0x000fe200000010ff */
[----:B------:R-:W-:Y:S01]  /*5c970*/  FMUL R3, R209, R2 ;  /* 0x00000002d1037220 */ /* 0x000fe20000400000 */
[----:B------:R-:W-:Y:S01]  /*5c980*/  F2FP.BF16.F32.PACK_AB R12, RZ, R12 ;  /* 0x0000000cff0c723e */ /* 0x000fe200000010ff */
[----:B------:R0:W-:Y:S01]  /*5c990*/  @P0 STG.E.U16 desc[UR46][R10.64+0x2c0], R15 ;  /* 0x0002c00f0a000986 */ /* 0x0001e2000c10152e */
[----:B------:R-:W-:Y:S02]  /*5c9a0*/  ISETP.GT.AND P0, PT, R0, 0x161, P4 ;  /* 0x000001610000780c */ /* 0x000fe40002704270 */
[----:B------:R-:W-:Y:S02]  /*5c9b0*/  F2FP.BF16.F32.PACK_AB R3, RZ, R3 ;  /* 0x00000003ff03723e */ /* 0x000fe400000010ff */
[----:B------:R-:W-:Y:S01]  /*5c9c0*/  PRMT R17, R12, 0x7610, R17 ;  /* 0x000076100c117816 */ /* 0x000fe20000000011 */
[----:B------:R1:W-:Y:S01]  /*5c9d0*/  @P6 STG.E.U16 desc[UR46][R10.64+0x2c2], R14 ;  /* 0x0002c20e0a006986 */ /* 0x0003e2000c10152e */
[----:B------:R-:W-:-:S03]  /*5c9e0*/  ISETP.GT.AND P6, PT, R0, 0x169, P1 ;  /* 0x000001690000780c */ /* 0x000fc60000fc4270 */
[----:B------:R2:W-:Y:S01]  /*5c9f0*/  @P5 STG.E.U16 desc[UR46][R8.64+0x2c0], R17 ;  /* 0x0002c01108005986 */ /* 0x0005e2000c10152e */
[----:B0-----:R-:W-:Y:S01]  /*5ca00*/  PRMT R15, R3, 0x7610, R15 ;  /* 0x00007610030f7816 */ /* 0x001fe2000000000f */
[-C--:B------:R-:W-:Y:S01]  /*5ca10*/  FMUL R3, R206, R2.reuse ;  /* 0x00000002ce037220 */ /* 0x080fe20000400000 */
[----:B------:R-:W-:Y:S02]  /*5ca20*/  ISETP.GT.AND P5, PT, R0, 0x168, P1 ;  /* 0x000001680000780c */ /* 0x000fe40000fa4270 */
[----:B-1----:R-:W-:Y:S02]  /*5ca30*/  PRMT R14, R13, 0x7610, R14 ;  /* 0x000076100d0e7816 */ /* 0x002fe4000000000e */
[----:B------:R-:W-:Y:S01]  /*5ca40*/  F2FP.BF16.F32.PACK_AB R13, RZ, R3 ;  /* 0x00000003ff0d723e */ /* 0x000fe200000010ff */
[-C--:B------:R-:W-:Y:S01]  /*5ca50*/  FMUL R3, R204, R2.reuse ;  /* 0x00000002cc037220 */ /* 0x080fe20000400000 */
[----:B------:R-:W-:Y:S01]  /*5ca60*/  @P0 STG.E.U16 desc[UR46][R8.64+0x2c2], R18 ;  /* 0x0002c21208000986 */ /* 0x000fe2000c10152e */
[----:B------:R-:W-:Y:S01]  /*5ca70*/  FMUL R12, R207, R2 ;  /* 0x00000002cf0c7220 */ /* 0x000fe20000400000 */
[----:B------:R-:W-:-:S02]  /*5ca80*/  ISETP.GT.AND P0, PT, R0, 0x168, P4 ;  /* 0x000001680000780c */ /* 0x000fc40002704270 */
[----:B------:R-:W-:Y:S01]  /*5ca90*/  F2FP.BF16.F32.PACK_AB R3, RZ, R3 ;  /* 0x00000003ff03723e */ /* 0x000fe200000010ff */
[----:B------:R0:W-:Y:S01]  /*5caa0*/  @P6 STG.E.U16 desc[UR46][R10.64+0x2d2], R15 ;  /* 0x0002d20f0a006986 */ /* 0x0001e2000c10152e */
[----:B------:R-:W-:-:S03]  /*5cab0*/  F2FP.BF16.F32.PACK_AB R12, RZ, R12 ;  /* 0x0000000cff0c723e */ /* 0x000fc600000010ff */
[----:B------:R1:W-:Y:S01]  /*5cac0*/  @P5 STG.E.U16 desc[UR46][R10.64+0x2d0], R14 ;  /* 0x0002d00e0a005986 */ /* 0x0003e2000c10152e */
[----:B------:R-:W-:Y:S02]  /*5cad0*/  ISETP.GT.AND P5, PT, R0, 0x169, P4 ;  /* 0x000001690000780c */ /* 0x000fe400027a4270 */
[----:B--2---:R-:W-:Y:S02]  /*5cae0*/  PRMT R17, R12, 0x7610, R17 ;  /* 0x000076100c117816 */ /* 0x004fe40000000011 */
[----:B------:R-:W-:Y:S02]  /*5caf0*/  ISETP.GT.AND P6, PT, R0, 0x170, P1 ;  /* 0x000001700000780c */ /* 0x000fe40000fc4270 */
[----:B0-----:R-:W-:Y:S01]  /*5cb00*/  PRMT R15, R3, 0x7610, R15 ;  /* 0x00007610030f7816 */ /* 0x001fe2000000000f */
[-C--:B------:R-:W-:Y:S01]  /*5cb10*/  FMUL R3, R203, R2.reuse ;  /* 0x00000002cb037220 */ /* 0x080fe20000400000 */
[----:B------:R0:W-:Y:S01]  /*5cb20*/  @P0 STG.E.U16 desc[UR46][R8.64+0x2d0], R17 ;  /* 0x0002d01108000986 */ /* 0x0001e2000c10152e */
[----:B-1----:R-:W-:Y:S01]  /*5cb30*/  PRMT R14, R13, 0x7610, R14 ;  /* 0x000076100d0e7816 */ /* 0x002fe2000000000e */
[----:B------:R-:W-:-:S02]  /*5cb40*/  FMUL R12, R205, R2 ;  /* 0x00000002cd0c7220 */ /* 0x000fc40000400000 */
[----:B------:R-:W-:Y:S01]  /*5cb50*/  F2FP.BF16.F32.PACK_AB R13, RZ, R3 ;  /* 0x00000003ff0d723e */ /* 0x000fe200000010ff */
[----:B------:R-:W-:Y:S01]  /*5cb60*/  FMUL R3, R202, R2 ;  /* 0x00000002ca037220 */ /* 0x000fe20000400000 */
[----:B------:R-:W-:Y:S02]  /*5cb70*/  ISETP.GT.AND P0, PT, R0, 0x171, P1 ;  /* 0x000001710000780c */ /* 0x000fe40000f04270 */
[----:B------:R-:W-:Y:S02]  /*5cb80*/  F2FP.BF16.F32.PACK_AB R12, RZ, R12 ;  /* 0x0000000cff0c723e */ /* 0x000fe400000010ff */
[----:B------:R-:W-:Y:S01]  /*5cb90*/  F2FP.BF16.F32.PACK_AB R3, RZ, R3 ;  /* 0x00000003ff03723e */ /* 0x000fe200000010ff */
[----:B------:R-:W-:Y:S01]  /*5cba0*/  @P5 STG.E.U16 desc[UR46][R8.64+0x2d2], R14 ;  /* 0x0002d20e08005986 */ /* 0x000fe2000c10152e */
[----:B0-----:R-:W-:Y:S02]  /*5cbb0*/  PRMT R17, R12, 0x7610, R17 ;  /* 0x000076100c117816 */ /* 0x001fe40000000011 */
[C---:B------:R-:W-:Y:S01]  /*5cbc0*/  ISETP.GT.AND P5, PT, R0.reuse, 0x170, P4 ;  /* 0x000001700000780c */ /* 0x040fe200027a4270 */
[----:B------:R0:W-:Y:S01]  /*5cbd0*/  @P6 STG.E.U16 desc[UR46][R10.64+0x2e0], R15 ;  /* 0x0002e00f0a006986 */ /* 0x0001e2000c10152e */
[----:B------:R-:W-:Y:S01]  /*5cbe0*/  ISETP.GT.AND P6, PT, R0, 0x171, P4 ;  /* 0x000001710000780c */ /* 0x000fe200027c4270 */
[----:B------:R-:W-:-:S02]  /*5cbf0*/  FMUL R12, R200, R2 ;  /* 0x00000002c80c7220 */ /* 0x000fc40000400000 */
[----:B------:R1:W-:Y:S01]  /*5cc00*/  @P0 STG.E.U16 desc[UR46][R10.64+0x2e2], R17 ;  /* 0x0002e2110a000986 */ /* 0x0003e2000c10152e */
[----:B------:R-:W-:Y:S02]  /*5cc10*/  ISETP.GT.AND P0, PT, R0, 0x178, P1 ;  /* 0x000001780000780c */ /* 0x000fe40000f04270 */
[----:B0-----:R-:W-:Y:S01]  /*5cc20*/  PRMT R15, R3, 0x7610, R15 ;  /* 0x00007610030f7816 */ /* 0x001fe2000000000f */
[----:B------:R-:W-:Y:S01]  /*5cc30*/  FMUL R3, R201, R2 ;  /* 0x00000002c9037220 */ /* 0x000fe20000400000 */
[----:B------:R-:W-:Y:S02]  /*5cc40*/  PRMT R14, R13, 0x7610, R14 ;  /* 0x000076100d0e7816 */ /* 0x000fe4000000000e */
[----:B------:R-:W-:Y:S02]  /*5cc50*/  F2FP.BF16.F32.PACK_AB R12, RZ, R12 ;  /* 0x0000000cff0c723e */ /* 0x000fe400000010ff */
[----:B------:R-:W-:Y:S01]  /*5cc60*/  F2FP.BF16.F32.PACK_AB R13, RZ, R3 ;  /* 0x00000003ff0d723e */ /* 0x000fe200000010ff */
[-C--:B------:R-:W-:Y:S01]  /*5cc70*/  FMUL R3, R199, R2.reuse ;  /* 0x00000002c7037220 */ /* 0x080fe20000400000 */
[----:B-1----:R-:W-:Y:S01]  /*5cc80*/  PRMT R17, R12, 0x7610, R17 ;  /* 0x000076100c117816 */ /* 0x002fe20000000011 */
[----:B------:R-:W-:Y:S01]  /*5cc90*/  FMUL R12, R198, R2 ;  /* 0x00000002c60c7220 */ /* 0x000fe20000400000 */
[----:B------:R0:W-:Y:S02]  /*5cca0*/  @P5 STG.E.U16 desc[UR46][R8.64+0x2e0], R14 ;  /* 0x0002e00e08005986 */ /* 0x0001e4000c10152e */
[----:B------:R-:W-:-:S02]  /*5ccb0*/  F2FP.BF16.F32.PACK_AB R3, RZ, R3 ;  /* 0x00000003ff03723e */ /* 0x000fc400000010ff */
[C---:B------:R-:W-:Y:S01]  /*5ccc0*/  ISETP.GT.AND P5, PT, R0.reuse, 0x179, P1 ;  /* 0x000001790000780c */ /* 0x040fe20000fa4270 */
[----:B------:R1:W-:Y:S01]  /*5ccd0*/  @P6 STG.E.U16 desc[UR46][R8.64+0x2e2], R15 ;  /* 0x0002e20f08006986 */ /* 0x0003e2000c10152e */
[----:B------:R-:W-:Y:S02]  /*5cce0*/  ISETP.GT.AND P6, PT, R0, 0x178, P4 ;  /* 0x000001780000780c */ /* 0x000fe400027c4270 */
[----:B------:R-:W-:Y:S01]  /*5ccf0*/  F2FP.BF16.F32.PACK_AB R12, RZ, R12 ;  /* 0x0000000cff0c723e */ /* 0x000fe200000010ff */
[----:B------:R2:W-:Y:S01]  /*5cd00*/  @P0 STG.E.U16 desc[UR46][R10.64+0x2f0], R17 ;  /* 0x0002f0110a000986 */ /* 0x0005e2000c10152e */
[----:B0-----:R-:W-:Y:S01]  /*5cd10*/  PRMT R14, R3, 0x7610, R14 ;  /* 0x00007610030e7816 */ /* 0x001fe2000000000e */
[----:B------:R-:W-:Y:S01]  /*5cd20*/  FMUL R3, R196, R2 ;  /* 0x00000002c4037220 */ /* 0x000fe20000400000 */
[----:B------:R-:W-:Y:S02]  /*5cd30*/  ISETP.GT.AND P0, PT, R0, 0x179, P4 ;  /* 0x000001790000780c */ /* 0x000fe40002704270 */
[----:B-1----:R-:W-:-:S02]  /*5cd40*/  PRMT R15, R12, 0x7610, R15 ;  /* 0x000076100c0f7816 */ /* 0x002fc4000000000f */
[----:B------:R-:W-:Y:S01]  /*5cd50*/  F2FP.BF16.F32.PACK_AB R12, RZ, R3 ;  /* 0x00000003ff0c723e */ /* 0x000fe200000010ff */
[-C--:B------:R-:W-:Y:S01]  /*5cd60*/  FMUL R3, R197, R2.reuse ;  /* 0x00000002c5037220 */ /* 0x080fe20000400000 */
[----:B------:R0:W-:Y:S02]  /*5cd70*/  @P5 STG.E.U16 desc[UR46][R10.64+0x2f2], R13 ;  /* 0x0002f20d0a005986 */ /* 0x0001e4000c10152e */
[----:B--2---:R-:W-:Y:S01]  /*5cd80*/  PRMT R17, R12, 0x7610, R17 ;  /* 0x000076100c117816 */ /* 0x004fe20000000011 */
[----:B------:R-:W-:Y:S01]  /*5cd90*/  FMUL R12, R195, R2 ;  /* 0x00000002c30c7220 */ /* 0x000fe20000400000 */
[----:B------:R1:W-:Y:S01]  /*5cda0*/  @P6 STG.E.U16 desc[UR46][R8.64+0x2f0], R14 ;  /* 0x0002f00e08006986 */ /* 0x0003e2000c10152e */
[C---:B------:R-:W-:Y:S02]  /*5cdb0*/  ISETP.GT.AND P6, PT, R0.reuse, 0x181, P1 ;  /* 0x000001810000780c */ /* 0x040fe40000fc4270 */
[----:B------:R-:W-:Y:S01]  /*5cdc0*/  ISETP.GT.AND P5, PT, R0, 0x180, P1 ;  /* 0x000001800000780c */ /* 0x000fe20000fa4270 */
[----:B------:R2:W-:Y:S01]  /*5cdd0*/  @P0 STG.E.U16 desc[UR46][R8.64+0x2f2], R15 ;  /* 0x0002f20f08000986 */ /* 0x0005e2000c10152e */
[----:B------:R-:W-:-:S02]  /*5cde0*/  F2FP.BF16.F32.PACK_AB R12, RZ, R12 ;  /* 0x0000000cff0c723e */ /* 0x000fc400000010ff */
[----:B0-----:R-:W-:Y:S01]  /*5cdf0*/  F2FP.BF16.F32.PACK_AB R13, RZ, R3 ;  /* 0x00000003ff0d723e */ /* 0x001fe200000010ff */
[-C--:B------:R-:W-:Y:S01]  /*5ce00*/  FMUL R3, R194, R2.reuse ;  /* 0x00000002c2037220 */ /* 0x080fe20000400000 */
[----:B------:R-:W-:Y:S02]  /*5ce10*/  ISETP.GT.AND P0, PT, R0, 0x180, P4 ;  /* 0x000001800000780c */ /* 0x000fe40002704270 */
[----:B-1----:R-:W-:Y:S02]  /*5ce20*/  PRMT R14, R12, 0x7610, R14 ;  /* 0x000076100c0e7816 */ /* 0x002fe4000000000e */
[----:B------:R-:W-:Y:S01]  /*5ce30*/  F2FP.BF16.F32.PACK_AB R12, RZ, R3 ;  /* 0x00000003ff0c723e */ /* 0x000fe200000010ff */
[-C--:B------:R-:W-:Y:S01]  /*5ce40*/  FMUL R3, R192, R2.reuse ;  /* 0x00000002c0037220 */ /* 0x080fe20000400000 */
[----:B------:R0:W-:Y:S02]  /*5ce50*/  @P6 STG.E.U16 desc[UR46][R10.64+0x302], R13 ;  /* 0x0003020d0a006986 */ /* 0x0001e4000c10152e */
[----:B--2---:R-:W-:Y:S01]  /*5ce60*/  PRMT R15, R12, 0x7610, R15 ;  /* 0x000076100c0f7816 */ /* 0x004fe2000000000f */
[----:B------:R-:W-:Y:S01]  /*5ce70*/  FMUL R12, R193, R2 ;  /* 0x00000002c10c7220 */ /* 0x000fe20000400000 */
[----:B------:R1:W-:Y:S01]  /*5ce80*/  @P5 STG.E.U16 desc[UR46][R10.64+0x300], R17 ;  /* 0x000300110a005986 */ /* 0x0003e2000c10152e */
[----:B------:R-:W-:-:S03]  /*5ce90*/  ISETP.GT.AND P5, PT, R0, 0x181, P4 ;  /* 0x000001810000780c */ /* 0x000fc600027a4270 */
[----:B------:R2:W-:Y:S01]  /*5cea0*/  @P0 STG.E.U16 desc[UR46][R8.64+0x300], R14 ;  /* 0x0003000e08000986 */ /* 0x0005e2000c10152e */
[----:B0-----:R-:W-:Y:S01]  /*5ceb0*/  F2FP.BF16.F32.PACK_AB R13, RZ, R3 ;  /* 0x00000003ff0d723e */ /* 0x001fe200000010ff */
[----:B------:R-:W-:Y:S01]  /*5cec0*/  FMUL R3, R191, R2 ;  /* 0x00000002bf037220 */ /* 0x000fe20000400000 */
[C---:B------:R-:W-:Y:S02]  /*5ced0*/  ISETP.GT.AND P0, PT, R0.reuse, 0x189, P1 ;  /* 0x000001890000780c */ /* 0x040fe40000f04270 */
[----:B------:R-:W-:Y:S02]  /*5cee0*/  ISETP.GT.AND P6, PT, R0, 0x188, P1 ;  /* 0x000001880000780c */ /* 0x000fe40000fc4270 */
[----:B------:R-:W-:Y:S02]  /*5cef0*/  F2FP.BF16.F32.PACK_AB R3, RZ, R3 ;  /* 0x00000003ff03723e */ /* 0x000fe400000010ff */
[----:B------:R-:W-:Y:S02]  /*5cf00*/  F2FP.BF16.F32.PACK_AB R12, RZ, R12 ;  /* 0x0000000cff0c723e */ /* 0x000fe400000010ff */
[----:B------:R-:W-:Y:S01]  /*5cf10*/  PRMT R18, R3, 0x7610, R18 ;  /* 0x0000761003127816 */ /* 0x000fe20000000012 */
[----:B------:R-:W-:Y:S01]  /*5cf20*/  FMUL R3, R190, R2 ;  /* 0x00000002be037220 */ /* 0x000fe20000400000 */
[----:B-1----:R-:W-:-:S02]  /*5cf30*/  PRMT R17, R12, 0x7610, R17 ;  /* 0x000076100c117816 */ /* 0x002fc40000000011 */
[----:B--2---:R-:W-:Y:S01]  /*5cf40*/  PRMT R14, R13, 0x7610, R14 ;  /* 0x000076100d0e7816 */ /* 0x004fe2000000000e */
[----:B------:R-:W-:Y:S01]  /*5cf50*/  @P5 STG.E.U16 desc[UR46][R8.64+0x302], R15 ;  /* 0x0003020f08005986 */ /* 0x000fe2000c10152e */
[----:B------:R-:W-:Y:S01]  /*5cf60*/  F2FP.BF16.F32.PACK_AB R13, RZ, R3 ;  /* 0x00000003ff0d723e */ /* 0x000fe200000010ff */
[-C--:B------:R-:W-:Y:S01]  /*5cf70*/  FMUL R3, R189, R2.reuse ;  /* 0x00000002bd037220 */ /* 0x080fe20000400000 */
[C---:B------:R-:W-:Y:S01]  /*5cf80*/  ISETP.GT.AND P5, PT, R0.reuse, 0x188, P4 ;  /* 0x000001880000780c */ /* 0x040fe200027a4270 */
[----:B------:R-:W-:Y:S01]  /*5cf90*/  @P0 STG.E.U16 desc[UR46][R10.64+0x312], R17 ;  /* 0x000312110a000986 */ /* 0x000fe2000c10152e */
[----:B------:R-:W-:Y:S01]  /*5cfa0*/  ISETP.GT.AND P0, PT, R0, 0x189, P4 ;  /* 0x000001890000780c */ /* 0x000fe20002704270 */
[----:B------:R-:W-:Y:S02]  /*5cfb0*/  FMUL R12, R188, R2 ;  /* 0x00000002bc0c7220 */ /* 0x000fe40000400000 */
[----:B------:R0:W-:Y:S01]  /*5cfc0*/  @P6 STG.E.U16 desc[UR46][R10.64+0x310], R14 ;  /* 0x0003100e0a006986 */ /* 0x0001e2000c10152e */
[----:B------:R-:W-:-:S02]  /*5cfd0*/  ISETP.GT.AND P6, PT, R0, 0x190, P1 ;  /* 0x000001900000780c */ /* 0x000fc40000fc4270 */
[----:B------:R-:W-:Y:S02]  /*5cfe0*/  F2FP.BF16.F32.PACK_AB R12, RZ, R12 ;  /* 0x0000000cff0c723e */ /* 0x000fe400000010ff */
[----:B0-----:R-:W-:Y:S02]  /*5cff0*/  PRMT R14, R13, 0x7610, R14 ;  /* 0x000076100d0e7816 */ /* 0x001fe4000000000e */
[----:B------:R-:W-:Y:S01]  /*5d000*/  F2FP.BF16.F32.PACK_AB R13, RZ, R3 ;  /* 0x00000003ff0d723e */ /* 0x000fe200000010ff */
[-C--:B------:R-:W-:Y:S01]  /*5d010*/  FMUL R3, R187, R2.reuse ;  /* 0x00000002bb037220 */ /* 0x080fe20000400000 */
[----:B------:R-:W-:Y:S02]  /*5d020*/  PRMT R15, R12, 0x7610, R15 ;  /* 0x000076100c0f7816 */ /* 0x000fe4000000000f */
[----:B------:R-:W-:Y:S02]  /*5d030*/  PRMT R17, R13, 0x7610, R17 ;  /* 0x000076100d117816 */ /* 0x000fe40000000011 */
[----:B------:R-:W-:Y:S01]  /*5d040*/  F2FP.BF16.F32.PACK_AB R13, RZ, R3 ;  /* 0x00000003ff0d723e */ /* 0x000fe200000010ff */
[-C--:B------:R-:W-:Y:S01]  /*5d050*/  FMUL R3, R184, R2.reuse ;  /* 0x00000002b8037220 */ /* 0x080fe20000400000 */
[----:B------:R0:W-:Y:S01]  /*5d060*/  @P5 STG.E.U16 desc[UR46][R8.64+0x310], R18 ;  /* 0x0003101208005986 */ /* 0x0001e2000c10152e */
[----:B------:R-:W-:Y:S01]  /*5d070*/  ISETP.GT.AND P5, PT, R0, 0x191, P1 ;  /* 0x000001910000780c */ /* 0x000fe20000fa4270 */
[----:B------:R-:W-:-:S02]  /*5d080*/  FMUL R12, R186, R2 ;  /* 0x00000002ba0c7220 */ /* 0x000fc40000400000 */
[----:B------:R1:W-:Y:S01]  /*5d090*/  @P0 STG.E.U16 desc[UR46][R8.64+0x312], R14 ;  /* 0x0003120e08000986 */ /* 0x0003e2000c10152e */
[C---:B------:R-:W-:Y:S02]  /*5d0a0*/  ISETP.GT.AND P0, PT, R0.reuse, 0x190, P4 ;  /* 0x000001900000780c */ /* 0x040fe40002704270 */
[----:B------:R-:W-:Y:S01]  /*5d0b0*/  F2FP.BF16.F32.PACK_AB R3, RZ, R3 ;  /* 0x00000003ff03723e */ /* 0x000fe200000010ff */
[----:B------:R2:W-:Y:S01]  /*5d0c0*/  @P6 STG.E.U16 desc[UR46][R10.64+0x320], R15 ;  /* 0x0003200f0a006986 */ /* 0x0005e2000c10152e */
[----:B------:R-:W-:Y:S02]  /*5d0d0*/  ISETP.GT.AND P6, PT, R0, 0x191, P4 ;  /* 0x000001910000780c */ /* 0x000fe400027c4270 */
[----:B------:R-:W-:-:S04]  /*5d0e0*/  F2FP.BF16.F32.PACK_AB R12, RZ, R12 ;  /* 0x0000000cff0c723e */ /* 0x000fc800000010ff */
[----:B0-----:R-:W-:Y:S02]  /*5d0f0*/  PRMT R18, R12, 0x7610, R18 ;  /* 0x000076100c127816 */ /* 0x001fe40000000012 */
[----:B-1----:R-:W-:Y:S02]  /*5d100*/  PRMT R14, R13, 0x7610, R14 ;  /* 0x000076100d0e7816 */ /* 0x002fe4000000000e */
[----:B--2---:R-:W-:Y:S01]  /*5d110*/  PRMT R15, R3, 0x7610, R15 ;  /* 0x00007610030f7816 */ /* 0x004fe2000000000f */
[----:B------:R-:W-:Y:S01]  /*5d120*/  FMUL R3, R185, R2 ;  /* 0x00000002b9037220 */ /* 0x000fe20000400000 */
[----:B------:R-:W-:Y:S01]  /*5d130*/  @P5 STG.E.U16 desc[UR46][R10.64+0x322], R17 ;  /* 0x000322110a005986 */ /* 0x000fe2000c10152e */
[----:B------:R-:W-:-:S03]  /*5d140*/  ISETP.GT.AND P5, PT, R0, 0x198, P1 ;  /* 0x000001980000780c */ /* 0x000fc60000fa4270 */
[----:B------:R-:W-:Y:S01]  /*5d150*/  F2FP.BF16.F32.PACK_AB R13, RZ, R3 ;  /* 0x00000003ff0d723e */ /* 0x000fe200000010ff */
[-C--:B------:R-:W-:Y:S01]  /*5d160*/  FMUL R3, R182, R2.reuse ;  /* 0x00000002b6037220 */ /* 0x080fe20000400000 */
[----:B------:R0:W-:Y:S01]  /*5d170*/  @P0 STG.E.U16 desc[UR46][R8.64+0x320], R14 ;  /* 0x0003200e08000986 */ /* 0x0001e2000c10152e */
[----:B------:R-:W-:Y:S01]  /*5d180*/  FMUL R12, R183, R2 ;  /* 0x00000002b70c7220 */ /* 0x000fe20000400000 */
[C---:B------:R-:W-:Y:S02]  /*5d190*/  ISETP.GT.AND P0, PT, R0.reuse, 0x198, P4 ;  /* 0x000001980000780c */ /* 0x040fe40002704270 */
[----:B------:R1:W-:Y:S01]  /*5d1a0*/  @P6 STG.E.U16 desc[UR46][R8.64+0x322], R18 ;  /* 0x0003221208006986 */ /* 0x0003e2000c10152e */
[----:B------:R-:W-:Y:S02]  /*5d1b0*/  ISETP.GT.AND P6, PT, R0, 0x199, P1 ;  /* 0x000001990000780c */ /* 0x000fe40000fc4270 */
[----:B------:R-:W-:Y:S02]  /*5d1c0*/  F2FP.BF16.F32.PACK_AB R12, RZ, R12 ;  /* 0x0000000cff0c723e */ /* 0x000fe400000010ff */
[----:B0-----:R-:W-:-:S02]  /*5d1d0*/  PRMT R14, R13, 0x7610, R14 ;  /* 0x000076100d0e7816 */ /* 0x001fc4000000000e */
[----:B------:R-:W-:Y:S01]  /*5d1e0*/  F2FP.BF16.F32.PACK_AB R13, RZ, R3 ;  /* 0x00000003ff0d723e */ /* 0x000fe200000010ff */
[-C--:B------:R-:W-:Y:S01]  /*5d1f0*/  FMUL R3, R180, R2.reuse ;  /* 0x00000002b4037220 */ /* 0x080fe20000400000 */
[----:B------:R-:W-:Y:S02]  /*5d200*/  PRMT R17, R12, 0x7610, R17 ;  /* 0x000076100c117816 */ /* 0x000fe40000000011 */
[----:B-1----:R-:W-:Y:S02]  /*5d210*/  PRMT R18, R13, 0x7610, R18 ;  /* 0x000076100d127816 */ /* 0x002fe40000000012 */
[----:B------:R-:W-:Y:S01]  /*5d220*/  F2FP.BF16.F32.PACK_AB R13, RZ, R3 ;  /* 0x00000003ff0d723e */ /* 0x000fe200000010ff */
[----:B------:R-:W-:Y:S01]  /*5d230*/  FMUL R3, R181, R2 ;  /* 0x00000002b5037220 */ /* 0x000fe20000400000 */
[----:B------:R0:W-:Y:S01]  /*5d240*/  @P5 STG.E.U16 desc[UR46][R10.64+0x330], R15 ;  /* 0x0003300f0a005986 */ /* 0x0001e2000c10152e */
[----:B------:R-:W-:-:S03]  /*5d250*/  ISETP.GT.AND P5, PT, R0, 0x199, P4 ;  /* 0x000001990000780c */ /* 0x000fc600027a4270 */
[----:B------:R1:W-:Y:S01]  /*5d260*/  @P6 STG.E.U16 desc[UR46][R10.64+0x332], R14 ;  /* 0x0003320e0a006986 */ /* 0x0003e2000c10152e */
[----:B------:R-:W-:-:S03]  /*5d270*/  F2FP.BF16.F32.PACK_AB R3, RZ, R3 ;  /* 0x00000003ff03723e */ /* 0x000fc600000010ff */
[----:B------:R2:W-:Y:S01]  /*5d280*/  @P0 STG.E.U16 desc[UR46][R8.64+0x330], R17 ;  /* 0x0003301108000986 */ /* 0x0005e2000c10152e */
[----:B------:R-:W-:Y:S02]  /*5d290*/  ISETP.GT.AND P0, PT, R0, 0x1a0, P1 ;  /* 0x000001a00000780c */ /* 0x000fe40000f04270 */
[----:B0-----:R-:W-:Y:S01]  /*5d2a0*/  PRMT R15, R3, 0x7610, R15 ;  /* 0x00007610030f7816 */ /* 0x001fe2000000000f */
[-C--:B------:R-:W-:Y:S01]  /*5d2b0*/  FMUL R3, R178, R2.reuse ;  /* 0x00000002b2037220 */ /* 0x080fe20000400000 */
[----:B------:R-:W-:Y:S02]  /*5d2c0*/  ISETP.GT.AND P6, PT, R0, 0x1a1, P1 ;  /* 0x000001a10000780c */ /* 0x000fe40000fc4270 */
[----:B-1----:R-:W-:Y:S01]  /*5d2d0*/  PRMT R14, R13, 0x7610, R14 ;  /* 0x000076100d0e7816 */ /* 0x002fe2000000000e */
[----:B------:R-:W-:Y:S01]  /*5d2e0*/  @P5 STG.E.U16 desc[UR46][R8.64+0x332], R18 ;  /* 0x0003321208005986 */ /* 0x000fe2000c10152e */
[----:B------:R-:W-:Y:S01]  /*5d2f0*/  F2FP.BF16.F32.PACK_AB R13, RZ, R3 ;  /* 0x00000003ff0d723e */ /* 0x000fe200000010ff */
[-C--:B------:R-:W-:Y:S01]  /*5d300*/  FMUL R12, R179, R2.reuse ;  /* 0x00000002b30c7220 */ /* 0x080fe20000400000 */
[----:B------:R-:W-:Y:S01]  /*5d310*/  FMUL R3, R176, R2 ;  /* 0x00000002b0037220 */ /* 0x000fe20000400000 */
[----:B------:R-:W-:-:S02]  /*5d320*/  ISETP.GT.AND P5, PT, R0, 0x1a0, P4 ;  /* 0x000001a00000780c */ /* 0x000fc400027a4270 */
[----:B------:R0:W-:Y:S01]  /*5d330*/  @P0 STG.E.U16 desc[UR46][R10.64+0x340], R14 ;  /* 0x0003400e0a000986 */ /* 0x0001e2000c10152e */
[----:B------:R-:W-:Y:S02]  /*5d340*/  ISETP.GT.AND P0, PT, R0, 0x1a1, P4 ;  /* 0x000001a10000780c */ /* 0x000fe40002704270 */
[----:B------:R-:W-:Y:S02]  /*5d350*/  F2FP.BF16.F32.PACK_AB R12, RZ, R12 ;  /* 0x0000000cff0c723e */ /* 0x000fe400000010ff */
[----:B------:R-:W-:Y:S01]  /*5d360*/  F2FP.BF16.F32.PACK_AB R3, RZ, R3 ;  /* 0x00000003ff03723e */ /* 0x000fe200000010ff */
[----:B------:R1:W-:Y:S01]  /*5d370*/  @P6 STG.E.U16 desc[UR46][R10.64+0x342], R15 ;  /* 0x0003420f0a006986 */ /* 0x0003e2000c10152e */
[----:B--2---:R-:W-:Y:S02]  /*5d380*/  PRMT R17, R12, 0x7610, R17 ;  /* 0x000076100c117816 */ /* 0x004fe40000000011 */
[C---:B------:R-:W-:Y:S01]  /*5d390*/  ISETP.GT.AND P6, PT, R0.reuse, 0x1a8, P1 ;  /* 0x000001a80000780c */ /* 0x040fe20000fc4270 */
[-C--:B------:R-:W-:Y:S01]  /*5d3a0*/  FMUL R12, R177, R2.reuse ;  /* 0x00000002b10c7220 */ /* 0x080fe20000400000 */
[----:B0-----:R-:W-:Y:S01]  /*5d3b0*/  PRMT R14, R13, 0x7610, R14 ;  /* 0x000076100d0e7816 */ /* 0x001fe2000000000e */
[----:B------:R0:W-:Y:S01]  /*5d3c0*/  @P5 STG.E.U16 desc[UR46][R8.64+0x340], R17 ;  /* 0x0003401108005986 */ /* 0x0001e2000c10152e */
[----:B-1----:R-:W-:Y:S01]  /*5d3d0*/  PRMT R15, R3, 0x7610, R15 ;  /* 0x00007610030f7816 */ /* 0x002fe2000000000f */
[-C--:B------:R-:W-:Y:S01]  /*5d3e0*/  FMUL R3, R175, R2.reuse ;  /* 0x00000002af037220 */ /* 0x080fe20000400000 */
[----:B------:R-:W-:Y:S01]  /*5d3f0*/  ISETP.GT.AND P5, PT, R0, 0x1a9, P1 ;  /* 0x000001a90000780c */ /* 0x000fe20000fa4270 */
[----:B------:R1:W-:Y:S03]  /*5d400*/  @P0 STG.E.U16 desc[UR46][R8.64+0x342], R14 ;  /* 0x0003420e08000986 */ /* 0x0003e6000c10152e */
[----:B------:R-:W-:Y:S01]  /*5d410*/  F2FP.BF16.F32.PACK_AB R13, RZ, R3 ;  /* 0x00000003ff0d723e */ /* 0x000fe200000010ff */
[----:B------:R-:W-:Y:S01]  /*5d420*/  FMUL R3, R174, R2 ;  /* 0x00000002ae037220 */ /* 0x000fe20000400000 */
[----:B------:R-:W-:-:S02]  /*5d430*/  ISETP.GT.AND P0, PT, R0, 0x1a8, P4 ;  /* 0x000001a80000780c */ /* 0x000fc40002704270 */
[----:B------:R-:W-:Y:S02]  /*5d440*/  F2FP.BF16.F32.PACK_AB R12, RZ, R12 ;  /* 0x0000000cff0c723e */ /* 0x000fe400000010ff */
[----:B------:R-:W-:Y:S01]  /*5d450*/  F2FP.BF16.F32.PACK_AB R3, RZ, R3 ;  /* 0x00000003ff03723e */ /* 0x000fe200000010ff */
[----:B------:R2:W-:Y:S01]  /*5d460*/  @P6 STG.E.U16 desc[UR46][R10.64+0x350], R15 ;  /* 0x0003500f0a006986 */ /* 0x0005e2000c10152e */
[----:B0-----:R-:W-:Y:S01]  /*5d470*/  PRMT R17, R12, 0x7610, R17 ;  /* 0x000076100c117816 */ /* 0x001fe20000000011 */
[----:B------:R-:W-:Y:S01]  /*5d480*/  FMUL R12, R172, R2 ;  /* 0x00000002ac0c7220 */ /* 0x000fe20000400000 */
[C---:B------:R-:W-:Y:S02]  /*5d490*/  ISETP.GT.AND P6, PT, R0.reuse, 0x1a9, P4 ;  /* 0x000001a90000780c */ /* 0x040fe400027c4270 */
[----:B-1----:R-:W-:Y:S01]  /*5d4a0*/  PRMT R14, R13, 0x7610, R14 ;  /* 0x000076100d0e7816 */ /* 0x002fe2000000000e */
[----:B------:R0:W-:Y:S01]  /*5d4b0*/  @P5 STG.E.U16 desc[UR46][R10.64+0x352], R17 ;  /* 0x000352110a005986 */ /* 0x0001e2000c10152e */
[----:B------:R-:W-:-:S02]  /*5d4c0*/  ISETP.GT.AND P5, PT, R0, 0x1b0, P1 ;  /* 0x000001b00000780c */ /* 0x000fc40000fa4270 */
[----:B--2---:R-:W-:Y:S01]  /*5d4d0*/  PRMT R15, R3, 0x7610, R15 ;  /* 0x00007610030f7816 */ /* 0x004fe2000000000f */
[----:B------:R-:W-:Y:S01]  /*5d4e0*/  FMUL R3, R173, R2 ;  /* 0x00000002ad037220 */ /* 0x000fe20000400000 */
[----:B------:R1:W-:Y:S01]  /*5d4f0*/  @P0 STG.E.U16 desc[UR46][R8.64+0x350], R14 ;  /* 0x0003500e08000986 */ /* 0x0003e2000c10152e */
[----:B------:R-:W-:Y:S02]  /*5d500*/  F2FP.BF16.F32.PACK_AB R12, RZ, R12 ;  /* 0x0000000cff0c723e */ /* 0x000fe400000010ff */
[----:B------:R-:W-:Y:S02]  /*5d510*/  ISETP.GT.AND P0, PT, R0, 0x1b1, P1 ;  /* 0x000001b10000780c */ /* 0x000fe40000f04270 */
[----:B------:R-:W-:Y:S01]  /*5d520*/  F2FP.BF16.F32.PACK_AB R13, RZ, R3 ;  /* 0x00000003ff0d723e */ /* 0x000fe200000010ff */
[-C--:B------:R-:W-:Y:S01]  /*5d530*/  FMUL R3, R171, R2.reuse ;  /* 0x00000002ab037220 */ /* 0x080fe20000400000 */
[----:B0-----:R-:W-:Y:S01]  /*5d540*/  PRMT R17, R12, 0x7610, R17 ;  /* 0x000076100c117816 */ /* 0x001fe20000000011 */
[----:B------:R-:W-:Y:S01]  /*5d550*/  FMUL R12, R170, R2 ;  /* 0x00000002aa0c7220 */ /* 0x000fe20000400000 */
[----:B------:R0:W-:Y:S02]  /*5d560*/  @P6 STG.E.U16 desc[UR46][R8.64+0x352], R15 ;  /* 0x0003520f08006986 */ /* 0x0001e4000c10152e */
[----:B------:R-:W-:-:S02]  /*5d570*/  F2FP.BF16.F32.PACK_AB R3, RZ, R3 ;  /* 0x00000003ff03723e */ /* 0x000fc400000010ff */
[----:B------:R-:W-:Y:S01]  /*5d580*/  ISETP.GT.AND P6, PT, R0, 0x1b0, P4 ;  /* 0x000001b00000780c */ /* 0x000fe200027c4270 */
[----:B------:R2:W-:Y:S01]  /*5d590*/  @P5 STG.E.U16 desc[UR46][R10.64+0x360], R17 ;  /* 0x000360110a005986 */ /* 0x0005e2000c10152e */
[----:B-1----:R-:W-:Y:S01]  /*5d5a0*/  PRMT R14, R3, 0x7610, R14 ;  /* 0x00007610030e7816 */ /* 0x002fe2000000000e */
[----:B------:R-:W-:Y:S01]  /*5d5b0*/  FMUL R3, R168, R2 ;  /* 0x00000002a8037220 */ /* 0x000fe20000400000 */
[----:B------:R-:W-:Y:S02]  /*5d5c0*/  F2FP.BF16.F32.PACK_AB R12, RZ, R12 ;  /* 0x0000000cff0c723e */ /* 0x000fe400000010ff */
[C---:B------:R-:W-:Y:S01]  /*5d5d0*/  ISETP.GT.AND P5, PT, R0.reuse, 0x1b1, P4 ;  /* 0x000001b10000780c */ /* 0x040fe200027a4270 */
[----:B------:R1:W-:Y:S01]  /*5d5e0*/  @P0 STG.E.U16 desc[UR46][R10.64+0x362], R13 ;  /* 0x0003620d0a000986 */ /* 0x0003e2000c10152e */
[----:B------:R-:W-:Y:S02]  /*5d5f0*/  ISETP.GT.AND P0, PT, R0, 0x1b8, P1 ;  /* 0x000001b80000780c */ /* 0x000fe40000f04270 */
[----:B0-----:R-:W-:-:S02]  /*5d600*/  PRMT R15, R12, 0x7610, R15 ;  /* 0x000076100c0f7816 */ /* 0x001fc4000000000f */
[----:B------:R-:W-:Y:S01]  /*5d610*/  F2FP.BF16.F32.PACK_AB R12, RZ, R3 ;  /* 0x00000003ff0c723e */ /* 0x000fe200000010ff */
[-C--:B------:R-:W-:Y:S01]  /*5d620*/  FMUL R3, R169, R2.reuse ;  /* 0x00000002a9037220 */ /* 0x080fe20000400000 */
[----:B------:R0:W-:Y:S02]  /*5d630*/  @P6 STG.E.U16 desc[UR46][R8.64+0x360], R14 ;  /* 0x0003600e08006986 */ /* 0x0001e4000c10152e */
[----:B--2---:R-:W-:Y:S01]  /*5d640*/  PRMT R17, R12, 0x7610, R17 ;  /* 0x000076100c117816 */ /* 0x004fe20000000011 */
[-C--:B------:R-:W-:Y:S01]  /*5d650*/  FMUL R12, R167, R2.reuse ;  /* 0x00000002a70c7220 */ /* 0x080fe20000400000 */
[----:B------:R-:W-:Y:S01]  /*5d660*/  ISETP.GT.AND P6, PT, R0, 0x1b9, P1 ;  /* 0x000001b90000780c */ /* 0x000fe20000fc4270 */
[----:B------:R2:W-:Y:S01]  /*5d670*/  @P5 STG.E.U16 desc[UR46][R8.64+0x362], R15 ;  /* 0x0003620f08005986 */ /* 0x0005e2000c10152e */
[----:B-1----:R-:W-:Y:S01]  /*5d680*/  F2FP.BF16.F32.PACK_AB R13, RZ, R3 ;  /* 0x00000003ff0d723e */ /* 0x002fe200000010ff */
[----:B------:R-:W-:Y:S01]  /*5d690*/  FMUL R3, R166, R2 ;  /* 0x00000002a6037220 */ /* 0x000fe20000400000 */
[----:B------:R-:W-:-:S02]  /*5d6a0*/  ISETP.GT.AND P5, PT, R0, 0x1b8, P4 ;  /* 0x000001b80000780c */ /* 0x000fc400027a4270 */
[----:B------:R-:W-:Y:S01]  /*5d6b0*/  F2FP.BF16.F32.PACK_AB R12, RZ, R12 ;  /* 0x0000000cff0c723e */ /* 0x000fe200000010ff */
[----:B------:R-:W-:Y:S01]  /*5d6c0*/  @P0 STG.E.U16 desc[UR46][R10.64+0x370], R17 ;  /* 0x000370110a000986 */ /* 0x000fe2000c10152e */
[----:B------:R-:W-:Y:S02]  /*5d6d0*/  ISETP.GT.AND P0, PT, R0, 0x1b9, P4 ;  /* 0x000001b90000780c */ /* 0x000fe40002704270 */
[----:B0-----:R-:W-:Y:S02]  /*5d6e0*/  PRMT R14, R12, 0x7610, R14 ;  /* 0x000076100c0e7816 */ /* 0x001fe4000000000e */
[----:B------:R-:W-:Y:S01]  /*5d6f0*/  F2FP.BF16.F32.PACK_AB R12, RZ, R3 ;  /* 0x00000003ff0c723e */ /* 0x000fe200000010ff */
[-C--:B------:R-:W-:Y:S01]  /*5d700*/  FMUL R3, R164, R2.reuse ;  /* 0x00000002a4037220 */ /* 0x080fe20000400000 */
[----:B------:R0:W-:Y:S02]  /*5d710*/  @P6 STG.E.U16 desc[UR46][R10.64+0x372], R13 ;  /* 0x0003720d0a006986 */ /* 0x0001e4000c10152e */
[----:B--2---:R-:W-:Y:S01]  /*5d720*/  PRMT R15, R12, 0x7610, R15 ;  /* 0x000076100c0f7816 */ /* 0x004fe2000000000f */
[----:B------:R-:W-:Y:S01]  /*5d730*/  FMUL R12, R165, R2 ;  /* 0x00000002a50c7220 */ /* 0x000fe20000400000 */
[----:B------:R1:W-:Y:S01]  /*5d740*/  @P5 STG.E.U16 desc[UR46][R8.64+0x370], R14 ;  /* 0x0003700e08005986 */ /* 0x0003e2000c10152e */
[----:B------:R-:W-:-:S02]  /*5d750*/  ISETP.GT.AND P5, PT, R0, 0x1c1, P1 ;  /* 0x000001c10000780c */ /* 0x000fc40000fa4270 */
[C---:B------:R-:W-:Y:S02]  /*5d760*/  ISETP.GT.AND P6, PT, R0.reuse, 0x1c0, P1 ;  /* 0x000001c00000780c */ /* 0x040fe40000fc4270 */
[----:B0-----:R-:W-:Y:S01]  /*5d770*/  F2FP.BF16.F32.PACK_AB R13, RZ, R3 ;  /* 0x00000003ff0d723e */ /* 0x001fe200000010ff */
[----:B------:R-:W-:Y:S01]  /*5d780*/  FMUL R3, R163, R2 ;  /* 0x00000002a3037220 */ /* 0x000fe20000400000 */
[----:B------:R-:W-:Y:S01]  /*5d790*/  @P0 STG.E.U16 desc[UR46][R8.64+0x372], R15 ;  /* 0x0003720f08000986 */ /* 0x000fe2000c10152e */
[----:B------:R-:W-:Y:S02]  /*5d7a0*/  ISETP.GT.AND P0, PT, R0, 0x1c0, P4 ;  /* 0x000001c00000780c */ /* 0x000fe40002704270 */
[----:B------:R-:W-:Y:S02]  /*5d7b0*/  F2FP.BF16.F32.PACK_AB R12, RZ, R12 ;  /* 0x0000000cff0c723e */ /* 0x000fe400000010ff */
[----:B------:R-:W-:Y:S02]  /*5d7c0*/  F2FP.BF16.F32.PACK_AB R3, RZ, R3 ;  /* 0x00000003ff03723e */ /* 0x000fe400000010ff */
[----:B------:R-:W-:-:S02]  /*5d7d0*/  PRMT R17, R12, 0x7610, R17 ;  /* 0x000076100c117816 */ /* 0x000fc40000000011 */
[----:B------:R-:W-:Y:S01]  /*5d7e0*/  PRMT R18, R3, 0x7610, R18 ;  /* 0x0000761003127816 */ /* 0x000fe20000000012 */
[-C--:B------:R-:W-:Y:S01]  /*5d7f0*/  FMUL R3, R162, R2.reuse ;  /* 0x00000002a2037220 */ /* 0x080fe20000400000 */
[----:B-1----:R-:W-:Y:S01]  /*5d800*/  PRMT R14, R13, 0x7610, R14 ;  /* 0x000076100d0e7816 */ /* 0x002fe2000000000e */
[----:B------:R-:W-:Y:S01]  /*5d810*/  @P5 STG.E.U16 desc[UR46][R10.64+0x382], R17 ;  /* 0x000382110a005986 */ /* 0x000fe2000c10152e */
[----:B------:R-:W-:Y:S01]  /*5d820*/  ISETP.GT.AND P5, PT, R0, 0x1c1, P4 ;  /* 0x000001c10000780c */ /* 0x000fe200027a4270 */
[-C--:B------:R-:W-:Y:S01]  /*5d830*/  FMUL R12, R160, R2.reuse ;  /* 0x00000002a00c7220 */ /* 0x080fe20000400000 */
[----:B------:R-:W-:Y:S01]  /*5d840*/  F2FP.BF16.F32.PACK_AB R13, RZ, R3 ;  /* 0x00000003ff0d723e */ /* 0x000fe200000010ff */
[----:B------:R0:W-:Y:S01]  /*5d850*/  @P6 STG.E.U16 desc[UR46][R10.64+0x380], R14 ;  /* 0x0003800e0a006986 */ /* 0x0001e2000c10152e */
[----:B------:R-:W-:Y:S01]  /*5d860*/  FMUL R3, R161, R2 ;  /* 0x00000002a1037220 */ /* 0x000fe20000400000 */
[C---:B------:R-:W-:Y:S02]  /*5d870*/  ISETP.GT.AND P6, PT, R0.reuse, 0x1c8, P1 ;  /* 0x000001c80000780c */ /* 0x040fe40000fc4270 */
[----:B------:R-:W-:Y:S01]  /*5d880*/  @P0 STG.E.U16 desc[UR46][R8.64+0x380], R18 ;  /* 0x0003801208000986 */ /* 0x000fe2000c10152e */
        /* <DEDUP_REMOVED lines=15> */
[----:B------:R-:W-:Y:S01]  /*5d980*/  @P0 STG.E.U16 desc[UR46][R10.64+0x392], R17 ;  /* 0x000392110a000986 */ /* 0x000fe2000c10152e */
[----:B------:R-:W-:Y:S02]  /*5d990*/  ISETP.GT.AND P0, PT, R0, 0x1d0, P1 ;  /* 0x000001d00000780c */ /* 0x000fe40000f04270 */
[----:B------:R-:W-:Y:S02]  /*5d9a0*/  F2FP.BF16.F32.PACK_AB R12, RZ, R12 ;  /* 0x0000000cff0c723e */ /* 0x000fe400000010ff */
[----:B0-----:R-:W-:Y:S02]  /*5d9b0*/  PRMT R14, R13, 0x7610, R14 ;  /* 0x000076100d0e7816 */ /* 0x001fe4000000000e */
[----:B-1----:R-:W-:Y:S01]  /*5d9c0*/  PRMT R15, R3, 0x7610, R15 ;  /* 0x00007610030f7816 */ /* 0x002fe2000000000f */
[-C--:B------:R-:W-:Y:S01]  /*5d9d0*/  FMUL R3, R157, R2.reuse ;  /* 0x000000029d037220 */ /* 0x080fe20000400000 */
[----:B------:R-:W-:Y:S01]  /*5d9e0*/  PRMT R18, R12, 0x7610, R18 ;  /* 0x000076100c127816 */ /* 0x000fe20000000012 */
[----:B------:R0:W-:Y:S01]  /*5d9f0*/  @P5 STG.E.U16 desc[UR46][R8.64+0x390], R14 ;  /* 0x0003900e08005986 */ /* 0x0001e2000c10152e */
[----:B------:R-:W-:-:S02]  /*5da00*/  FMUL R12, R155, R2 ;  /* 0x000000029b0c7220 */ /* 0x000fc40000400000 */
[----:B------:R-:W-:Y:S01]  /*5da10*/  F2FP.BF16.F32.PACK_AB R13, RZ, R3 ;  /* 0x00000003ff0d723e */ /* 0x000fe200000010ff */
[----:B------:R1:W-:Y:S01]  /*5da20*/  @P6 STG.E.U16 desc[UR46][R8.64+0x392], R18 ;  /* 0x0003921208006986 */ /* 0x0003e2000c10152e */
[-C--:B------:R-:W-:Y:S01]  /*5da30*/  FMUL R3, R154, R2.reuse ;  /* 0x000000029a037220 */ /* 0x080fe20000400000 */
[C---:B------:R-:W-:Y:S02]  /*5da40*/  ISETP.GT.AND P6, PT, R0.reuse, 0x1d1, P1 ;  /* 0x000001d10000780c */ /* 0x040fe40000fc4270 */
[C---:B------:R-:W-:Y:S01]  /*5da50*/  ISETP.GT.AND P5, PT, R0.reuse, 0x1d0, P4 ;  /* 0x000001d00000780c */ /* 0x040fe200027a4270 */
[----:B------:R2:W-:Y:S01]  /*5da60*/  @P0 STG.E.U16 desc[UR46][R10.64+0x3a0], R15 ;  /* 0x0003a00f0a000986 */ /* 0x0005e2000c10152e */
[----:B------:R-:W-:Y:S02]  /*5da70*/  ISETP.GT.AND P0, PT, R0, 0x1d1, P4 ;  /* 0x000001d10000780c */ /* 0x000fe40002704270 */
[----:B0-----:R-:W-:Y:S02]  /*5da80*/  PRMT R14, R13, 0x7610, R14 ;  /* 0x000076100d0e7816 */ /* 0x001fe4000000000e */
[----:B------:R-:W-:Y:S01]  /*5da90*/  F2FP.BF16.F32.PACK_AB R13, RZ, R3 ;  /* 0x00000003ff0d723e */ /* 0x000fe200000010ff */
[----:B------:R-:W-:Y:S01]  /*5daa0*/  FMUL R3, R152, R2 ;  /* 0x0000000298037220 */ /* 0x000fe20000400000 */
[----:B------:R-:W-:-:S02]  /*5dab0*/  F2FP.BF16.F32.PACK_AB R12, RZ, R12 ;  /* 0x0000000cff0c723e */ /* 0x000fc400000010ff */
[----:B-1----:R-:W-:Y:S02]  /*5dac0*/  PRMT R18, R13, 0x7610, R18 ;  /* 0x000076100d127816 */ /* 0x002fe40000000012 */
[----:B------:R-:W-:Y:S02]  /*5dad0*/  PRMT R17, R12, 0x7610, R17 ;  /* 0x000076100c117816 */ /* 0x000fe40000000011 */
[----:B------:R-:W-:Y:S01]  /*5dae0*/  F2FP.BF16.F32.PACK_AB R13, RZ, R3 ;  /* 0x00000003ff0d723e */ /* 0x000fe200000010ff */
[-C--:B------:R-:W-:Y:S01]  /*5daf0*/  FMUL R3, R153, R2.reuse ;  /* 0x0000000299037220 */ /* 0x080fe20000400000 */
[----:B------:R0:W-:Y:S01]  /*5db00*/  @P6 STG.E.U16 desc[UR46][R10.64+0x3a2], R14 ;  /* 0x0003a20e0a006986 */ /* 0x0001e2000c10152e */
[C---:B------:R-:W-:Y:S01]  /*5db10*/  ISETP.GT.AND P6, PT, R0.reuse, 0x1d9, P1 ;  /* 0x000001d90000780c */ /* 0x040fe20000fc4270 */
[----:B------:R-:W-:Y:S02]  /*5db20*/  FMUL R12, R23, R2 ;  /* 0x00000002170c7220 */ /* 0x000fe40000400000 */
[----:B------:R1:W-:Y:S01]  /*5db30*/  @P5 STG.E.U16 desc[UR46][R8.64+0x3a0], R17 ;  /* 0x0003a01108005986 */ /* 0x0003e2000c10152e */
[----:B------:R-:W-:-:S02]  /*5db40*/  ISETP.GT.AND P5, PT, R0, 0x1d8, P1 ;  /* 0x000001d80000780c */ /* 0x000fc40000fa4270 */
[----:B------:R-:W-:Y:S01]  /*5db50*/  F2FP.BF16.F32.PACK_AB R3, RZ, R3 ;  /* 0x00000003ff03723e */ /* 0x000fe200000010ff */
[----:B------:R-:W-:Y:S01]  /*5db60*/  @P0 STG.E.U16 desc[UR46][R8.64+0x3a2], R18 ;  /* 0x0003a21208000986 */ /* 0x000fe2000c10152e */
[----:B------:R-:W-:Y:S02]  /*5db70*/  ISETP.GT.AND P0, PT, R0, 0x1d8, P4 ;  /* 0x000001d80000780c */ /* 0x000fe40002704270 */
[----:B------:R-:W-:Y:S02]  /*5db80*/  F2FP.BF16.F32.PACK_AB R12, RZ, R12 ;  /* 0x0000000cff0c723e */ /* 0x000fe400000010ff */
[----:B--2---:R-:W-:Y:S01]  /*5db90*/  PRMT R15, R3, 0x7610, R15 ;  /* 0x00007610030f7816 */ /* 0x004fe2000000000f */
[----:B------:R-:W-:Y:S01]  /*5dba0*/  FMUL R3, R219, R2 ;  /* 0x00000002db037220 */ /* 0x000fe20000400000 */
[----:B0-----:R-:W-:Y:S02]  /*5dbb0*/  PRMT R14, R13, 0x7610, R14 ;  /* 0x000076100d0e7816 */ /* 0x001fe4000000000e */
[----:B-1----:R-:W-:-:S02]  /*5dbc0*/  PRMT R17, R12, 0x7610, R17 ;  /* 0x000076100c117816 */ /* 0x002fc40000000011 */
[----:B------:R-:W-:Y:S01]  /*5dbd0*/  F2FP.BF16.F32.PACK_AB R13, RZ, R3 ;  /* 0x00000003ff0d723e */ /* 0x000fe200000010ff */
[-C--:B------:R-:W-:Y:S01]  /*5dbe0*/  FMUL R3, R220, R2.reuse ;  /* 0x00000002dc037220 */ /* 0x080fe20000400000 */
[----:B------:R0:W-:Y:S01]  /*5dbf0*/  @P5 STG.E.U16 desc[UR46][R10.64+0x3b0], R14 ;  /* 0x0003b00e0a005986 */ /* 0x0001e2000c10152e */
[----:B------:R-:W-:Y:S01]  /*5dc00*/  ISETP.GT.AND P5, PT, R0, 0x1d9, P4 ;  /* 0x000001d90000780c */ /* 0x000fe200027a4270 */
[----:B------:R-:W-:Y:S02]  /*5dc10*/  FMUL R12, R235, R2 ;  /* 0x00000002eb0c7220 */ /* 0x000fe40000400000 */
[----:B------:R1:W-:Y:S01]  /*5dc20*/  @P6 STG.E.U16 desc[UR46][R10.64+0x3b2], R15 ;  /* 0x0003b20f0a006986 */ /* 0x0003e2000c10152e */
[----:B------:R-:W-:-:S03]  /*5dc30*/  F2FP.BF16.F32.PACK_AB R3, RZ, R3 ;  /* 0x00000003ff03723e */ /* 0x000fc600000010ff */
[----:B------:R2:W-:Y:S01]  /*5dc40*/  @P0 STG.E.U16 desc[UR46][R8.64+0x3b0], R17 ;  /* 0x0003b01108000986 */ /* 0x0005e2000c10152e */
[----:B------:R-:W-:Y:S02]  /*5dc50*/  ISETP.GT.AND P0, PT, R0, 0x1e1, P1 ;  /* 0x000001e10000780c */ /* 0x000fe40000f04270 */
[----:B------:R-:W-:Y:S02]  /*5dc60*/  F2FP.BF16.F32.PACK_AB R12, RZ, R12 ;  /* 0x0000000cff0c723e */ /* 0x000fe400000010ff */
[----:B0-----:R-:W-:Y:S02]  /*5dc70*/  PRMT R14, R13, 0x7610, R14 ;  /* 0x000076100d0e7816 */ /* 0x001fe4000000000e */
[----:B-1----:R-:W-:Y:S01]  /*5dc80*/  PRMT R15, R3, 0x7610, R15 ;  /* 0x00007610030f7816 */ /* 0x002fe2000000000f */
[-C--:B------:R-:W-:Y:S01]  /*5dc90*/  FMUL R3, R234, R2.reuse ;  /* 0x00000002ea037220 */ /* 0x080fe20000400000 */
[----:B------:R-:W-:Y:S02]  /*5dca0*/  ISETP.GT.AND P6, PT, R0, 0x1e0, P1 ;  /* 0x000001e00000780c */ /* 0x000fe40000fc4270 */
[----:B--2---:R-:W-:Y:S01]  /*5dcb0*/  PRMT R17, R12, 0x7610, R17 ;  /* 0x000076100c117816 */ /* 0x004fe20000000011 */
[----:B------:R0:W-:Y:S01]  /*5dcc0*/  @P5 STG.E.U16 desc[UR46][R8.64+0x3b2], R14 ;  /* 0x0003b20e08005986 */ /* 0x0001e2000c10152e */
[----:B------:R-:W-:Y:S01]  /*5dcd0*/  F2FP.BF16.F32.PACK_AB R13, RZ, R3 ;  /* 0x00000003ff0d723e */ /* 0x000fe200000010ff */
[-C--:B------:R-:W-:Y:S01]  /*5dce0*/  FMUL R3, R233, R2.reuse ;  /* 0x00000002e9037220 */ /* 0x080fe20000400000 */
[C---:B------:R-:W-:Y:S01]  /*5dcf0*/  ISETP.GT.AND P5, PT, R0.reuse, 0x1e0, P4 ;  /* 0x000001e00000780c */ /* 0x040fe200027a4270 */
[----:B------:R-:W-:Y:S01]  /*5dd00*/  @P0 STG.E.U16 desc[UR46][R10.64+0x3c2], R17 ;  /* 0x0003c2110a000986 */ /* 0x000fe2000c10152e */
[----:B------:R-:W-:Y:S01]  /*5dd10*/  ISETP.GT.AND P0, PT, R0, 0x1e1, P4 ;  /* 0x000001e10000780c */ /* 0x000fe20002704270 */
[----:B------:R-:W-:Y:S01]  /*5dd20*/  FMUL R12, R232, R2 ;  /* 0x00000002e80c7220 */ /* 0x000fe20000400000 */
[----:B0-----:R-:W-:-:S02]  /*5dd30*/  PRMT R14, R13, 0x7610, R14 ;  /* 0x000076100d0e7816 */ /* 0x001fc4000000000e */
[----:B------:R-:W-:Y:S01]  /*5dd40*/  F2FP.BF16.F32.PACK_AB R13, RZ, R3 ;  /* 0x00000003ff0d723e */ /* 0x000fe200000010ff */
[----:B------:R0:W-:Y:S01]  /*5dd50*/  @P6 STG.E.U16 desc[UR46][R10.64+0x3c0], R15 ;  /* 0x0003c00f0a006986 */ /* 0x0001e2000c10152e */
[----:B------:R-:W-:Y:S01]  /*5dd60*/  ISETP.GT.AND P6, PT, R0, 0x1e8, P1 ;  /* 0x000001e80000780c */ /* 0x000fe20000fc4270 */
[----:B------:R-:W-:Y:S01]  /*5dd70*/  FMUL R3, R231, R2 ;  /* 0x00000002e7037220 */ /* 0x000fe20000400000 */
[----:B------:R-:W-:-:S03]  /*5dd80*/  F2FP.BF16.F32.PACK_AB R12, RZ, R12 ;  /* 0x0000000cff0c723e */ /* 0x000fc600000010ff */
[----:B------:R-:W-:Y:S01]  /*5dd90*/  @P5 STG.E.U16 desc[UR46][R8.64+0x3c0], R14 ;  /* 0x0003c00e08005986 */ /* 0x000fe2000c10152e */
[----:B------:R-:W-:Y:S02]  /*5dda0*/  ISETP.GT.AND P5, PT, R0, 0x1e8, P4 ;  /* 0x000001e80000780c */ /* 0x000fe400027a4270 */
[----:B0-----:R-:W-:Y:S02]  /*5ddb0*/  PRMT R15, R13, 0x7610, R15 ;  /* 0x000076100d0f7816 */ /* 0x001fe4000000000f */
[----:B------:R-:W-:-:S03]  /*5ddc0*/  PRMT R22, R12, 0x7610, R22 ;  /* 0x000076100c167816 */ /* 0x000fc60000000016 */
[----:B------:R-:W-:Y:S01]  /*5ddd0*/  @P0 STG.E.U16 desc[UR46][R8.64+0x3c2], R15 ;  /* 0x0003c20f08000986 */ /* 0x000fe2000c10152e */
[----:B------:R-:W-:Y:S01]  /*5dde0*/  ISETP.GT.AND P0, PT, R0, 0x1e9, P1 ;  /* 0x000001e90000780c */ /* 0x000fe20000f04270 */
[----:B------:R-:W-:Y:S01]  /*5ddf0*/  FMUL R12, R230, R2 ;  /* 0x00000002e60c7220 */ /* 0x000fe20000400000 */
[----:B------:R-:W-:Y:S01]  /*5de00*/  F2FP.BF16.F32.PACK_AB R3, RZ, R3 ;  /* 0x00000003ff03723e */ /* 0x000fe200000010ff */
[----:B------:R0:W-:Y:S03]  /*5de10*/  @P6 STG.E.U16 desc[UR46][R10.64+0x3d0], R22 ;  /* 0x0003d0160a006986 */ /* 0x0001e6000c10152e */
[----:B------:R-:W-:Y:S02]  /*5de20*/  F2FP.BF16.F32.PACK_AB R20, RZ, R12 ;  /* 0x0000000cff14723e */ /* 0x000fe400000010ff */
[----:B------:R-:W-:Y:S02]  /*5de30*/  ISETP.GT.AND P6, PT, R0, 0x1e9, P4 ;  /* 0x000001e90000780c */ /* 0x000fe400027c4270 */
[----:B0-----:R-:W-:Y:S01]  /*5de40*/  PRMT R22, R3, 0x7610, R22 ;  /* 0x0000761003167816 */ /* 0x001fe20000000016 */
[----:B------:R-:W-:-:S04]  /*5de50*/  FMUL R13, R229, R2 ;  /* 0x00000002e50d7220 */ /* 0x000fc80000400000 */
[----:B------:R-:W-:Y:S01]  /*5de60*/  @P0 STG.E.U16 desc[UR46][R10.64+0x3d2], R22 ;  /* 0x0003d2160a000986 */ /* 0x000fe2000c10152e */
[----:B------:R-:W-:-:S03]  /*5de70*/  ISETP.GT.AND P0, PT, R0, 0x1f0, P1 ;  /* 0x000001f00000780c */ /* 0x000fc60000f04270 */
[----:B------:R-:W-:Y:S01]  /*5de80*/  @P5 STG.E.U16 desc[UR46][R8.64+0x3d0], R20 ;  /* 0x0003d01408005986 */ /* 0x000fe2000c10152e */
[----:B------:R-:W-:Y:S01]  /*5de90*/  ISETP.GT.AND P5, PT, R0, 0x1f1, P1 ;  /* 0x000001f10000780c */ /* 0x000fe20000fa4270 */
[-C--:B------:R-:W-:Y:S01]  /*5dea0*/  FMUL R18, R228, R2.reuse ;  /* 0x00000002e4127220 */ /* 0x080fe20000400000 */
[----:B------:R-:W-:Y:S01]  /*5deb0*/  FMUL R17, R227, R2 ;  /* 0x00000002e3117220 */ /* 0x000fe20000400000 */
[----:B------:R-:W-:-:S03]  /*5dec0*/  F2FP.BF16.F32.PACK_AB R21, RZ, R13 ;  /* 0x0000000dff15723e */ /* 0x000fc600000010ff */
[----:B------:R-:W-:Y:S02]  /*5ded0*/  F2FP.BF16.F32.PACK_AB R18, RZ, R18 ;  /* 0x00000012ff12723e */ /* 0x000fe400000010ff */
[----:B------:R-:W-:Y:S01]  /*5dee0*/  F2FP.BF16.F32.PACK_AB R17, RZ, R17 ;  /* 0x00000011ff11723e */ /* 0x000fe200000010ff */
[----:B------:R-:W-:Y:S01]  /*5def0*/  @P6 STG.E.U16 desc[UR46][R8.64+0x3d2], R21 ;  /* 0x0003d21508006986 */ /* 0x000fe2000c10152e */
[----:B------:R-:W-:-:S03]  /*5df00*/  ISETP.GT.AND P6, PT, R0, 0x1f0, P4 ;  /* 0x000001f00000780c */ /* 0x000fc600027c4270 */
[----:B------:R-:W-:Y:S01]  /*5df10*/  @P0 STG.E.U16 desc[UR46][R10.64+0x3e0], R18 ;  /* 0x0003e0120a000986 */ /* 0x000fe2000c10152e */
[----:B------:R-:W-:-:S03]  /*5df20*/  ISETP.GT.AND P0, PT, R0, 0x1f8, P1 ;  /* 0x000001f80000780c */ /* 0x000fc60000f04270 */
[----:B------:R-:W-:Y:S01]  /*5df30*/  @P5 STG.E.U16 desc[UR46][R10.64+0x3e2], R17 ;  /* 0x0003e2110a005986 */ /* 0x000fe2000c10152e */
[----:B------:R-:W-:Y:S01]  /*5df40*/  ISETP.GT.AND P5, PT, R0, 0x1f1, P4 ;  /* 0x000001f10000780c */ /* 0x000fe200027a4270 */
[-C--:B------:R-:W-:Y:S01]  /*5df50*/  FMUL R19, R226, R2.reuse ;  /* 0x00000002e2137220 */ /* 0x080fe20000400000 */
[C---:B------:R-:W-:Y:S01]  /*5df60*/  ISETP.GT.AND P1, PT, R0.reuse, 0x1f9, P1 ;  /* 0x000001f90000780c */ /* 0x040fe20000f24270 */
[-C--:B------:R-:W-:Y:S01]  /*5df70*/  FMUL R12, R225, R2.reuse ;  /* 0x00000002e10c7220 */ /* 0x080fe20000400000 */
[----:B------:R-:W-:Y:S02]  /*5df80*/  FMUL R14, R223, R2 ;  /* 0x00000002df0e7220 */ /* 0x000fe40000400000 */
[----:B------:R-:W-:Y:S02]  /*5df90*/  F2FP.BF16.F32.PACK_AB R19, RZ, R19 ;  /* 0x00000013ff13723e */ /* 0x000fe400000010ff */
[----:B------:R-:W-:Y:S02]  /*5dfa0*/  F2FP.BF16.F32.PACK_AB R12, RZ, R12 ;  /* 0x0000000cff0c723e */ /* 0x000fe400000010ff */
[----:B------:R-:W-:Y:S01]  /*5dfb0*/  F2FP.BF16.F32.PACK_AB R14, RZ, R14 ;  /* 0x0000000eff0e723e */ /* 0x000fe200000010ff */
[----:B------:R-:W-:Y:S01]  /*5dfc0*/  @P6 STG.E.U16 desc[UR46][R8.64+0x3e0], R19 ;  /* 0x0003e01308006986 */ /* 0x000fe2000c10152e */
[----:B------:R-:W-:Y:S01]  /*5dfd0*/  ISETP.GT.AND P6, PT, R0, 0x1f8, P4 ;  /* 0x000001f80000780c */ /* 0x000fe200027c4270 */
[-C--:B------:R-:W-:Y:S01]  /*5dfe0*/  FMUL R13, R224, R2.reuse ;  /* 0x00000002e00d7220 */ /* 0x080fe20000400000 */
[----:B------:R-:W-:Y:S01]  /*5dff0*/  ISETP.GT.AND P4, PT, R0, 0x1f9, P4 ;  /* 0x000001f90000780c */ /* 0x000fe20002784270 */
[----:B------:R-:W-:Y:S01]  /*5e000*/  @P5 STG.E.U16 desc[UR46][R8.64+0x3e2], R12 ;  /* 0x0003e20c08005986 */ /* 0x000fe2000c10152e */
[----:B------:R-:W-:-:S03]  /*5e010*/  FMUL R15, R222, R2 ;  /* 0x00000002de0f7220 */ /* 0x000fc60000400000 */
[----:B------:R-:W-:Y:S01]  /*5e020*/  @P1 STG.E.U16 desc[UR46][R10.64+0x3f2], R14 ;  /* 0x0003f20e0a001986 */ /* 0x000fe2000c10152e */
[----:B------:R-:W-:Y:S01]  /*5e030*/  ISETP.GT.AND P1, PT, R0, 0x100, P3 ;  /* 0x000001000000780c */ /* 0x000fe20001f24270 */
[-C--:B------:R-:W-:Y:S01]  /*5e040*/  FMUL R3, R221, R2.reuse ;  /* 0x00000002dd037220 */ /* 0x080fe20000400000 */
[----:B------:R-:W-:Y:S01]  /*5e050*/  FMUL R24, R24, R2 ;  /* 0x0000000218187220 */ /* 0x000fe20000400000 */
[----:B------:R-:W-:Y:S02]  /*5e060*/  F2FP.BF16.F32.PACK_AB R13, RZ, R13 ;  /* 0x0000000dff0d723e */ /* 0x000fe400000010ff */
[----:B------:R-:W-:Y:S02]  /*5e070*/  F2FP.BF16.F32.PACK_AB R15, RZ, R15 ;  /* 0x0000000fff0f723e */ /* 0x000fe400000010ff */
[----:B------:R-:W-:Y:S02]  /*5e080*/  F2FP.BF16.F32.PACK_AB R3, RZ, R3 ;  /* 0x00000003ff03723e */ /* 0x000fe400000010ff */
[----:B------:R-:W-:Y:S01]  /*5e090*/  F2FP.BF16.F32.PACK_AB R24, RZ, R24 ;  /* 0x00000018ff18723e */ /* 0x000fe200000010ff */
[----:B------:R-:W-:Y:S01]  /*5e0a0*/  @P0 STG.E.U16 desc[UR46][R10.64+0x3f0], R13 ;  /* 0x0003f00d0a000986 */ /* 0x000fe2000c10152e */
[----:B------:R-:W-:-:S02]  /*5e0b0*/  ISETP.GT.AND P5, PT, R0, 0x101, P3 ;  /* 0x000001010000780c */ /* 0x000fc40001fa4270 */
[----:B------:R-:W-:Y:S01]  /*5e0c0*/  ISETP.GT.AND P0, PT, R0, 0x100, P2 ;  /* 0x000001000000780c */ /* 0x000fe20001704270 */
[----:B------:R-:W-:Y:S01]  /*5e0d0*/  @P6 STG.E.U16 desc[UR46][R8.64+0x3f0], R15 ;  /* 0x0003f00f08006986 */ /* 0x000fe2000c10152e */
[----:B------:R-:W-:-:S03]  /*5e0e0*/  FMUL R25, R25, R2 ;  /* 0x0000000219197220 */ /* 0x000fc60000400000 */
[----:B------:R-:W-:Y:S01]  /*5e0f0*/  @P4 STG.E.U16 desc[UR46][R8.64+0x3f2], R3 ;  /* 0x0003f20308004986 */ /* 0x000fe2000c10152e */
[-C--:B------:R-:W-:Y:S01]  /*5e100*/  FMUL R26, R26, R2.reuse ;  /* 0x000000021a1a7220 */ /* 0x080fe20000400000 */
[C---:B------:R-:W-:Y:S02]  /*5e110*/  ISETP.GT.AND P4, PT, R0.reuse, 0x108, P3 ;  /* 0x000001080000780c */ /* 0x040fe40001f84270 */
[----:B------:R-:W-:Y:S01]  /*5e120*/  @P1 STG.E.U16 desc[UR46][R6.64+0x200], R24 ;  /* 0x0002001806001986 */ /* 0x000fe2000c10152e */
[----:B------:R-:W-:Y:S01]  /*5e130*/  ISETP.GT.AND P1, PT, R0, 0x101, P2 ;  /* 0x000001010000780c */ /* 0x000fe20001724270 */
[-C--:B------:R-:W-:Y:S01]  /*5e140*/  FMUL R27, R27, R2.reuse ;  /* 0x000000021b1b7220 */ /* 0x080fe20000400000 */
[----:B------:R-:W-:Y:S01]  /*5e150*/  FMUL R28, R28, R2 ;  /* 0x000000021c1c7220 */ /* 0x000fe20000400000 */
[----:B------:R-:W-:Y:S02]  /*5e160*/  F2FP.BF16.F32.PACK_AB R25, RZ, R25 ;  /* 0x00000019ff19723e */ /* 0x000fe400000010ff */
[----:B------:R-:W-:-:S02]  /*5e170*/  F2FP.BF16.F32.PACK_AB R26, RZ, R26 ;  /* 0x0000001aff1a723e */ /* 0x000fc400000010ff */
[----:B------:R-:W-:Y:S01]  /*5e180*/  F2FP.BF16.F32.PACK_AB R27, RZ, R27 ;  /* 0x0000001bff1b723e */ /* 0x000fe200000010ff */
[----:B------:R-:W-:Y:S01]  /*5e190*/  @P5 STG.E.U16 desc[UR46][R6.64+0x202], R25 ;  /* 0x0002021906005986 */ /* 0x000fe2000c10152e */
[----:B------:R-:W-:Y:S02]  /*5e1a0*/  F2FP.BF16.F32.PACK_AB R28, RZ, R28 ;  /* 0x0000001cff1c723e */ /* 0x000fe400000010ff */
[C---:B------:R-:W-:Y:S01]  /*5e1b0*/  ISETP.GT.AND P5, PT, R0.reuse, 0x109, P3 ;  /* 0x000001090000780c */ /* 0x040fe20001fa4270 */
[----:B------:R-:W-:Y:S01]  /*5e1c0*/  @P0 STG.E.U16 desc[UR46][R4.64+0x200], R26 ;  /* 0x0002001a04000986 */ /* 0x000fe2000c10152e */
[C---:B------:R-:W-:Y:S01]  /*5e1d0*/  ISETP.GT.AND P0, PT, R0.reuse, 0x108, P2 ;  /* 0x000001080000780c */ /* 0x040fe20001704270 */
[-C--:B------:R-:W-:Y:S02]  /*5e1e0*/  FMUL R29, R29, R2.reuse ;  /* 0x000000021d1d7220 */ /* 0x080fe40000400000 */
[----:B------:R-:W-:Y:S01]  /*5e1f0*/  @P1 STG.E.U16 desc[UR46][R4.64+0x202], R27 ;  /* 0x0002021b04001986 */ /* 0x000fe2000c10152e */
[----:B------:R-:W-:Y:S01]  /*5e200*/  ISETP.GT.AND P1, PT, R0, 0x109, P2 ;  /* 0x000001090000780c */ /* 0x000fe20001724270 */
[----:B------:R-:W-:-:S02]  /*5e210*/  FMUL R30, R30, R2 ;  /* 0x000000021e1e7220 */ /* 0x000fc40000400000 */
[----:B------:R-:W-:Y:S01]  /*5e220*/  @P4 STG.E.U16 desc[UR46][R6.64+0x210], R28 ;  /* 0x0002101c06004986 */ /* 0x000fe2000c10152e */
[----:B------:R-:W-:Y:S01]  /*5e230*/  ISETP.GT.AND P4, PT, R0, 0x110, P3 ;  /* 0x000001100000780c */ /* 0x000fe20001f84270 */
[-C--:B------:R-:W-:Y:S01]  /*5e240*/  FMUL R31, R31, R2.reuse ;  /* 0x000000021f1f7220 */ /* 0x080fe20000400000 */
[----:B------:R-:W-:Y:S01]  /*5e250*/  FMUL R32, R32, R2 ;  /* 0x0000000220207220 */ /* 0x000fe20000400000 */
[----:B------:R-:W-:Y:S02]  /*5e260*/  F2FP.BF16.F32.PACK_AB R29, RZ, R29 ;  /* 0x0000001dff1d723e */ /* 0x000fe400000010ff */
[----:B------:R-:W-:Y:S02]  /*5e270*/  F2FP.BF16.F32.PACK_AB R30, RZ, R30 ;  /* 0x0000001eff1e723e */ /* 0x000fe400000010ff */
[----:B------:R-:W-:Y:S01]  /*5e280*/  F2FP.BF16.F32.PACK_AB R31, RZ, R31 ;  /* 0x0000001fff1f723e */ /* 0x000fe200000010ff */
[----:B------:R-:W-:Y:S01]  /*5e290*/  @P5 STG.E.U16 desc[UR46][R6.64+0x212], R29 ;  /* 0x0002121d06005986 */ /* 0x000fe2000c10152e */
[----:B------:R-:W-:-:S02]  /*5e2a0*/  F2FP.BF16.F32.PACK_AB R32, RZ, R32 ;  /* 0x00000020ff20723e */ /* 0x000fc400000010ff */
[C---:B------:R-:W-:Y:S01]  /*5e2b0*/  ISETP.GT.AND P5, PT, R0.reuse, 0x111, P3 ;  /* 0x000001110000780c */ /* 0x040fe20001fa4270 */
[----:B------:R-:W-:Y:S01]  /*5e2c0*/  @P0 STG.E.U16 desc[UR46][R4.64+0x210], R30 ;  /* 0x0002101e04000986 */ /* 0x000fe2000c10152e */
[C---:B------:R-:W-:Y:S01]  /*5e2d0*/  ISETP.GT.AND P0, PT, R0.reuse, 0x110, P2 ;  /* 0x000001100000780c */ /* 0x040fe20001704270 */
[-C--:B------:R-:W-:Y:S02]  /*5e2e0*/  FMUL R33, R33, R2.reuse ;  /* 0x0000000221217220 */ /* 0x080fe40000400000 */
[----:B------:R-:W-:Y:S01]  /*5e2f0*/  @P1 STG.E.U16 desc[UR46][R4.64+0x212], R31 ;  /* 0x0002121f04001986 */ /* 0x000fe2000c10152e */
[----:B------:R-:W-:Y:S01]  /*5e300*/  ISETP.GT.AND P1, PT, R0, 0x111, P2 ;  /* 0x000001110000780c */ /* 0x000fe20001724270 */
[-C--:B------:R-:W-:Y:S02]  /*5e310*/  FMUL R34, R34, R2.reuse ;  /* 0x0000000222227220 */ /* 0x080fe40000400000 */
[----:B------:R-:W-:Y:S01]  /*5e320*/  @P4 STG.E.U16 desc[UR46][R6.64+0x220], R32 ;  /* 0x0002202006004986 */ /* 0x000fe2000c10152e */
[----:B------:R-:W-:Y:S01]  /*5e330*/  ISETP.GT.AND P4, PT, R0, 0x118, P3 ;  /* 0x000001180000780c */ /* 0x000fe20001f84270 */
[-C--:B------:R-:W-:Y:S01]  /*5e340*/  FMUL R35, R35, R2.reuse ;  /* 0x0000000223237220 */ /* 0x080fe20000400000 */
[----:B------:R-:W-:Y:S01]  /*5e350*/  FMUL R36, R36, R2 ;  /* 0x0000000224247220 */ /* 0x000fe20000400000 */
[----:B------:R-:W-:-:S02]  /*5e360*/  F2FP.BF16.F32.PACK_AB R33, RZ, R33 ;  /* 0x00000021ff21723e */ /* 0x000fc400000010ff */
[----:B------:R-:W-:Y:S02]  /*5e370*/  F2FP.BF16.F32.PACK_AB R34, RZ, R34 ;  /* 0x00000022ff22723e */ /* 0x000fe400000010ff */
        /* <DEDUP_REMOVED lines=389> */
[----:B------:R-:W-:Y:S01]  /*5fbd0*/  ISETP.GT.AND P0, PT, R0, 0x1d8, P2 ;  /* 0x000001d80000780c */ /* 0x000fe20001704270 */
[-C--:B------:R-:W-:Y:S02]  /*5fbe0*/  FMUL R133, R133, R2.reuse ;  /* 0x0000000285857220 */ /* 0x080fe40000400000 */
[----:B------:R-:W-:Y:S01]  /*5fbf0*/  @P1 STG.E.U16 desc[UR46][R4.64+0x3a2], R131 ;  /* 0x0003a28304001986 */ /* 0x000fe2000c10152e */
[----:B------:R-:W-:-:S03]  /*5fc00*/  FMUL R134, R134, R2 ;  /* 0x0000000286867220 */ /* 0x000fc60000400000 */
[----:B------:R-:W-:Y:S01]  /*5fc10*/  @P4 STG.E.U16 desc[UR46][R6.64+0x3b0], R132 ;  /* 0x0003b08406004986 */ /* 0x000fe2000c10152e */
[C---:B------:R-:W-:Y:S01]  /*5fc20*/  ISETP.GT.AND P4, PT, R0.reuse, 0x1d9, P2 ;  /* 0x000001d90000780c */ /* 0x040fe20001784270 */
[----:B------:R-:W-:Y:S01]  /*5fc30*/  FMUL R135, R135, R2 ;  /* 0x0000000287877220 */ /* 0x000fe20000400000 */
[----:B------:R-:W-:Y:S02]  /*5fc40*/  F2FP.BF16.F32.PACK_AB R133, RZ, R133 ;  /* 0x00000085ff85723e */ /* 0x000fe400000010ff */
[----:B------:R-:W-:Y:S02]  /*5fc50*/  F2FP.BF16.F32.PACK_AB R134, RZ, R134 ;  /* 0x00000086ff86723e */ /* 0x000fe400000010ff */
[----:B------:R-:W-:Y:S01]  /*5fc60*/  F2FP.BF16.F32.PACK_AB R135, RZ, R135 ;  /* 0x00000087ff87723e */ /* 0x000fe200000010ff */
[----:B------:R-:W-:Y:S01]  /*5fc70*/  @P5 STG.E.U16 desc[UR46][R6.64+0x3b2], R133 ;  /* 0x0003b28506005986 */ /* 0x000fe2000c10152e */
[----:B------:R-:W-:-:S03]  /*5fc80*/  ISETP.GT.AND P5, PT, R0, 0x1e0, P3 ;  /* 0x000001e00000780c */ /* 0x000fc60001fa4270 */
[----:B------:R-:W-:Y:S01]  /*5fc90*/  @P0 STG.E.U16 desc[UR46][R4.64+0x3b0], R134 ;  /* 0x0003b08604000986 */ /* 0x000fe2000c10152e */
[----:B------:R-:W-:Y:S01]  /*5fca0*/  ISETP.GT.AND P0, PT, R0, 0x1e1, P3 ;  /* 0x000001e10000780c */ /* 0x000fe20001f04270 */
[-C--:B------:R-:W-:Y:S01]  /*5fcb0*/  FMUL R136, R136, R2.reuse ;  /* 0x0000000288887220 */ /* 0x080fe20000400000 */
[C---:B------:R-:W-:Y:S01]  /*5fcc0*/  ISETP.GT.AND P1, PT, R0.reuse, 0x1e0, P2 ;  /* 0x000001e00000780c */ /* 0x040fe20001724270 */
[----:B------:R-:W-:Y:S01]  /*5fcd0*/  @P4 STG.E.U16 desc[UR46][R4.64+0x3b2], R135 ;  /* 0x0003b28704004986 */ /* 0x000fe2000c10152e */
[-C--:B------:R-:W-:Y:S01]  /*5fce0*/  FMUL R137, R137, R2.reuse ;  /* 0x0000000289897220 */ /* 0x080fe20000400000 */
[----:B------:R-:W-:Y:S01]  /*5fcf0*/  ISETP.GT.AND P4, PT, R0, 0x1e1, P2 ;  /* 0x000001e10000780c */ /* 0x000fe20001784270 */
[-C--:B------:R-:W-:Y:S01]  /*5fd00*/  FMUL R138, R138, R2.reuse ;  /* 0x000000028a8a7220 */ /* 0x080fe20000400000 */
[----:B------:R-:W-:Y:S01]  /*5fd10*/  FMUL R139, R139, R2 ;  /* 0x000000028b8b7220 */ /* 0x000fe20000400000 */
[----:B------:R-:W-:Y:S02]  /*5fd20*/  F2FP.BF16.F32.PACK_AB R136, RZ, R136 ;  /* 0x00000088ff88723e */ /* 0x000fe400000010ff */
[----:B------:R-:W-:-:S02]  /*5fd30*/  F2FP.BF16.F32.PACK_AB R137, RZ, R137 ;  /* 0x00000089ff89723e */ /* 0x000fc400000010ff */
[----:B------:R-:W-:Y:S02]  /*5fd40*/  F2FP.BF16.F32.PACK_AB R138, RZ, R138 ;  /* 0x0000008aff8a723e */ /* 0x000fe400000010ff */
[----:B------:R-:W-:Y:S01]  /*5fd50*/  F2FP.BF16.F32.PACK_AB R139, RZ, R139 ;  /* 0x0000008bff8b723e */ /* 0x000fe200000010ff */
[----:B------:R-:W-:Y:S01]  /*5fd60*/  @P5 STG.E.U16 desc[UR46][R6.64+0x3c0], R136 ;  /* 0x0003c08806005986 */ /* 0x000fe2000c10152e */
[----:B------:R-:W-:-:S03]  /*5fd70*/  ISETP.GT.AND P5, PT, R0, 0x1e9, P3 ;  /* 0x000001e90000780c */ /* 0x000fc60001fa4270 */
[----:B------:R-:W-:Y:S01]  /*5fd80*/  @P0 STG.E.U16 desc[UR46][R6.64+0x3c2], R137 ;  /* 0x0003c28906000986 */ /* 0x000fe2000c10152e */
[C---:B------:R-:W-:Y:S02]  /*5fd90*/  ISETP.GT.AND P0, PT, R0.reuse, 0x1e8, P3 ;  /* 0x000001e80000780c */ /* 0x040fe40001f04270 */
[C---:B------:R-:W-:Y:S01]  /*5fda0*/  ISETP.GT.AND P6, PT, R0.reuse, 0x1e8, P2 ;  /* 0x000001e80000780c */ /* 0x040fe200017c4270 */
[----:B------:R-:W-:Y:S01]  /*5fdb0*/  @P1 STG.E.U16 desc[UR46][R4.64+0x3c0], R138 ;  /* 0x0003c08a04001986 */ /* 0x000fe2000c10152e */
[----:B------:R-:W-:Y:S01]  /*5fdc0*/  ISETP.GT.AND P1, PT, R0, 0x1e9, P2 ;  /* 0x000001e90000780c */ /* 0x000fe20001724270 */
[-C--:B------:R-:W-:Y:S01]  /*5fdd0*/  FMUL R140, R140, R2.reuse ;  /* 0x000000028c8c7220 */ /* 0x080fe20000400000 */
[-C--:B------:R-:W-:Y:S01]  /*5fde0*/  FMUL R141, R141, R2.reuse ;  /* 0x000000028d8d7220 */ /* 0x080fe20000400000 */
[----:B------:R-:W-:Y:S01]  /*5fdf0*/  @P4 STG.E.U16 desc[UR46][R4.64+0x3c2], R139 ;  /* 0x0003c28b04004986 */ /* 0x000fe2000c10152e */
[----:B------:R-:W-:Y:S01]  /*5fe00*/  ISETP.GT.AND P4, PT, R0, 0x1f0, P3 ;  /* 0x000001f00000780c */ /* 0x000fe20001f84270 */
[-C--:B------:R-:W-:Y:S01]  /*5fe10*/  FMUL R142, R142, R2.reuse ;  /* 0x000000028e8e7220 */ /* 0x080fe20000400000 */
[-C--:B------:R-:W-:Y:S01]  /*5fe20*/  FMUL R143, R143, R2.reuse ;  /* 0x000000028f8f7220 */ /* 0x080fe20000400000 */
[----:B------:R-:W-:Y:S01]  /*5fe30*/  FMUL R144, R144, R2 ;  /* 0x0000000290907220 */ /* 0x000fe20000400000 */
[----:B------:R-:W-:-:S02]  /*5fe40*/  F2FP.BF16.F32.PACK_AB R140, RZ, R140 ;  /* 0x0000008cff8c723e */ /* 0x000fc400000010ff */
[----:B------:R-:W-:Y:S02]  /*5fe50*/  F2FP.BF16.F32.PACK_AB R141, RZ, R141 ;  /* 0x0000008dff8d723e */ /* 0x000fe400000010ff */
[----:B------:R-:W-:Y:S02]  /*5fe60*/  F2FP.BF16.F32.PACK_AB R142, RZ, R142 ;  /* 0x0000008eff8e723e */ /* 0x000fe400000010ff */
[----:B------:R-:W-:Y:S02]  /*5fe70*/  F2FP.BF16.F32.PACK_AB R143, RZ, R143 ;  /* 0x0000008fff8f723e */ /* 0x000fe400000010ff */
[----:B------:R-:W-:Y:S01]  /*5fe80*/  F2FP.BF16.F32.PACK_AB R144, RZ, R144 ;  /* 0x00000090ff90723e */ /* 0x000fe200000010ff */
[----:B------:R-:W-:Y:S01]  /*5fe90*/  @P0 STG.E.U16 desc[UR46][R6.64+0x3d0], R140 ;  /* 0x0003d08c06000986 */ /* 0x000fe2000c10152e */
[----:B------:R-:W-:-:S03]  /*5fea0*/  ISETP.GT.AND P0, PT, R0, 0x1f1, P3 ;  /* 0x000001f10000780c */ /* 0x000fc60001f04270 */
[----:B------:R-:W-:Y:S01]  /*5feb0*/  @P5 STG.E.U16 desc[UR46][R6.64+0x3d2], R141 ;  /* 0x0003d28d06005986 */ /* 0x000fe2000c10152e */
[----:B------:R-:W-:-:S03]  /*5fec0*/  ISETP.GT.AND P5, PT, R0, 0x1f0, P2 ;  /* 0x000001f00000780c */ /* 0x000fc600017a4270 */
[----:B------:R-:W-:Y:S01]  /*5fed0*/  @P6 STG.E.U16 desc[UR46][R4.64+0x3d0], R142 ;  /* 0x0003d08e04006986 */ /* 0x000fe2000c10152e */
[----:B------:R-:W-:-:S03]  /*5fee0*/  FMUL R145, R145, R2 ;  /* 0x0000000291917220 */ /* 0x000fc60000400000 */
[----:B------:R-:W-:Y:S01]  /*5fef0*/  @P1 STG.E.U16 desc[UR46][R4.64+0x3d2], R143 ;  /* 0x0003d28f04001986 */ /* 0x000fe2000c10152e */
[----:B------:R-:W-:-:S03]  /*5ff00*/  ISETP.GT.AND P1, PT, R0, 0x1f8, P3 ;  /* 0x000001f80000780c */ /* 0x000fc60001f24270 */
[----:B------:R-:W-:Y:S01]  /*5ff10*/  @P4 STG.E.U16 desc[UR46][R6.64+0x3e0], R144 ;  /* 0x0003e09006004986 */ /* 0x000fe2000c10152e */
[----:B------:R-:W-:Y:S01]  /*5ff20*/  ISETP.GT.AND P4, PT, R0, 0x1f1, P2 ;  /* 0x000001f10000780c */ /* 0x000fe20001784270 */
[-C--:B------:R-:W-:Y:S01]  /*5ff30*/  FMUL R146, R146, R2.reuse ;  /* 0x0000000292927220 */ /* 0x080fe20000400000 */
[C---:B------:R-:W-:Y:S02]  /*5ff40*/  ISETP.GT.AND P3, PT, R0.reuse, 0x1f9, P3 ;  /* 0x000001f90000780c */ /* 0x040fe40001f64270 */
[C---:B------:R-:W-:Y:S01]  /*5ff50*/  ISETP.GT.AND P6, PT, R0.reuse, 0x1f8, P2 ;  /* 0x000001f80000780c */ /* 0x040fe200017c4270 */
[-C--:B------:R-:W-:Y:S01]  /*5ff60*/  FMUL R147, R147, R2.reuse ;  /* 0x0000000293937220 */ /* 0x080fe20000400000 */
[----:B------:R-:W-:Y:S01]  /*5ff70*/  ISETP.GT.AND P2, PT, R0, 0x1f9, P2 ;  /* 0x000001f90000780c */ /* 0x000fe20001744270 */
[-C--:B------:R-:W-:Y:S01]  /*5ff80*/  FMUL R148, R148, R2.reuse ;  /* 0x0000000294947220 */ /* 0x080fe20000400000 */
[----:B------:R-:W-:Y:S01]  /*5ff90*/  FMUL R149, R149, R2 ;  /* 0x0000000295957220 */ /* 0x000fe20000400000 */
[----:B------:R-:W-:-:S02]  /*5ffa0*/  F2FP.BF16.F32.PACK_AB R145, RZ, R145 ;  /* 0x00000091ff91723e */ /* 0x000fc400000010ff */
[----:B------:R-:W-:Y:S01]  /*5ffb0*/  F2FP.BF16.F32.PACK_AB R146, RZ, R146 ;  /* 0x00000092ff92723e */ /* 0x000fe200000010ff */
[-C--:B------:R-:W-:Y:S01]  /*5ffc0*/  FMUL R150, R150, R2.reuse ;  /* 0x0000000296967220 */ /* 0x080fe20000400000 */
[----:B------:R-:W-:Y:S01]  /*5ffd0*/  F2FP.BF16.F32.PACK_AB R147, RZ, R147 ;  /* 0x00000093ff93723e */ /* 0x000fe200000010ff */
[----:B------:R-:W-:Y:S01]  /*5ffe0*/  FMUL R151, R151, R2 ;  /* 0x0000000297977220 */ /* 0x000fe20000400000 */
[----:B------:R-:W-:Y:S02]  /*5fff0*/  F2FP.BF16.F32.PACK_AB R148, RZ, R148 ;  /* 0x00000094ff94723e */ /* 0x000fe400000010ff */
[----:B------:R-:W-:Y:S01]  /*60000*/  F2FP.BF16.F32.PACK_AB R149, RZ, R149 ;  /* 0x00000095ff95723e */ /* 0x000fe200000010ff */
[----:B------:R-:W-:Y:S01]  /*60010*/  @P0 STG.E.U16 desc[UR46][R6.64+0x3e2], R145 ;  /* 0x0003e29106000986 */ /* 0x000fe2000c10152e */
[----:B------:R-:W-:-:S03]  /*60020*/  F2FP.BF16.F32.PACK_AB R150, RZ, R150 ;  /* 0x00000096ff96723e */ /* 0x000fc600000010ff */
[----:B------:R-:W-:Y:S01]  /*60030*/  @P5 STG.E.U16 desc[UR46][R4.64+0x3e0], R146 ;  /* 0x0003e09204005986 */ /* 0x000fe2000c10152e */
[----:B------:R-:W-:-:S03]  /*60040*/  F2FP.BF16.F32.PACK_AB R151, RZ, R151 ;  /* 0x00000097ff97723e */ /* 0x000fc600000010ff */
[----:B------:R-:W-:Y:S04]  /*60050*/  @P4 STG.E.U16 desc[UR46][R4.64+0x3e2], R147 ;  /* 0x0003e29304004986 */ /* 0x000fe8000c10152e */
[----:B------:R-:W-:Y:S04]  /*60060*/  @P1 STG.E.U16 desc[UR46][R6.64+0x3f0], R148 ;  /* 0x0003f09406001986 */ /* 0x000fe8000c10152e */
[----:B------:R0:W-:Y:S04]  /*60070*/  @P3 STG.E.U16 desc[UR46][R6.64+0x3f2], R149 ;  /* 0x0003f29506003986 */ /* 0x0001e8000c10152e */
[----:B------:R1:W-:Y:S01]  /*60080*/  @P6 STG.E.U16 desc[UR46][R4.64+0x3f0], R150 ;  /* 0x0003f09604006986 */ /* 0x0003e2000c10152e */
[----:B0-----:R-:W-:Y:S01]  /*60090*/  @P2 IMAD.MOV.U32 R6, RZ, RZ, R4 ;  /* 0x000000ffff062224 */ /* 0x001fe200078e0004 */
[----:B------:R-:W-:-:S05]  /*600a0*/  @P2 MOV R7, R5 ;  /* 0x0000000500072202 */ /* 0x000fca0000000f00 */
[----:B------:R1:W-:Y:S02]  /*600b0*/  @P2 STG.E.U16 desc[UR46][R6.64+0x3f2], R151 ;  /* 0x0003f29706002986 */ /* 0x0003e4000c10152e */
.L_x_1562:
[----:B------:R-:W-:Y:S05]  /*600c0*/  BSYNC B0 ;  /* 0x0000000000007941 */ /* 0x000fea0003800000 */
.L_x_32:
[----:B01--4-:R-:W4:Y:S04]  /*600d0*/  LDL.LU R5, [R1+0xa08] ;  /* 0x000a080001057983 */ /* 0x013f280000300800 */
[----:B------:R-:W4:Y:S01]  /*600e0*/  LDL.LU R4, [R1+0xa0c] ;  /* 0x000a0c0001047983 */ /* 0x000f220000300800 */
[----:B------:R-:W-:Y:S01]  /*600f0*/  ULDC UR4, c[0x0][0xc] ;  /* 0x0000030000047ab9 */ /* 0x000fe20000000800 */
[----:B------:R-:W-:Y:S01]  /*60100*/  ULDC UR5, c[0x0][0x10] ;  /* 0x0000040000057ab9 */ /* 0x000fe20000000800 */
[----:B-----5:R-:W4:Y:S01]  /*60110*/  LDC R3, c[0x0][0x14] ;  /* 0x00000500ff037b82 */ /* 0x020f220000000800 */
[----:B------:R-:W-:Y:S01]  /*60120*/  UIMAD.WIDE.U32 UR4, UR4, UR5, URZ ;  /* 0x00000005040472a5 */ /* 0x000fe2000f8e003f */
[----:B------:R-:W-:Y:S01]  /*60130*/  PRMT R0, RZ, 0x7610, R0 ;  /* 0x00007610ff007816 */ /* 0x000fe20000000000 */
[----:B------:R-:W-:Y:S01]  /*60140*/  UMOV UR41, 0xffffffff ;  /* 0xffffffff00297882 */ /* 0x000fe20000000000 */
[----:B------:R-:W-:-:S03]  /*60150*/  UMOV UR42, 0xffffffff ;  /* 0xffffffff002a7882 */ /* 0x000fc60000000000 */
[----:B----4-:R-:W-:-:S04]  /*60160*/  IMAD.WIDE.U32 R4, R3, UR4, R4 ;  /* 0x0000000403047c25 */ /* 0x010fc8000f8e0004 */
[----:B------:R-:W-:Y:S01]  /*60170*/  IMAD R3, R3, UR5, RZ ;  /* 0x0000000503037c24 */ /* 0x000fe2000f8e02ff */
[----:B------:R-:W-:Y:S01]  /*60180*/  ULDC.64 UR4, c[0x0][0x650] ;  /* 0x0001940000047ab9 */ /* 0x000fe20000000a00 */
[----:B---3--:R-:W-:Y:S01]  /*60190*/  IMAD.MOV.U32 R7, RZ, RZ, R4 ;  /* 0x000000ffff077224 */ /* 0x008fe200078e0004 */
[----:B------:R-:W-:Y:S01]  /*601a0*/  ISETP.GE.U32.AND P0, PT, R4, UR4, PT ;  /* 0x0000000404007c0c */ /* 0x000fe2000bf06070 */
[----:B------:R-:W-:-:S05]  /*601b0*/  IMAD.IADD R6, R5, 0x1, R3 ;  /* 0x0000000105067824 */ /* 0x000fca00078e0203 */
[----:B------:R0:W-:Y:S01]  /*601c0*/  STL [R1+0xa08], R6 ;  /* 0x000a080601007387 */ /* 0x0001e20000100800 */
[----:B------:R-:W-:-:S03]  /*601d0*/  ISETP.GE.U32.AND.EX P0, PT, R6, UR5, PT, P0 ;  /* 0x0000000506007c0c */ /* 0x000fc6000bf06100 */
[----:B------:R0:W-:Y:S10]  /*601e0*/  STL [R1+0xa0c], R7 ;  /* 0x000a0c0701007387 */ /* 0x0001f40000100800 */
[----:B0-----:R-:W-:Y:S05]  /*601f0*/  @P0 BRA `(.L_x_1563) ;  /* 0x0000000400880947 */ /* 0x001fea0003800000 */
[----:B------:R-:W0:Y:S01]  /*60200*/  S2UR UR6, SR_CTAID.X ;  /* 0x00000000000679c3 */ /* 0x000e220000002500 */
[----:B------:R-:W-:Y:S01]  /*60210*/  ULDC.64 UR12, c[0x0][0x628] ;  /* 0x00018a00000c7ab9 */ /* 0x000fe20000000a00 */
[----:B------:R-:W-:Y:S01]  /*60220*/  ULDC UR4, c[0x0][0x150] ;  /* 0x0000540000047ab9 */ /* 0x000fe20000000800 */
[----:B------:R-:W-:Y:S01]  /*60230*/  ISETP.NE.U32.AND P0, PT, RZ, UR12, PT ;  /* 0x0000000cff007c0c */ /* 0x000fe2000bf05070 */
[----:B------:R-:W-:Y:S01]  /*60240*/  ULDC UR15, c[0x0][0x630] ;  /* 0x00018c00000f7ab9 */ /* 0x000fe20000000800 */
[C---:B------:R-:W-:Y:S01]  /*60250*/  R2UR UR16, R7.reuse ;  /* 0x00000000071072ca */ /* 0x040fe200000e0000 */
[----:B------:R-:W-:Y:S01]  /*60260*/  ULDC UR19, c[0x0][0x154] ;  /* 0x0000550000137ab9 */ /* 0x000fe20000000800 */
[----:B------:R-:W-:Y:S01]  /*60270*/  ISETP.NE.AND.EX P0, PT, RZ, UR13, PT, P0 ;  /* 0x0000000dff007c0c */ /* 0x000fe2000bf05300 */
[----:B------:R-:W1:Y:S01]  /*60280*/  S2UR UR18, SR_CTAID.Y ;  /* 0x00000000001279c3 */ /* 0x000e620000002600 */
[----:B------:R-:W-:Y:S02]  /*60290*/  R2UR UR17, R6 ;  /* 0x00000000061172ca */ /* 0x000fe400000e0000 */
[----:B------:R-:W-:-:S02]  /*602a0*/  R2UR UR10, R7 ;  /* 0x00000000070a72ca */ /* 0x000fc400000e0000 */
[----:B------:R-:W-:Y:S02]  /*602b0*/  R2UR UR11, R6 ;  /* 0x00000000060b72ca */ /* 0x000fe400000e0000 */
[----:B0-----:R-:W-:-:S05]  /*602c0*/  I2FP.F32.U32 R0, UR6 ;  /* 0x0000000600007c45 */ /* 0x001fca0008201000 */
[----:B------:R-:W-:-:S04]  /*602d0*/  FMUL R0, R0, UR4 ;  /* 0x0000000400007c20 */ /* 0x000fc80008400000 */
[----:B------:R0:W3:Y:S01]  /*602e0*/  F2I.U32.TRUNC.NTZ R3, R0 ;  /* 0x0000000000037305 */ /* 0x0000e2000020f000 */
[----:B-1----:R-:W-:Y:S05]  /*602f0*/  @!P0 BRA `(.L_x_1564) ;  /* 0x0000000000308947 */ /* 0x002fea0003800000 */
        /* <DEDUP_REMOVED lines=12> */
.L_x_1564:
[----:B------:R-:W-:Y:S01]  /*603c0*/  USHF.R.U64 UR42, UR10, UR15, UR11 ;  /* 0x0000000f0a2a7299 */ /* 0x000fe2000800120b */
[----:B0-----:R-:W-:Y:S01]  /*603d0*/  I2FP.F32.U32 R0, UR18 ;  /* 0x0000001200007c45 */ /* 0x001fe20008201000 */
[----:B------:R-:W-:Y:S02]  /*603e0*/  USHF.R.U32.HI UR4, URZ, UR15, UR11 ;  /* 0x0000000f3f047299 */ /* 0x000fe4000801160b */
[----:B------:R-:W-:Y:S02]  /*603f0*/  UIADD3 UR10, UP0, URZ, -UR42, URZ ;  /* 0x8000002a3f0a7290 */ /* 0x000fe4000ff1e03f */
[----:B------:R-:W-:Y:S01]  /*60400*/  FMUL R0, R0, UR19 ;  /* 0x0000001300007c20 */ /* 0x000fe20008400000 */
[----:B------:R-:W-:Y:S01]  /*60410*/  ULDC.64 UR12, c[0x0][0x620] ;  /* 0x00018800000c7ab9 */ /* 0x000fe20000000a00 */
[----:B------:R-:W-:Y:S01]  /*60420*/  UIADD3.X UR4, URZ, ~UR4, URZ, UP0, !UPT ;  /* 0x800000043f047290 */ /* 0x000fe200087fe43f */
[----:B------:R-:W-:Y:S01]  /*60430*/  UMOV UR8, UR16 ;  /* 0x0000001000087c82 */ /* 0x000fe20008000000 */
[----:B------:R-:W-:-:S02]  /*60440*/  UMOV UR9, UR17 ;  /* 0x0000001100097c82 */ /* 0x000fc40008000000 */
[----:B------:R-:W-:Y:S01]  /*60450*/  UIMAD UR4, UR4, UR12, URZ ;  /* 0x0000000c040472a4 */ /* 0x000fe2000f8e023f */
[----:B------:R-:W0:Y:S01]  /*60460*/  F2I.U32.TRUNC.NTZ R0, R0 ;  /* 0x0000000000007305 */ /* 0x000e22000020f000 */
[----:B------:R-:W-:Y:S01]  /*60470*/  UIMAD.WIDE.U32 UR8, UR10, UR12, UR8 ;  /* 0x0000000c0a0872a5 */ /* 0x000fe2000f8e0008 */
[----:B---3--:R-:W-:Y:S01]  /*60480*/  R2UR UR12, R3 ;  /* 0x00000000030c72ca */ /* 0x008fe200000e0000 */
[----:B------:R-:W-:Y:S01]  /*60490*/  UIMAD UR10, UR10, UR13, UR4 ;  /* 0x0000000d0a0a72a4 */ /* 0x000fe2000f8e0204 */
[----:B------:R-:W-:Y:S01]  /*604a0*/  ULDC UR11, c[0x0][0x618] ;  /* 0x00018600000b7ab9 */ /* 0x000fe20000000800 */
[----:B------:R-:W-:Y:S02]  /*604b0*/  ULDC UR21, c[0x0][0x658] ;  /* 0x0001960000157ab9 */ /* 0x000fe40000000800 */
[----:B------:R-:W-:Y:S01]  /*604c0*/  UIADD3 UR9, UR9, UR10, URZ ;  /* 0x0000000a09097290 */ /* 0x000fe2000fffe03f */
[----:B------:R-:W-:Y:S01]  /*604d0*/  UMOV UR15, 0xffffffff ;  /* 0xffffffff000f7882 */ /* 0x000fe20000000000 */
[----:B------:R-:W-:Y:S01]  /*604e0*/  ULDC.64 UR4, c[0x0][0x640] ;  /* 0x0001900000047ab9 */ /* 0x000fe20000000a00 */
[----:B------:R-:W-:Y:S01]  /*604f0*/  USHF.L.U32 UR15, UR15, UR21, URZ ;  /* 0x000000150f0f7299 */ /* 0x000fe2000800063f */
[----:B------:R-:W-:Y:S01]  /*60500*/  ISETP.NE.U32.AND P0, PT, RZ, UR4, PT ;  /* 0x00000004ff007c0c */ /* 0x000fe2000bf05070 */
[----:B------:R-:W-:-:S02]  /*60510*/  USHF.R.U64 UR16, UR8, UR11, UR9 ;  /* 0x0000000b08107299 */ /* 0x000fc40008001209 */
[----:B------:R-:W-:Y:S01]  /*60520*/  USHF.R.U32.HI UR8, URZ, UR11, UR9 ;  /* 0x0000000b3f087299 */ /* 0x000fe20008011609 */
[----:B0-----:R-:W-:Y:S01]  /*60530*/  R2UR UR14, R0 ;  /* 0x00000000000e72ca */ /* 0x001fe200000e0000 */
[----:B------:R-:W-:Y:S01]  /*60540*/  ULDC UR17, c[0x0][0x608] ;  /* 0x0001820000117ab9 */ /* 0x000fe20000000800 */
[----:B------:R-:W-:Y:S01]  /*60550*/  ULOP3.LUT UR40, URZ, UR15, URZ, 0x33, !UPT ;  /* 0x0000000f3f287292 */ /* 0x000fe2000f8e333f */
[----:B------:R-:W-:Y:S01]  /*60560*/  ISETP.NE.AND.EX P0, PT, RZ, UR5, PT, P0 ;  /* 0x00000005ff007c0c */ /* 0x000fe2000bf05300 */
[----:B------:R-:W-:Y:S02]  /*60570*/  USHF.R.U64 UR15, UR16, UR17, UR8 ;  /* 0x00000011100f7299 */ /* 0x000fe40008001208 */
[----:B------:R-:W-:Y:S02]  /*60580*/  USHF.R.U32.HI UR8, URZ, UR17, UR8 ;  /* 0x000000113f087299 */ /* 0x000fe40008011608 */
[----:B------:R-:W-:Y:S02]  /*60590*/  UIADD3 UR12, -UR12, URZ, URZ ;  /* 0x0000003f0c0c7290 */ /* 0x000fe4000fffe13f */
[----:B------:R-:W-:Y:S01]  /*605a0*/  USHF.R.U64 UR17, UR15, UR21, UR8 ;  /* 0x000000150f117299 */ /* 0x000fe20008001208 */
[----:B------:R-:W-:Y:S01]  /*605b0*/  UMOV UR19, 0x1 ;  /* 0x0000000100137882 */ /* 0x000fe20000000000 */
[----:B------:R-:W-:Y:S01]  /*605c0*/  ULDC UR13, c[0x0][0x144] ;  /* 0x00005100000d7ab9 */ /* 0x000fe20000000800 */
[----:B------:R-:W-:Y:S01]  /*605d0*/  ULDC UR7, c[0x0][0x600] ;  /* 0x0001800000077ab9 */ /* 0x000fe20000000800 */
[----:B------:R-:W-:-:S02]  /*605e0*/  USHF.L.U32 UR24, UR19, UR21, URZ ;  /* 0x0000001513187299 */ /* 0x000fc4000800063f */
[----:B------:R-:W-:Y:S02]  /*605f0*/  USHF.R.U32.HI UR8, URZ, UR21, UR8 ;  /* 0x000000153f087299 */ /* 0x000fe40008011608 */
[----:B------:R-:W-:Y:S02]  /*60600*/  UIMAD UR21, UR13, UR12, UR6 ;  /* 0x0000000c0d1572a4 */ /* 0x000fe4000f8e0206 */
[----:B------:R-:W-:Y:S02]  /*60610*/  UIADD3 UR20, UR7, -0x1, URZ ;  /* 0xffffffff07147890 */ /* 0x000fe4000fffe03f */
[----:B------:R-:W-:Y:S01]  /*60620*/  UIADD3 UR19, -UR14, URZ, URZ ;  /* 0x0000003f0e137290 */ /* 0x000fe2000fffe13f */
[----:B------:R-:W-:Y:S01]  /*60630*/  ULDC UR25, c[0x0][0x148] ;  /* 0x0000520000197ab9 */ /* 0x000fe20000000800 */
[----:B------:R-:W-:Y:S01]  /*60640*/  ULDC UR22, c[0x0][0x648] ;  /* 0x0001920000167ab9 */ /* 0x000fe20000000800 */
[----:B------:R-:W-:Y:S01]  /*60650*/  ULDC UR23, c[0x0][0x638] ;  /* 0x00018e0000177ab9 */ /* 0x000fe20000000800 */
        /* <DEDUP_REMOVED lines=14> */
.L_x_1565:
[----:B------:R-:W-:Y:S01]  /*60740*/  UISETP.NE.AND UP0, UPT, UR39, URZ, UPT ;  /* 0x0000003f2700728c */ /* 0x000fe2000bf05270 */
[----:B------:R-:W-:Y:S01]  /*60750*/  IMAD.MOV.U32 R0, RZ, RZ, 0x1 ;  /* 0x00000001ff007424 */ /* 0x000fe200078e00ff */
[----:B------:R-:W-:Y:S02]  /*60760*/  USHF.R.U64 UR4, UR6, UR22, UR8 ;  /* 0x0000001606047299 */ /* 0x000fe40008001208 */
[----:B------:R-:W-:Y:S02]  /*60770*/  ULOP3.LUT UR40, UR15, UR40, URZ, 0xc0, !UPT ;  /* 0x000000280f287292 */ /* 0x000fe4000f8ec03f */
[----:B------:R-:W-:Y:S02]  /*60780*/  UIADD3 UR5, -UR4, URZ, URZ ;  /* 0x0000003f04057290 */ /* 0x000fe4000fffe13f */
[----:B------:R-:W-:Y:S02]  /*60790*/  UIMAD UR40, UR24, UR4, UR40 ;  /* 0x00000004182872a4 */ /* 0x000fe4000f8e0228 */
[----:B------:R-:W-:-:S02]  /*607a0*/  ULOP3.LUT UR16, UR16, UR20, URZ, 0xc0, !UPT ;  /* 0x0000001410107292 */ /* 0x000fc4000f8ec03f */
[----:B------:R-:W-:Y:S02]  /*607b0*/  @UP0 UIMAD UR21, UR25, UR19, UR18 ;  /* 0x00000013191502a4 */ /* 0x000fe4000f8e0212 */
[----:B------:R-:W-:-:S03]  /*607c0*/  UIMAD UR4, UR5, UR23, UR17 ;  /* 0x00000017050472a4 */ /* 0x000fc6000f8e0211 */
[----:B------:R-:W-:Y:S01]  /*607d0*/  ULDC UR5, c[0x0][0x610] ;  /* 0x0001840000057ab9 */ /* 0x000fe20000000800 */
[----:B------:R-:W-:Y:S02]  /*607e0*/  UIMAD UR4, UR4, UR7, UR16 ;  /* 0x00000007040472a4 */ /* 0x000fe4000f8e0210 */
[----:B------:R-:W-:-:S04]  /*607f0*/  UIMAD UR40, UR40, UR5, UR21 ;  /* 0x00000005282872a4 */ /* 0x000fc8000f8e0215 */
[----:B------:R-:W-:Y:S02]  /*60800*/  USEL UR41, UR4, UR40, !UP0 ;  /* 0x0000002804297287 */ /* 0x000fe4000c000000 */
[----:B------:R-:W-:-:S12]  /*60810*/  USEL UR40, UR40, UR4, !UP0 ;  /* 0x0000000428287287 */ /* 0x000fd8000c000000 */
.L_x_1563:
[----:B------:R-:W-:-:S13]  /*60820*/  LOP3.LUT P0, RZ, R0, 0xff, RZ, 0xc0, !PT ;  /* 0x000000ff00ff7812 */ /* 0x000fda000780c0ff */
[----:B------:R-:W-:Y:S05]  /*60830*/  @P0 BRA `(.L_x_1566) ;  /* 0xfffffa0800d40947 */ /* 0x000fea000383ffff */
[----:B------:R-:W-:Y:S05]  /*60840*/  EXIT ;  /* 0x000000000000794d */ /* 0x000fea0003800000 */
.L_x_7:
[----:B------:R-:W2:Y:S01]  /*60850*/  LDL R4, [R1+0xa0c] ;  /* 0x000a0c0001047983 */ /* 0x000ea20000100800 */
[----:B------:R-:W-:-:S03]  /*60860*/  ULDC.64 UR4, c[0x0][0x650] ;  /* 0x0001940000047ab9 */ /* 0x000fc60000000a00 */
[----:B------:R-:W3:Y:S01]  /*60870*/  LDL R2, [R1+0xa08] ;  /* 0x000a080001027983 */ /* 0x000ee20000100800 */
[----:B0-----:R-:W-:Y:S01]  /*60880*/  PRMT R0, RZ, 0x7610, R0 ;  /* 0x00007610ff007816 */ /* 0x001fe20000000000 */
[----:B------:R-:W-:Y:S01]  /*60890*/  IMAD.MOV.U32 R3, RZ, RZ, -0x1 ;  /* 0xffffffffff037424 */ /* 0x000fe200078e00ff */
[----:B------:R-:W-:Y:S01]  /*608a0*/  MOV R5, 0xffffffff ;  /* 0xffffffff00057802 */ /* 0x000fe20000000f00 */
[----:B------:R-:W-:Y:S01]  /*608b0*/  IMAD.MOV.U32 R11, RZ, RZ, -0x1 ;  /* 0xffffffffff0b7424 */ /* 0x000fe200078e00ff */
[----:B--2---:R-:W-:-:S04]  /*608c0*/  ISETP.GE.U32.AND P0, PT, R4, UR4, PT ;  /* 0x0000000404007c0c */ /* 0x004fc8000bf06070 */
[----:B---3--:R-:W-:-:S13]  /*608d0*/  ISETP.GE.U32.AND.EX P0, PT, R2, UR5, PT, P0 ;  /* 0x0000000502007c0c */ /* 0x008fda000bf06100 */
        /* <DEDUP_REMOVED lines=21> */
.L_x_1568:
[----:B------:R-:W-:Y:S01]  /*60a30*/  USHF.R.U64 UR4, UR14, UR19, UR15 ;  /* 0x000000130e047299 */ /* 0x000fe2000800120f */
[----:B------:R-:W-:Y:S01]  /*60a40*/  R2UR UR7, R2 ;  /* 0x00000000020772ca */ /* 0x000fe200000e0000 */
[----:B------:R-:W-:Y:S02]  /*60a50*/  USHF.R.U32.HI UR5, URZ, UR19, UR15 ;  /* 0x000000133f057299 */ /* 0x000fe4000801160f */
[----:B------:R-:W-:Y:S01]  /*60a60*/  UIADD3 UR13, UP0, URZ, -UR4, URZ ;  /* 0x800000043f0d7290 */ /* 0x000fe2000ff1e03f */
[----:B------:R-:W-:Y:S01]  /*60a70*/  ULDC.64 UR14, c[0x0][0x620] ;  /* 0x00018800000e7ab9 */ /* 0x000fe20000000a00 */
[----:B------:R-:W-:Y:S02]  /*60a80*/  UMOV UR6, UR20 ;  /* 0x0000001400067c82 */ /* 0x000fe40008000000 */
[----:B------:R-:W-:Y:S02]  /*60a90*/  UIADD3.X UR5, URZ, ~UR5, URZ, UP0, !UPT ;  /* 0x800000053f057290 */ /* 0x000fe400087fe43f */
[----:B------:R-:W-:-:S02]  /*60aa0*/  UISETP.NE.AND UP1, UPT, UR39, URZ, UPT ;  /* 0x0000003f2700728c */ /* 0x000fc4000bf25270 */
[----:B------:R-:W-:Y:S02]  /*60ab0*/  UIMAD UR5, UR5, UR14, URZ ;  /* 0x0000000e050572a4 */ /* 0x000fe4000f8e023f */
[----:B------:R-:W-:Y:S02]  /*60ac0*/  UIMAD.WIDE.U32 UR6, UR13, UR14, UR6 ;  /* 0x0000000e0d0672a5 */ /* 0x000fe4000f8e0006 */
[----:B------:R-:W-:Y:S01]  /*60ad0*/  UIMAD UR5, UR13, UR15, UR5 ;  /* 0x0000000f0d0572a4 */ /* 0x000fe2000f8e0205 */
[----:B------:R-:W-:Y:S02]  /*60ae0*/  ULDC UR14, c[0x0][0x608] ;  /* 0x00018200000e7ab9 */ /* 0x000fe40000000800 */
[----:B------:R-:W-:Y:S01]  /*60af0*/  ULDC UR13, c[0x0][0x618] ;  /* 0x00018600000d7ab9 */ /* 0x000fe20000000800 */
[----:B------:R-:W-:Y:S01]  /*60b00*/  UIADD3 UR5, UR7, UR5, URZ ;  /* 0x0000000507057290 */ /* 0x000fe2000fffe03f */
[----:B------:R-:W-:Y:S01]  /*60b10*/  ULDC UR22, c[0x0][0x658] ;  /* 0x0001960000167ab9 */ /* 0x000fe20000000800 */
[----:B------:R-:W-:-:S02]  /*60b20*/  @UP1 UIMAD UR8, UR11, UR12, UR10 ;  /* 0x0000000c0b0812a4 */ /* 0x000fc4000f8e020a */
[----:B------:R-:W-:Y:S02]  /*60b30*/  USHF.R.U64 UR17, UR6, UR13, UR5 ;  /* 0x0000000d06117299 */ /* 0x000fe40008001205 */
[----:B------:R-:W-:Y:S01]  /*60b40*/  USHF.R.U32.HI UR5, URZ, UR13, UR5 ;  /* 0x0000000d3f057299 */ /* 0x000fe20008011605 */
[----:B------:R-:W-:Y:S01]  /*60b50*/  ULDC.64 UR6, c[0x0][0x640] ;  /* 0x0001900000067ab9 */ /* 0x000fe20000000a00 */
[----:B------:R-:W-:Y:S01]  /*60b60*/  UMOV UR10, 0xffffffff ;  /* 0xffffffff000a7882 */ /* 0x000fe20000000000 */
[----:B------:R-:W-:Y:S01]  /*60b70*/  ISETP.NE.U32.AND P0, PT, RZ, UR6, PT ;  /* 0x00000006ff007c0c */ /* 0x000fe2000bf05070 */
[----:B------:R-:W-:Y:S02]  /*60b80*/  USHF.R.U64 UR18, UR17, UR14, UR5 ;  /* 0x0000000e11127299 */ /* 0x000fe40008001205 */
[----:B------:R-:W-:Y:S01]  /*60b90*/  USHF.R.U32.HI UR5, URZ, UR14, UR5 ;  /* 0x0000000e3f057299 */ /* 0x000fe20008011605 */
[----:B------:R-:W-:Y:S01]  /*60ba0*/  ISETP.NE.AND.EX P0, PT, RZ, UR7, PT, P0 ;  /* 0x00000007ff007c0c */ /* 0x000fe2000bf05300 */
[----:B------:R-:W-:-:S02]  /*60bb0*/  USHF.L.U32 UR11, UR10, UR22, URZ ;  /* 0x000000160a0b7299 */ /* 0x000fc4000800063f */
[----:B------:R-:W-:Y:S01]  /*60bc0*/  USHF.R.U64 UR19, UR18, UR22, UR5 ;  /* 0x0000001612137299 */ /* 0x000fe20008001205 */
[----:B------:R-:W-:Y:S01]  /*60bd0*/  ULDC UR20, c[0x0][0x600] ;  /* 0x0001800000147ab9 */ /* 0x000fe20000000800 */
[----:B------:R-:W-:Y:S02]  /*60be0*/  USHF.R.U32.HI UR10, URZ, UR22, UR5 ;  /* 0x000000163f0a7299 */ /* 0x000fe40008011605 */
[----:B------:R-:W-:Y:S02]  /*60bf0*/  UIADD3 UR21, UR20, -0x1, URZ ;  /* 0xffffffff14157890 */ /* 0x000fe4000fffe03f */
[----:B------:R-:W-:Y:S01]  /*60c00*/  ULOP3.LUT UR26, URZ, UR11, URZ, 0x33, !UPT ;  /* 0x0000000b3f1a7292 */ /* 0x000fe2000f8e333f */
        /* <DEDUP_REMOVED lines=17> */
.L_x_1569:
[----:B------:R-:W-:Y:S01]  /*60d20*/  USHF.R.U64 UR6, UR5, UR23, UR10 ;  /* 0x0000001705067299 */ /* 0x000fe2000800120a */
[----:B------:R-:W-:Y:S01]  /*60d30*/  IMAD.MOV.U32 R0, RZ, RZ, 0x1 ;  /* 0x00000001ff007424 */ /* 0x000fe200078e00ff */
[----:B------:R-:W-:Y:S01]  /*60d40*/  USHF.L.U32 UR25, UR25, UR22, URZ ;  /* 0x0000001619197299 */ /* 0x000fe2000800063f */
[----:B------:R-:W-:Y:S01]  /*60d50*/  MOV R11, UR4 ;  /* 0x00000004000b7c02 */ /* 0x000fe20008000f00 */
[----:B------:R-:W-:Y:S02]  /*60d60*/  ULOP3.LUT UR5, UR18, UR26, URZ, 0xc0, !UPT ;  /* 0x0000001a12057292 */ /* 0x000fe4000f8ec03f */
[----:B------:R-:W-:Y:S02]  /*60d70*/  UIADD3 UR7, -UR6, URZ, URZ ;  /* 0x0000003f06077290 */ /* 0x000fe4000fffe13f */
[----:B------:R-:W-:Y:S02]  /*60d80*/  UIMAD UR6, UR25, UR6, UR5 ;  /* 0x00000006190672a4 */ /* 0x000fe4000f8e0205 */
[----:B------:R-:W-:-:S02]  /*60d90*/  ULOP3.LUT UR17, UR17, UR21, URZ, 0xc0, !UPT ;  /* 0x0000001511117292 */ /* 0x000fc4000f8ec03f */
[----:B------:R-:W-:Y:S02]  /*60da0*/  UIMAD UR5, UR7, UR24, UR19 ;  /* 0x00000018070572a4 */ /* 0x000fe4000f8e0213 */
[----:B------:R-:W-:Y:S01]  /*60db0*/  UISETP.NE.AND UP0, UPT, UR39, URZ, UPT ;  /* 0x0000003f2700728c */ /* 0x000fe2000bf05270 */
[----:B------:R-:W-:Y:S01]  /*60dc0*/  ULDC UR7, c[0x0][0x610] ;  /* 0x0001840000077ab9 */ /* 0x000fe20000000800 */
[----:B------:R-:W-:Y:S02]  /*60dd0*/  UIMAD UR5, UR5, UR20, UR17 ;  /* 0x00000014050572a4 */ /* 0x000fe4000f8e0211 */
[----:B------:R-:W-:-:S04]  /*60de0*/  UIMAD UR8, UR6, UR7, UR8 ;  /* 0x00000007060872a4 */ /* 0x000fc8000f8e0208 */
[----:B------:R-:W-:Y:S02]  /*60df0*/  USEL UR6, UR5, UR8, !UP0 ;  /* 0x0000000805067287 */ /* 0x000fe4000c000000 */
[----:B------:R-:W-:-:S04]  /*60e00*/  USEL UR8, UR8, UR5, !UP0 ;  /* 0x0000000508087287 */ /* 0x000fc8000c000000 */
[----:B------:R-:W-:Y:S02]  /*60e10*/  IMAD.U32 R3, RZ, RZ, UR6 ;  /* 0x00000006ff037e24 */ /* 0x000fe4000f8e00ff */
[----:B------:R-:W-:-:S07]  /*60e20*/  IMAD.U32 R5, RZ, RZ, UR8 ;  /* 0x00000008ff057e24 */ /* 0x000fce000f8e00ff */
.L_x_1567:
[----:B------:R-:W-:-:S08]  /*60e30*/  NOP ;  /* 0x0000000000007918 */ /* 0x000fd00000000000 */
[----:B-1----:R-:W0:-:S00]  /*60e40*/  USETMAXREG.DEALLOC.CTAPOOL 0x18 ;  /* 0x00000018000079c8 */ /* 0x002e0000080e0500 */
[----:B------:R-:W-:-:S13]  /*60e50*/  ISETP.NE.AND P0, PT, RZ, UR9, PT ;  /* 0x00000009ff007c0c */ /* 0x000fda000bf05270 */
[----:B------:R-:W-:Y:S05]  /*60e60*/  @P0 EXIT ;  /* 0x000000000000094d */ /* 0x000fea0003800000 */
[----:B0-----:R-:W-:Y:S01]  /*60e70*/  LOP3.LUT P0, RZ, R0, 0xff, RZ, 0xc0, !PT ;  /* 0x000000ff00ff7812 */ /* 0x001fe2000780c0ff */
[----:B------:R-:W-:Y:S01]  /*60e80*/  IMAD.MOV.U32 R0, RZ, RZ, 0x1 ;  /* 0x00000001ff007424 */ /* 0x000fe200078e00ff */
[----:B------:R-:W-:-:S11]  /*60e90*/  MOV R6, RZ ;  /* 0x000000ff00067202 */ /* 0x000fd60000000f00 */
[----:B------:R-:W-:Y:S05]  /*60ea0*/  @!P0 BRA `(.L_x_1570) ;  /* 0x0000000c00748947 */ /* 0x000fea0003800000 */
[----:B------:R-:W0:Y:S01]  /*60eb0*/  LDC R0, c[0x0][0x28c] ;  /* 0x0000a300ff007b82 */ /* 0x000e220000000800 */
[----:B------:R-:W1:Y:S01]  /*60ec0*/  S2R R9, SR_CgaCtaId ;  /* 0x0000000000097919 */ /* 0x000e620000008800 */
[----:B------:R-:W-:Y:S01]  /*60ed0*/  ULDC UR5, c[0x0][0x658] ;  /* 0x0001960000057ab9 */ /* 0x000fe20000000800 */
[----:B------:R-:W-:Y:S01]  /*60ee0*/  UMOV UR7, 0xffffffff ;  /* 0xffffffff00077882 */ /* 0x000fe20000000000 */
[----:B------:R-:W-:Y:S01]  /*60ef0*/  ULDC UR6, c[0x0][0xc] ;  /* 0x0000030000067ab9 */ /* 0x000fe20000000800 */
[----:B------:R-:W-:Y:S01]  /*60f00*/  USHF.L.U32 UR9, UR7, UR5, URZ ;  /* 0x0000000507097299 */ /* 0x000fe2000800063f */
[----:B------:R-:W-:Y:S01]  /*60f10*/  BSSY B0, `(.L_x_1570) ;  /* 0x00000d6000007945 */ /* 0x000fe20003800000 */
[----:B------:R-:W-:Y:S01]  /*60f20*/  UMOV UR8, 0x1 ;  /* 0x0000000100087882 */ /* 0x000fe20000000000 */
[----:B------:R-:W-:Y:S01]  /*60f30*/  ULDC UR7, c[0x0][0x10] ;  /* 0x0000040000077ab9 */ /* 0x000fe20000000800 */
[----:B------:R-:W-:Y:S01]  /*60f40*/  USHF.L.U32 UR5, UR8, UR5, URZ ;  /* 0x0000000508057299 */ /* 0x000fe2000800063f */
[----:B------:R-:W-:Y:S01]  /*60f50*/  IMAD.MOV.U32 R8, RZ, RZ, 0x1 ;  /* 0x00000001ff087424 */ /* 0x000fe200078e00ff */
[----:B------:R-:W-:Y:S01]  /*60f60*/  UIMAD.WIDE.U32 UR6, UR6, UR7, URZ ;  /* 0x00000007060672a5 */ /* 0x000fe2000f8e003f */
[----:B------:R-:W-:Y:S01]  /*60f70*/  IMAD.MOV.U32 R6, RZ, RZ, RZ ;  /* 0x000000ffff067224 */ /* 0x000fe200078e00ff */
[----:B------:R-:W-:Y:S01]  /*60f80*/  ULDC UR8, c[0x0][0x14] ;  /* 0x0000050000087ab9 */ /* 0x000fe20000000800 */
[----:B------:R-:W-:Y:S01]  /*60f90*/  ULDC UR4, c[0x0][0x600] ;  /* 0x0001800000047ab9 */ /* 0x000fe20000000800 */
[----:B------:R-:W-:-:S02]  /*60fa0*/  UIMAD.WIDE.U32 UR20, UR6, UR8, URZ ;  /* 0x00000008061472a5 */ /* 0x000fc4000f8e003f */
[----:B------:R-:W-:Y:S02]  /*60fb0*/  UIMAD UR7, UR7, UR8, URZ ;  /* 0x00000008070772a4 */ /* 0x000fe4000f8e023f */
[----:B------:R-:W-:Y:S02]  /*60fc0*/  ULOP3.LUT UR24, UR38, 0x2, URZ, 0xfc, !UPT ;  /* 0x0000000226187892 */ /* 0x000fe4000f8efc3f */
[----:B------:R-:W-:Y:S02]  /*60fd0*/  UIADD3 UR4, UR4, -0x1, URZ ;  /* 0xffffffff04047890 */ /* 0x000fe4000fffe03f */
[----:B------:R-:W-:Y:S01]  /*60fe0*/  ULOP3.LUT UR6, URZ, UR9, URZ, 0x33, !UPT ;  /* 0x000000093f067292 */ /* 0x000fe2000f8e333f */
[----:B0-----:R-:W-:Y:S01]  /*60ff0*/  VIADD R0, R0, 0x3f ;  /* 0x0000003f00007836 */ /* 0x001fe20000000000 */
[----:B------:R-:W-:Y:S01]  /*61000*/  UIADD3 UR7, UR21, UR7, URZ ;  /* 0x0000000715077290 */ /* 0x000fe2000fffe03f */
[----:B------:R-:W-:-:S03]  /*61010*/  ULDC.64 UR22, c[0x0][0x198] ;  /* 0x0000660000167ab9 */ /* 0x000fc60000000a00 */
[----:B------:R-:W-:-:S04]  /*61020*/  SHF.R.S32.HI R7, RZ, 0x1f, R0 ;  /* 0x0000001fff077819 */ /* 0x000fc80000011400 */
[----:B------:R-:W-:Y:S01]  /*61030*/  LEA.HI R7, R7, R0, RZ, 0x6 ;  /* 0x0000000007077211 */ /* 0x000fe200078f30ff */
[C---:B-1----:R-:W-:Y:S01]  /*61040*/  IMAD.SHL.U32 R16, R9.reuse, 0x100, RZ ;  /* 0x0000010009107824 */ /* 0x042fe200078e00ff */
[----:B------:R-:W-:Y:S01]  /*61050*/  SHF.L.U32 R9, R9, 0xe, RZ ;  /* 0x0000000e09097819 */ /* 0x000fe200000006ff */
[----:B------:R-:W-:Y:S01]  /*61060*/  IMAD.MOV.U32 R0, RZ, RZ, 0x1 ;  /* 0x00000001ff007424 */ /* 0x000fe200078e00ff */
[----:B------:R-:W-:Y:S02]  /*61070*/  SHF.R.S32.HI R7, RZ, 0x6, R7 ;  /* 0x00000006ff077819 */ /* 0x000fe40000011407 */
[----:B------:R-:W-:Y:S02]  /*61080*/  LOP3.LUT R16, R16, 0x100, RZ, 0xc0, !PT ;  /* 0x0000010010107812 */ /* 0x000fe400078ec0ff */
[----:B------:R-:W-:Y:S01]  /*61090*/  LOP3.LUT R9, R9, 0x4000, RZ, 0xc0, !PT ;  /* 0x0000400009097812 */ /* 0x000fe200078ec0ff */
[----:B------:R-:W-:-:S07]  /*610a0*/  VIADD R17, R7, 0x1 ;  /* 0x0000000107117836 */ /* 0x000fce0000000000 */
.L_x_1581:
[----:B------:R-:W-:-:S03]  /*610b0*/  UMOV UR8, 0xffffffff ;  /* 0xffffffff00087882 */ /* 0x000fc60000000000 */
[----:B------:R-:W-:Y:S05]  /*610c0*/  BRA.DIV UR8, `(.L_x_1571) ;  /* 0x0000000e08947947 */ /* 0x000fea000b800000 */
[----:B------:R-:W-:-:S13]  /*610d0*/  ELECT P6, URZ, PT ;  /* 0x00000000003f782f */ /* 0x000fda00038c0000 */
.L_x_1590:
[----:B------:R-:W0:Y:S01]  /*610e0*/  LDC R2, c[0x0][0x28c] ;  /* 0x0000a300ff027b82 */ /* 0x000e220000000800 */
[----:B------:R-:W-:Y:S01]  /*610f0*/  BSSY B1, `(.L_x_1572) ;  /* 0x000003a000017945 */ /* 0x000fe20003800000 */
[----:B0-----:R-:W-:-:S13]  /*61100*/  ISETP.LT.OR P6, PT, R2, 0x1, !P6 ;  /* 0x000000010200780c */ /* 0x001fda00077c1670 */
[----:B------:R-:W-:Y:S05]  /*61110*/  @P6 BRA `(.L_x_1573) ;  /* 0x0000000000dc6947 */ /* 0x000fea0003800000 */
[----:B------:R-:W-:Y:S01]  /*61120*/  LEA R2, R3, R16, 0x9 ;  /* 0x0000001003027211 */ /* 0x000fe200078e48ff */
[----:B------:R-:W-:Y:S01]  /*61130*/  IMAD R5, R5, 0x180, RZ ;  /* 0x0000018005057824 */ /* 0x000fe200078e02ff */
[----:B------:R-:W-:Y:S01]  /*61140*/  MOV R13, R6 ;  /* 0x00000006000d7202 */ /* 0x000fe20000000f00 */
[----:B------:R-:W-:Y:S02]  /*61150*/  IMAD.MOV.U32 R12, RZ, RZ, RZ ;  /* 0x000000ffff0c7224 */ /* 0x000fe400078e00ff */
[----:B------:R-:W-:Y:S02]  /*61160*/  IMAD.MOV.U32 R4, RZ, RZ, R17 ;  /* 0x000000ffff047224 */ /* 0x000fe400078e0011 */
[----:B------:R-:W-:-:S07]  /*61170*/  IMAD.MOV.U32 R3, RZ, RZ, R0 ;  /* 0x000000ffff037224 */ /* 0x000fce00078e0000 */
.L_x_1576:
[----:B------:R-:W0:Y:S01]  /*61180*/  S2R R15, SR_CgaCtaId ;  /* 0x00000000000f7919 */ /* 0x000e220000008800 */
[----:B------:R-:W-:Y:S02]  /*61190*/  MOV R10, 0x400 ;  /* 0x00000400000a7802 */ /* 0x000fe40000000f00 */
[----:B------:R-:W-:Y:S02]  /*611a0*/  SHF.L.U32 R14, R3, 0x1f, RZ ;  /* 0x0000001f030e7819 */ /* 0x000fe400000006ff */
[----:B0-----:R-:W-:-:S05]  /*611b0*/  LEA R10, R15, R10, 0x18 ;  /* 0x0000000a0f0a7211 */ /* 0x001fca00078ec0ff */
[----:B------:R-:W-:-:S04]  /*611c0*/  IMAD R15, R13, 0x8, R10 ;  /* 0x000000080d0f7824 */ /* 0x000fc800078e020a */
[----:B------:R-:W0:Y:S02]  /*611d0*/  SYNCS.PHASECHK.TRANS64.TRYWAIT P0, [R15+URZ+0x10], R14 ;  /* 0x0000100e0f0075a7 */ /* 0x000e24000800017f */
[----:B0-----:R-:W-:Y:S05]  /*611e0*/  @!P0 BRA `(.L_x_1574) ;  /* 0x0000000c006c8947 */ /* 0x001fea0003800000 */
.L_x_1591:
[----:B------:R-:W1:Y:S01]  /*611f0*/  S2R R18, SR_TID.X ;  /* 0x0000000000127919 */ /* 0x000e620000002100 */
[----:B------:R-:W-:-:S04]  /*61200*/  UPRMT UR8, UR24, 0x9910, URZ ;  /* 0x0000991018087896 */ /* 0x000fc8000800003f */
[----:B------:R-:W-:Y:S01]  /*61210*/  UISETP.NE.AND UP0, UPT, UR8, 0x2, UPT ;  /* 0x000000020800788c */ /* 0x000fe2000bf05270 */
[----:B-1----:R-:W-:-:S13]  /*61220*/  LOP3.LUT P0, RZ, R18, 0x7f, RZ, 0xc0, !PT ;  /* 0x0000007f12ff7812 */ /* 0x002fda000780c0ff */
[----:B0-----:R-:W0:Y:S02]  /*61230*/  @!P0 LDC R14, c[0x0][0x500] ;  /* 0x00014000ff0e8b82 */ /* 0x001e240000000800 */
[----:B0-----:R0:W-:Y:S01]  /*61240*/  @!P0 SYNCS.ARRIVE.TRANS64 RZ, [R15+URZ], R14 ;  /* 0x0000000e0fff89a7 */ /* 0x0011e2000800003f */
[----:B------:R-:W-:-:S13]  /*61250*/  PLOP3.LUT P0, PT, PT, PT, UP0, 0x80, 0x0 ;  /* 0x000000000000781c */ /* 0x000fda0003f0f008 */
[----:B0-----:R-:W-:Y:S05]  /*61260*/  @P0 BRA `(.L_x_1575) ;  /* 0x0000000000040947 */ /* 0x001fea0003800000 */
[----:B------:R-:W-:Y:S01]  /*61270*/  BPT.TRAP 0x1 ;  /* 0x000000040000795c */ /* 0x000fe20000300000 */
.L_x_1575:
[----:B------:R-:W-:Y:S01]  /*61280*/  R2UR UR9, R15 ;  /* 0x000000000f0972ca */ /* 0x000fe200000e0000 */
[----:B------:R-:W-:Y:S01]  /*61290*/  IMAD R15, R13, 0x8000, R9 ;  /* 0x000080000d0f7824 */ /* 0x000fe200078e0209 */
[----:B------:R-:W-:Y:S01]  /*612a0*/  R2UR UR18, R5 ;  /* 0x00000000051272ca */ /* 0x000fe200000e0000 */
[--C-:B------:R-:W-:Y:S01]  /*612b0*/  IMAD R14, R13, 0xc000, R10.reuse ;  /* 0x0000c0000d0e7824 */ /* 0x100fe200078e020a */
[----:B------:R-:W-:Y:S01]  /*612c0*/  UIADD3 UR14, UP0, UR22, 0xf0, URZ ;  /* 0x000000f0160e7890 */ /* 0x000fe2000ff1e03f */
[----:B------:R-:W-:Y:S01]  /*612d0*/  IMAD R15, R15, 0x2, R10 ;  /* 0x000000020f0f7824 */ /* 0x000fe200078e020a */
[----:B------:R-:W-:Y:S01]  /*612e0*/  R2UR UR10, R12 ;  /* 0x000000000c0a72ca */ /* 0x000fe200000e0000 */
[----:B------:R-:W-:Y:S01]  /*612f0*/  VIADD R4, R4, 0xffffffff ;  /* 0xffffffff04047836 */ /* 0x000fe20000000000 */
[----:B------:R-:W-:Y:S01]  /*61300*/  R2UR UR8, R14 ;  /* 0x000000000e0872ca */ /* 0x000fe200000e0000 */
[----:B------:R-:W-:Y:S01]  /*61310*/  UIADD3 UR26, UP1, UR22, 0x1f0, URZ ;  /* 0x000001f0161a7890 */ /* 0x000fe2000ff3e03f */
[----:B------:R-:W-:Y:S01]  /*61320*/  R2UR UR11, R15 ;  /* 0x000000000f0b72ca */ /* 0x000fe200000e0000 */
[----:B------:R-:W-:Y:S01]  /*61330*/  UIADD3.X UR15, URZ, UR23, URZ, UP0, !UPT ;  /* 0x000000173f0f7290 */ /* 0x000fe200087fe43f */
[----:B------:R-:W-:Y:S01]  /*61340*/  R2UR UR12, R11 ;  /* 0x000000000b0c72ca */ /* 0x000fe200000e0000 */
[----:B------:R-:W-:Y:S01]  /*61350*/  UIADD3.X UR27, URZ, UR23, URZ, UP1, !UPT ;  /* 0x000000173f1b7290 */ /* 0x000fe20008ffe43f */
[----:B------:R-:W-:Y:S01]  /*61360*/  R2UR UR19, R2 ;  /* 0x00000000021372ca */ /* 0x000fe200000e0000 */
[----:B------:R-:W-:Y:S01]  /*61370*/  UMOV UR16, 0x0 ;  /* 0x0000000000107882 */ /* 0x000fe20000000000 */
[----:B------:R-:W-:Y:S01]  /*61380*/  ISETP.GT.AND P1, PT, R4, 0x1, PT ;  /* 0x000000010400780c */ /* 0x000fe20003f24270 */
[----:B------:R-:W-:Y:S01]  /*61390*/  UMOV UR17, 0x10000000 ;  /* 0x1000000000117882 */ /* 0x000fe20000000000 */
[----:B------:R-:W-:Y:S01]  /*613a0*/  IADD3 R13, R13, 0x1, RZ ;  /* 0x000000010d0d7810 */ /* 0x000fe20007ffe0ff */
[----:B------:R-:W-:Y:S01]  /*613b0*/  UMOV UR25, 0x30000 ;  /* 0x0003000000197882 */ /* 0x000fe20000000000 */
[----:B------:R-:W-:Y:S01]  /*613c0*/  VIADD R12, R12, 0x40 ;  /* 0x000000400c0c7836 */ /* 0x000fe20000000000 */
[----:B------:R-:W-:Y:S01]  /*613d0*/  UIADD3 UR8, UR8, 0x100, URZ ;  /* 0x0000010008087890 */ /* 0x000fe2000fffe03f */
[----:B------:R-:W-:Y:S01]  /*613e0*/  ISETP.NE.AND P0, PT, R13, 0x2, PT ;  /* 0x000000020d00780c */ /* 0x000fe20003f05270 */
[----:B------:R-:W-:-:S03]  /*613f0*/  UIADD3 UR13, UR11, 0x18100, URZ ;  /* 0x000181000b0d7890 */ /* 0x000fc6000fffe03f */
[----:B------:R-:W-:Y:S01]  /*61400*/  UMOV UR11, UR18 ;  /* 0x00000012000b7c82 */ /* 0x000fe20008000000 */
[----:B------:R-:W-:Y:S02]  /*61410*/  SEL R10, RZ, 0x1, P0 ;  /* 0x00000001ff0a7807 */ /* 0x000fe40000000000 */
[----:B------:R-:W-:Y:S01]  /*61420*/  SEL R13, R13, RZ, P0 ;  /* 0x000000ff0d0d7207 */ /* 0x000fe20000000000 */
[----:B------:R0:W-:Y:S01]  /*61430*/  UTMALDG.3D [UR8], [UR14], desc[UR16] ;  /* 0x000010080e0075b4 */ /* 0x0001e20008011000 */
[----:B------:R-:W-:Y:S01]  /*61440*/  LOP3.LUT R3, R3, R10, RZ, 0x3c, !PT ;  /* 0x0000000a03037212 */ /* 0x000fe200078e3cff */
[----:B0-----:R-:W-:Y:S01]  /*61450*/  UMOV UR8, UR13 ;  /* 0x0000000d00087c82 */ /* 0x001fe20008000000 */
[----:B------:R-:W-:Y:S02]  /*61460*/  UMOV UR11, UR19 ;  /* 0x00000013000b7c82 */ /* 0x000fe40008000000 */
[----:B------:R0:W-:Y:S02]  /*61470*/  UTMALDG.3D.MULTICAST [UR8], [UR26], UR25, desc[UR16] ;  /* 0x000010081a0073b4 */ /* 0x0001e40008011819 */
[----:B0-----:R-:W-:Y:S05]  /*61480*/  @P1 BRA `(.L_x_1576) ;  /* 0xfffffffc003c1947 */ /* 0x001fea000383ffff */
.L_x_1573:
[----:B------:R-:W-:Y:S05]  /*61490*/  BSYNC B1 ;  /* 0x0000000000017941 */ /* 0x000fea0003800000 */
.L_x_1572:
[----:B------:R-:W2:Y:S01]  /*614a0*/  LDL.LU R15, [R1+0xa08] ;  /* 0x000a0800010f7983 */ /* 0x000ea20000300800 */
[----:B------:R-:W-:Y:S01]  /*614b0*/  LOP3.LUT P2, RZ, R8, 0xff, RZ, 0xc0, !PT ;  /* 0x000000ff08ff7812 */ /* 0x000fe2000784c0ff */
[----:B------:R-:W-:Y:S01]  /*614c0*/  IMAD.IADD R6, R7, 0x1, R6 ;  /* 0x0000000107067824 */ /* 0x000fe200078e0206 */
[----:B------:R-:W-:Y:S01]  /*614d0*/  ULDC.64 UR8, c[0x0][0x650] ;  /* 0x0001940000087ab9 */ /* 0x000fe20000000a00 */
[----:B------:R-:W3:Y:S01]  /*614e0*/  LDL.LU R14, [R1+0xa0c] ;  /* 0x000a0c00010e7983 */ /* 0x000ee20000300800 */
[----:B------:R-:W-:Y:S01]  /*614f0*/  BSSY B1, `(.L_x_1577) ;  /* 0x0000075000017945 */ /* 0x000fe20003800000 */
[----:B------:R-:W-:Y:S01]  /*61500*/  MOV R5, 0xffffffff ;  /* 0xffffffff00057802 */ /* 0x000fe20000000f00 */
[----:B------:R-:W-:Y:S01]  /*61510*/  IMAD.MOV.U32 R11, RZ, RZ, -0x1 ;  /* 0xffffffffff0b7424 */ /* 0x000fe200078e00ff */
[----:B------:R-:W-:Y:S02]  /*61520*/  SHF.R.U32.HI R2, RZ, 0x1, R6 ;  /* 0x00000001ff027819 */ /* 0x000fe40000011606 */
[----:B------:R-:W-:-:S02]  /*61530*/  ISETP.GT.U32.AND P0, PT, R6, 0x1, PT ;  /* 0x000000010600780c */ /* 0x000fc40003f04070 */
[----:B------:R-:W-:Y:S02]  /*61540*/  LOP3.LUT R2, R2, 0x1, RZ, 0xc0, !PT ;  /* 0x0000000102027812 */ /* 0x000fe400078ec0ff */
[----:B------:R-:W0:Y:S01]  /*61550*/  @P2 S2R R3, SR_CgaCtaId ;  /* 0x0000000000032919 */ /* 0x000e220000008800 */
[C---:B------:R-:W-:Y:S02]  /*61560*/  ISETP.LT.U32.AND P0, PT, R7.reuse, 0x2, P0 ;  /* 0x000000020700780c */ /* 0x040fe40000701070 */
[----:B------:R-:W-:Y:S02]  /*61570*/  ISETP.NE.U32.AND P1, PT, R2, 0x1, PT ;  /* 0x000000010200780c */ /* 0x000fe40003f25070 */
[----:B------:R-:W-:Y:S02]  /*61580*/  @P2 MOV R2, 0x400 ;  /* 0x0000040000022802 */ /* 0x000fe40000000f00 */
[----:B------:R-:W-:Y:S02]  /*61590*/  ISETP.GT.U32.AND P1, PT, R7, 0x1, !P1 ;  /* 0x000000010700780c */ /* 0x000fe40004f24070 */
[----:B------:R-:W-:-:S02]  /*615a0*/  LOP3.LUT R6, R6, 0x1, RZ, 0xc0, !PT ;  /* 0x0000000106067812 */ /* 0x000fc400078ec0ff */
[----:B------:R-:W-:Y:S02]  /*615b0*/  PRMT R8, RZ, 0x7610, R8 ;  /* 0x00007610ff087816 */ /* 0x000fe40000000008 */
[----:B0-----:R-:W-:Y:S02]  /*615c0*/  @P2 LEA R2, R3, R2, 0x18 ;  /* 0x0000000203022211 */ /* 0x001fe400078ec0ff */
[----:B------:R-:W-:Y:S02]  /*615d0*/  SEL R3, RZ, 0x1, !P0 ;  /* 0x00000001ff037807 */ /* 0x000fe40004000000 */
[----:B------:R0:W-:Y:S02]  /*615e0*/  @P2 SYNCS.ARRIVE.TRANS64.A1T0 RZ, [R2+URZ+0x38], RZ ;  /* 0x000038ff02ff29a7 */ /* 0x0001e4000810003f */
[----:B0-----:R-:W-:-:S04]  /*615f0*/  SEL R2, RZ, 0x1, !P1 ;  /* 0x00000001ff027807 */ /* 0x001fc80004800000 */
[----:B------:R-:W-:Y:S01]  /*61600*/  LOP3.LUT R0, R2, R0, R3, 0x96, !PT ;  /* 0x0000000002007212 */ /* 0x000fe200078e9603 */
[----:B------:R-:W-:Y:S01]  /*61610*/  IMAD.MOV.U32 R3, RZ, RZ, -0x1 ;  /* 0xffffffffff037424 */ /* 0x000fe200078e00ff */
[----:B------:R-:W-:Y:S02]  /*61620*/  PRMT R2, RZ, 0x7610, R2 ;  /* 0x00007610ff027816 */ /* 0x000fe40000000002 */
[----:B---3--:R-:W-:-:S04]  /*61630*/  IADD3 R14, P0, R14, UR20, RZ ;  /* 0x000000140e0e7c10 */ /* 0x008fc8000ff1e0ff */
[----:B--2---:R-:W-:Y:S01]  /*61640*/  IADD3.X R15, R15, UR7, RZ, P0, !PT ;  /* 0x000000070f0f7c10 */ /* 0x004fe200087fe4ff */
[----:B------:R0:W-:Y:S01]  /*61650*/  STL [R1+0xa0c], R14 ;  /* 0x000a0c0e01007387 */ /* 0x0001e20000100800 */
[----:B------:R-:W-:-:S03]  /*61660*/  ISETP.GE.U32.AND P0, PT, R14, UR8, PT ;  /* 0x000000080e007c0c */ /* 0x000fc6000bf06070 */
[----:B------:R0:W-:Y:S01]  /*61670*/  STL [R1+0xa08], R15 ;  /* 0x000a080f01007387 */ /* 0x0001e20000100800 */
[----:B------:R-:W-:-:S13]  /*61680*/  ISETP.GE.U32.AND.EX P0, PT, R15, UR9, PT, P0 ;  /* 0x000000090f007c0c */ /* 0x000fda000bf06100 */
[----:B0-----:R-:W-:Y:S05]  /*61690*/  @P0 BRA `(.L_x_1578) ;  /* 0x0000000400680947 */ /* 0x001fea0003800000 */
[----:B------:R-:W0:Y:S01]  /*616a0*/  S2UR UR8, SR_CTAID.X ;  /* 0x00000000000879c3 */ /* 0x000e220000002500 */
[----:B------:R-:W-:Y:S01]  /*616b0*/  ULDC.64 UR10, c[0x0][0x628] ;  /* 0x00018a00000a7ab9 */ /* 0x000fe20000000a00 */
[----:B------:R-:W-:Y:S01]  /*616c0*/  ULDC UR9, c[0x0][0x150] ;  /* 0x0000540000097ab9 */ /* 0x000fe20000000800 */
[----:B------:R-:W-:Y:S01]  /*616d0*/  ISETP.NE.U32.AND P0, PT, RZ, UR10, PT ;  /* 0x0000000aff007c0c */ /* 0x000fe2000bf05070 */
[----:B------:R-:W-:Y:S01]  /*616e0*/  ULDC UR12, c[0x0][0x630] ;  /* 0x00018c00000c7ab9 */ /* 0x000fe20000000800 */
[----:B------:R-:W-:Y:S01]  /*616f0*/  ULDC UR14, c[0x0][0x154] ;  /* 0x00005500000e7ab9 */ /* 0x000fe20000000800 */
[----:B------:R-:W-:Y:S02]  /*61700*/  MOV R3, R15 ;  /* 0x0000000f00037202 */ /* 0x000fe40000000f00 */
[----:B------:R-:W1:Y:S01]  /*61710*/  S2UR UR13, SR_CTAID.Y ;  /* 0x00000000000d79c3 */ /* 0x000e620000002600 */
[----:B------:R-:W-:Y:S02]  /*61720*/  ISETP.NE.AND.EX P0, PT, RZ, UR11, PT, P0 ;  /* 0x0000000bff007c0c */ /* 0x000fe4000bf05300 */
[----:B0-----:R-:W-:-:S05]  /*61730*/  I2FP.F32.U32 R2, UR8 ;  /* 0x0000000800027c45 */ /* 0x001fca0008201000 */
[----:B------:R-:W-:Y:S01]  /*61740*/  FMUL R10, R2, UR9 ;  /* 0x00000009020a7c20 */ /* 0x000fe20008400000 */
[----:B------:R-:W-:Y:S01]  /*61750*/  IMAD.MOV.U32 R2, RZ, RZ, R14 ;  /* 0x000000ffff027224 */ /* 0x000fe200078e000e */
[----:B-1----:R-:W-:-:S04]  /*61760*/  I2FP.F32.U32 R12, UR13 ;  /* 0x0000000d000c7c45 */ /* 0x002fc80008201000 */
[----:B------:R-:W0:Y:S01]  /*61770*/  F2I.U32.TRUNC.NTZ R10, R10 ;  /* 0x0000000a000a7305 */ /* 0x000e22000020f000 */
[----:B------:R-:W-:Y:S05]  /*61780*/  @!P0 BRA `(.L_x_1579) ;  /* 0x0000000000288947 */ /* 0x000fea0003800000 */
[----:B------:R-:W-:Y:S02]  /*61790*/  ULDC UR9, c[0x0][0x634] ;  /* 0x00018d0000097ab9 */ /* 0x000fe40000000800 */
[----:B------:R-:W-:-:S05]  /*617a0*/  IADD3 R3, P0, R14, UR9, RZ ;  /* 0x000000090e037c10 */ /* 0x000fca000ff1e0ff */
[----:B------:R-:W-:-:S04]  /*617b0*/  IMAD.X R11, RZ, RZ, R15, P0 ;  /* 0x000000ffff0b7224 */ /* 0x000fc800000e060f */
[----:B------:R-:W-:-:S04]  /*617c0*/  IMAD.WIDE.U32 R4, R11, UR10, RZ ;  /* 0x0000000a0b047c25 */ /* 0x000fc8000f8e00ff */
[----:B------:R-:W-:-:S04]  /*617d0*/  IMAD.WIDE.U32 R4, P0, R3, UR11, R4 ;  /* 0x0000000b03047c25 */ /* 0x000fc8000f800004 */
[----:B------:R-:W-:-:S04]  /*617e0*/  IMAD.WIDE.U32 R2, R3, UR10, RZ ;  /* 0x0000000a03027c25 */ /* 0x000fc8000f8e00ff */
[----:B------:R-:W-:Y:S01]  /*617f0*/  IMAD.MOV.U32 R2, RZ, RZ, R5 ;  /* 0x000000ffff027224 */ /* 0x000fe200078e0005 */
[----:B------:R-:W-:Y:S01]  /*61800*/  IADD3 RZ, P1, R3, R4, RZ ;  /* 0x0000000403ff7210 */ /* 0x000fe20007f3e0ff */
[----:B------:R-:W-:-:S04]  /*61810*/  IMAD.X R3, RZ, RZ, RZ, P0 ;  /* 0x000000ffff037224 */ /* 0x000fc800000e06ff */
[----:B------:R-:W-:-:S08]  /*61820*/  IMAD.WIDE.U32.X R2, R11, UR11, R2, P1 ;  /* 0x0000000b0b027c25 */ /* 0x000fd000088e0402 */
.L_x_1579:
[--C-:B------:R-:W-:Y:S01]  /*61830*/  SHF.R.U64 R11, R2, UR12, R3.reuse ;  /* 0x0000000c020b7c19 */ /* 0x100fe20008001203 */
[----:B------:R-:W-:Y:S01]  /*61840*/  ULDC.64 UR10, c[0x0][0x620] ;  /* 0x00018800000a7ab9 */ /* 0x000fe20000000a00 */
[----:B------:R-:W-:Y:S01]  /*61850*/  SHF.R.U32.HI R2, RZ, UR12, R3 ;  /* 0x0000000cff027c19 */ /* 0x000fe20008011603 */
[----:B------:R-:W-:Y:S01]  /*61860*/  IMAD.MOV.U32 R3, RZ, RZ, R15 ;  /* 0x000000ffff037224 */ /* 0x000fe200078e000f */
[----:B------:R-:W-:Y:S01]  /*61870*/  IADD3 R13, P0, RZ, -R11, RZ ;  /* 0x8000000bff0d7210 */ /* 0x000fe20007f1e0ff */
[----:B------:R-:W-:Y:S01]  /*61880*/  FMUL R4, R12, UR14 ;  /* 0x0000000e0c047c20 */ /* 0x000fe20008400000 */
[----:B------:R-:W-:Y:S01]  /*61890*/  ULDC.64 UR14, c[0x0][0x640] ;  /* 0x00019000000e7ab9 */ /* 0x000fe20000000a00 */
[----:B0-----:R-:W-:Y:S02]  /*618a0*/  R2UR UR9, R10 ;  /* 0x000000000a0972ca */ /* 0x001fe400000e0000 */
[----:B------:R-:W-:Y:S02]  /*618b0*/  IADD3.X R2, RZ, ~R2, RZ, P0, !PT ;  /* 0x80000002ff027210 */ /* 0x000fe400007fe4ff */
[----:B------:R-:W-:Y:S01]  /*618c0*/  ISETP.NE.U32.AND P0, PT, RZ, UR14, PT ;  /* 0x0000000eff007c0c */ /* 0x000fe2000bf05070 */
[----:B------:R-:W0:Y:S02]  /*618d0*/  F2I.U32.TRUNC.NTZ R4, R4 ;  /* 0x0000000400047305 */ /* 0x000e24000020f000 */
[----:B------:R-:W-:Y:S01]  /*618e0*/  IMAD R2, R2, UR10, RZ ;  /* 0x0000000a02027c24 */ /* 0x000fe2000f8e02ff */
[----:B------:R-:W-:-:S03]  /*618f0*/  ISETP.NE.AND.EX P0, PT, RZ, UR15, PT, P0 ;  /* 0x0000000fff007c0c */ /* 0x000fc6000bf05300 */
[----:B------:R-:W-:Y:S02]  /*61900*/  IMAD R5, R13, UR11, R2 ;  /* 0x0000000b0d057c24 */ /* 0x000fe4000f8e0202 */
[----:B------:R-:W-:-:S04]  /*61910*/  IMAD.MOV.U32 R2, RZ, RZ, R14 ;  /* 0x000000ffff027224 */ /* 0x000fc800078e000e */
[----:B------:R-:W-:Y:S01]  /*61920*/  IMAD.WIDE.U32 R2, R13, UR10, R2 ;  /* 0x0000000a0d027c25 */ /* 0x000fe2000f8e0002 */
[----:B------:R-:W-:Y:S01]  /*61930*/  ULDC UR10, c[0x0][0x618] ;  /* 0x00018600000a7ab9 */ /* 0x000fe20000000800 */
[----:B0-----:R-:W-:Y:S02]  /*61940*/  R2UR UR11, R4 ;  /* 0x00000000040b72ca */ /* 0x001fe400000e0000 */
[----:B------:R-:W-:-:S05]  /*61950*/  IMAD.IADD R3, R3, 0x1, R5 ;  /* 0x0000000103037824 */ /* 0x000fca00078e0205 */
[--C-:B------:R-:W-:Y:S02]  /*61960*/  SHF.R.U64 R10, R2, UR10, R3.reuse ;  /* 0x0000000a020a7c19 */ /* 0x100fe40008001203 */
[----:B------:R-:W-:Y:S01]  /*61970*/  SHF.R.U32.HI R3, RZ, UR10, R3 ;  /* 0x0000000aff037c19 */ /* 0x000fe20008011603 */
[----:B------:R-:W-:-:S03]  /*61980*/  ULDC UR10, c[0x0][0x608] ;  /* 0x00018200000a7ab9 */ /* 0x000fc60000000800 */
[--C-:B------:R-:W-:Y:S02]  /*61990*/  SHF.R.U64 R12, R10, UR10, R3.reuse ;  /* 0x0000000a0a0c7c19 */ /* 0x100fe40008001203 */
[----:B------:R-:W-:Y:S01]  /*619a0*/  SHF.R.U32.HI R3, RZ, UR10, R3 ;  /* 0x0000000aff037c19 */ /* 0x000fe20008011603 */
[----:B------:R-:W-:-:S03]  /*619b0*/  ULDC UR10, c[0x0][0x658] ;  /* 0x00019600000a7ab9 */ /* 0x000fc60000000800 */
[--C-:B------:R-:W-:Y:S02]  /*619c0*/  SHF.R.U32.HI R14, RZ, UR10, R3.reuse ;  /* 0x0000000aff0e7c19 */ /* 0x100fe40008011603 */
[----:B------:R-:W-:-:S03]  /*619d0*/  SHF.R.U64 R13, R12, UR10, R3 ;  /* 0x0000000a0c0d7c19 */ /* 0x000fc60008001203 */
[----:B------:R-:W-:Y:S01]  /*619e0*/  IMAD.MOV.U32 R3, RZ, RZ, R14 ;  /* 0x000000ffff037224 */ /* 0x000fe200078e000e */
[----:B------:R-:W-:Y:S01]  /*619f0*/  MOV R2, R13 ;  /* 0x0000000d00027202 */ /* 0x000fe20000000f00 */
[----:B------:R-:W-:Y:S06]  /*61a00*/  @!P0 BRA `(.L_x_1580) ;  /* 0x0000000000288947 */ /* 0x000fec0003800000 */
[----:B------:R-:W-:Y:S02]  /*61a10*/  ULDC UR10, c[0x0][0x64c] ;  /* 0x00019300000a7ab9 */ /* 0x000fe40000000800 */
[----:B------:R-:W-:-:S05]  /*61a20*/  IADD3 R3, P0, R13, UR10, RZ ;  /* 0x0000000a0d037c10 */ /* 0x000fca000ff1e0ff */
[----:B------:R-:W-:-:S04]  /*61a30*/  IMAD.X R14, RZ, RZ, R14, P0 ;  /* 0x000000ffff0e7224 */ /* 0x000fc800000e060e */
[----:B------:R-:W-:-:S04]  /*61a40*/  IMAD.WIDE.U32 R4, R14, UR14, RZ ;  /* 0x0000000e0e047c25 */ /* 0x000fc8000f8e00ff */
[----:B------:R-:W-:-:S04]  /*61a50*/  IMAD.WIDE.U32 R4, P0, R3, UR15, R4 ;  /* 0x0000000f03047c25 */ /* 0x000fc8000f800004 */
[----:B------:R-:W-:Y:S01]  /*61a60*/  IMAD.WIDE.U32 R2, R3, UR14, RZ ;  /* 0x0000000e03027c25 */ /* 0x000fe2000f8e00ff */
[----:B------:R-:W-:-:S04]  /*61a70*/  MOV R2, R5 ;  /* 0x0000000500027202 */ /* 0x000fc80000000f00 */
[----:B------:R-:W-:Y:S01]  /*61a80*/  IADD3 RZ, P1, R3, R4, RZ ;  /* 0x0000000403ff7210 */ /* 0x000fe20007f3e0ff */
[----:B------:R-:W-:-:S04]  /*61a90*/  IMAD.X R3, RZ, RZ, RZ, P0 ;  /* 0x000000ffff037224 */ /* 0x000fc800000e06ff */
[----:B------:R-:W-:-:S08]  /*61aa0*/  IMAD.WIDE.U32.X R2, R14, UR15, R2, P1 ;  /* 0x0000000f0e027c25 */ /* 0x000fd000088e0402 */
.L_x_1580:
[----:B------:R-:W-:Y:S01]  /*61ab0*/  ULDC UR10, c[0x0][0x648] ;  /* 0x00019200000a7ab9 */ /* 0x000fe20000000800 */
[----:B------:R-:W-:Y:S01]  /*61ac0*/  UISETP.NE.AND UP0, UPT, UR39, URZ, UPT ;  /* 0x0000003f2700728c */ /* 0x000fe2000bf05270 */
[----:B------:R-:W-:Y:S01]  /*61ad0*/  SHF.R.U64 R3, R2, UR10, R3 ;  /* 0x0000000a02037c19 */ /* 0x000fe20008001203 */
[----:B------:R-:W-:Y:S01]  /*61ae0*/  ULDC UR10, c[0x0][0x638] ;  /* 0x00018e00000a7ab9 */ /* 0x000fe20000000800 */
[----:B------:R-:W-:Y:S01]  /*61af0*/  UIADD3 UR11, -UR11, URZ, URZ ;  /* 0x0000003f0b0b7290 */ /* 0x000fe2000fffe13f */
[----:B------:R-:W-:Y:S02]  /*61b00*/  LOP3.LUT R12, R12, UR6, RZ, 0xc0, !PT ;  /* 0x000000060c0c7c12 */ /* 0x000fe4000f8ec0ff */
[----:B------:R-:W-:Y:S01]  /*61b10*/  IMAD.MOV R2, RZ, RZ, -R3 ;  /* 0x000000ffff027224 */ /* 0x000fe200078e0a03 */
[----:B------:R-:W-:Y:S02]  /*61b20*/  PLOP3.LUT P0, PT, PT, PT, UP0, 0x40, 0x0 ;  /* 0x000000000000781c */ /* 0x000fe40003f0e808 */
[----:B------:R-:W-:Y:S01]  /*61b30*/  IMAD R5, R3, UR5, R12 ;  /* 0x0000000503057c24 */ /* 0x000fe2000f8e020c */
[----:B------:R-:W-:Y:S01]  /*61b40*/  PLOP3.LUT P1, PT, PT, PT, UP0, 0x40, 0x0 ;  /* 0x000000000000781c */ /* 0x000fe20003f2e808 */
[----:B------:R-:W-:Y:S01]  /*61b50*/  IMAD R13, R2, UR10, R13 ;  /* 0x0000000a020d7c24 */ /* 0x000fe2000f8e020d */
[----:B------:R-:W-:Y:S01]  /*61b60*/  UIADD3 UR10, -UR9, URZ, URZ ;  /* 0x0000003f090a7290 */ /* 0x000fe2000fffe13f */
[----:B------:R-:W-:-:S02]  /*61b70*/  LOP3.LUT R2, R10, UR4, RZ, 0xc0, !PT ;  /* 0x000000040a027c12 */ /* 0x000fc4000f8ec0ff */
[----:B------:R-:W-:Y:S02]  /*61b80*/  ULDC UR9, c[0x0][0x144] ;  /* 0x0000510000097ab9 */ /* 0x000fe40000000800 */
[----:B------:R-:W-:-:S03]  /*61b90*/  UIMAD UR8, UR9, UR10, UR8 ;  /* 0x0000000a090872a4 */ /* 0x000fc6000f8e0208 */
[----:B------:R-:W-:Y:S02]  /*61ba0*/  ULDC UR9, c[0x0][0x148] ;  /* 0x0000520000097ab9 */ /* 0x000fe40000000800 */
[----:B------:R-:W-:-:S03]  /*61bb0*/  @UP0 UIMAD UR8, UR9, UR11, UR13 ;  /* 0x0000000b090802a4 */ /* 0x000fc6000f8e020d */
[----:B------:R-:W-:Y:S02]  /*61bc0*/  ULDC UR9, c[0x0][0x600] ;  /* 0x0001800000097ab9 */ /* 0x000fe40000000800 */
[----:B------:R-:W-:Y:S02]  /*61bd0*/  IMAD R2, R13, UR9, R2 ;  /* 0x000000090d027c24 */ /* 0x000fe4000f8e0202 */
[----:B------:R-:W-:Y:S01]  /*61be0*/  IMAD.U32 R4, RZ, RZ, UR8 ;  /* 0x00000008ff047e24 */ /* 0x000fe2000f8e00ff */
[----:B------:R-:W-:-:S03]  /*61bf0*/  ULDC UR8, c[0x0][0x610] ;  /* 0x0001840000087ab9 */ /* 0x000fc60000000800 */
[----:B------:R-:W-:-:S05]  /*61c00*/  IMAD R5, R5, UR8, R4 ;  /* 0x0000000805057c24 */ /* 0x000fca000f8e0204 */
[----:B------:R-:W-:Y:S02]  /*61c10*/  SEL R3, R2, R5, P0 ;  /* 0x0000000502037207 */ /* 0x000fe40000000000 */
[----:B------:R-:W-:Y:S01]  /*61c20*/  SEL R5, R5, R2, P1 ;  /* 0x0000000205057207 */ /* 0x000fe20000800000 */
[----:B------:R-:W-:-:S07]  /*61c30*/  IMAD.MOV.U32 R2, RZ, RZ, 0x1 ;  /* 0x00000001ff027424 */ /* 0x000fce00078e00ff */
.L_x_1578:
[----:B------:R-:W-:Y:S05]  /*61c40*/  BSYNC B1 ;  /* 0x0000000000017941 */ /* 0x000fea0003800000 */
.L_x_1577:
[----:B------:R-:W-:-:S13]  /*61c50*/  LOP3.LUT P0, RZ, R2, 0xff, RZ, 0xc0, !PT ;  /* 0x000000ff02ff7812 */ /* 0x000fda000780c0ff */
[----:B------:R-:W-:Y:S05]  /*61c60*/  @P0 BRA `(.L_x_1581) ;  /* 0xfffffff400100947 */ /* 0x000fea000383ffff */
[----:B------:R-:W-:Y:S05]  /*61c70*/  BSYNC B0 ;  /* 0x0000000000007941 */ /* 0x000fea0003800000 */
.L_x_1570:
[----:B------:R-:W-:-:S03]  /*61c80*/  UMOV UR8, 0xffffffff ;  /* 0xffffffff00087882 */ /* 0x000fc60000000000 */
[----:B------:R-:W-:Y:S05]  /*61c90*/  BRA.DIV UR8, `(.L_x_1582) ;  /* 0x0000000208d47947 */ /* 0x000fea000b800000 */
[----:B------:R-:W-:-:S13]  /*61ca0*/  ELECT P6, URZ, PT ;  /* 0x00000000003f782f */ /* 0x000fda00038c0000 */
.L_x_1594:
[----:B------:R-:W-:Y:S04]  /*61cb0*/  BSSY B0, `(.L_x_1583) ;  /* 0x000001a000007945 */ /* 0x000fe80003800000 */
[----:B------:R-:W-:Y:S05]  /*61cc0*/  @!P6 BRA `(.L_x_1584) ;  /* 0x000000000060e947 */ /* 0x000fea0003800000 */
[----:B------:R-:W-:-:S04]  /*61cd0*/  ULOP3.LUT UR8, UR38, 0x2, URZ, 0xfc, !UPT ;  /* 0x0000000226087892 */ /* 0x000fc8000f8efc3f */
[----:B------:R-:W-:-:S06]  /*61ce0*/  UISETP.NE.AND UP0, UPT, UR8, 0x3, UPT ;  /* 0x000000030800788c */ /* 0x000fcc000bf05270 */
[----:B------:R-:W-:-:S13]  /*61cf0*/  PLOP3.LUT P0, PT, PT, PT, UP0, 0x80, 0x0 ;  /* 0x000000000000781c */ /* 0x000fda0003f0f008 */
[----:B------:R-:W-:Y:S05]  /*61d00*/  @!P0 BRA `(.L_x_1585) ;  /* 0x0000000000048947 */ /* 0x000fea0003800000 */
[----:B------:R-:W-:Y:S01]  /*61d10*/  BPT.TRAP 0x1 ;  /* 0x000000040000795c */ /* 0x000fe20000300000 */
.L_x_1585:
[----:B------:R-:W0:Y:S01]  /*61d20*/  S2R R3, SR_CgaCtaId ;  /* 0x0000000000037919 */ /* 0x000e220000008800 */
[----:B------:R-:W-:-:S04]  /*61d30*/  MOV R2, 0x400 ;  /* 0x0000040000027802 */ /* 0x000fc80000000f00 */
[----:B0-----:R-:W-:Y:S02]  /*61d40*/  LEA R3, R3, R2, 0x18 ;  /* 0x0000000203037211 */ /* 0x001fe400078ec0ff */
[----:B------:R-:W-:Y:S02]  /*61d50*/  SHF.L.U32 R2, R0, 0x1f, RZ ;  /* 0x0000001f00027819 */ /* 0x000fe400000006ff */
[----:B------:R-:W-:-:S05]  /*61d60*/  IADD3 R3, R3, 0x10, RZ ;  /* 0x0000001003037810 */ /* 0x000fca0007ffe0ff */
[----:B------:R-:W-:-:S04]  /*61d70*/  IMAD R5, R6, 0x8, R3 ;  /* 0x0000000806057824 */ /* 0x000fc800078e0203 */
[----:B------:R-:W0:Y:S02]  /*61d80*/  SYNCS.PHASECHK.TRANS64.TRYWAIT P0, [R5+URZ], R2 ;  /* 0x00000002050075a7 */ /* 0x000e24000800017f */
[----:B0-----:R-:W-:Y:S05]  /*61d90*/  @!P0 BRA `(.L_x_1586) ;  /* 0x0000000000b48947 */ /* 0x001fea0003800000 */
.L_x_1595:
[----:B------:R-:W-:-:S05]  /*61da0*/  VIADD R6, R6, 0x1 ;  /* 0x0000000106067836 */ /* 0x000fca0000000000 */
[----:B------:R-:W-:-:S04]  /*61db0*/  ISETP.NE.AND P0, PT, R6, 0x2, PT ;  /* 0x000000020600780c */ /* 0x000fc80003f05270 */
[----:B0-----:R-:W-:Y:S02]  /*61dc0*/  SEL R5, RZ, 0x1, P0 ;  /* 0x00000001ff057807 */ /* 0x001fe40000000000 */
[----:B------:R-:W-:Y:S02]  /*61dd0*/  SEL R6, R6, RZ, P0 ;  /* 0x000000ff06067207 */ /* 0x000fe40000000000 */
[----:B------:R-:W-:-:S03]  /*61de0*/  LOP3.LUT R0, R0, R5, RZ, 0x3c, !PT ;  /* 0x0000000500007212 */ /* 0x000fc600078e3cff */
[----:B------:R-:W-:Y:S01]  /*61df0*/  IMAD R3, R6, 0x8, R3 ;  /* 0x0000000806037824 */ /* 0x000fe200078e0203 */
[----:B------:R-:W-:-:S07]  /*61e00*/  SHF.L.U32 R0, R0, 0x1f, RZ ;  /* 0x0000001f00007819 */ /* 0x000fce00000006ff */
.L_x_1587:
[----:B0-----:R0:W1:Y:S02]  /*61e10*/  SYNCS.PHASECHK.TRANS64.TRYWAIT P0, [R3+URZ], R0 ;  /* 0x00000000030075a7 */ /* 0x001064000800017f */
[----:B-1----:R-:W-:Y:S05]  /*61e20*/  @!P0 NANOSLEEP.SYNCS 0x989680 ;  /* 0x009896800000895d */ /* 0x002fea0003900000 */
[----:B------:R-:W1:Y:S02]  /*61e30*/  @!P0 SYNCS.PHASECHK.TRANS64 P0, [R3+URZ], R0 ;  /* 0x00000000030085a7 */ /* 0x000e64000800007f */
[----:B-1----:R-:W-:Y:S05]  /*61e40*/  @!P0 BRA `(.L_x_1587) ;  /* 0xfffffffc00f08947 */ /* 0x002fea000383ffff */
.L_x_1584:
[----:B------:R-:W-:Y:S05]  /*61e50*/  BSYNC B0 ;  /* 0x0000000000007941 */ /* 0x000fea0003800000 */
.L_x_1583:
[----:B------:R-:W-:Y:S05]  /*61e60*/  EXIT ;  /* 0x000000000000794d */ /* 0x000fea0003800000 */
.L_x_21:
[----:B-1----:R1:W2:Y:S02]  /*61e70*/  SYNCS.PHASECHK.TRANS64.TRYWAIT P1, [R3+URZ], R0 ;  /* 0x00000000030075a7 */ /* 0x0022a4000802017f */
[----:B--2---:R-:W-:Y:S05]  /*61e80*/  @!P1 NANOSLEEP.SYNCS 0x989680 ;  /* 0x009896800000995d */ /* 0x004fea0003900000 */
[----:B------:R-:W2:Y:S02]  /*61e90*/  @!P1 SYNCS.PHASECHK.TRANS64 P1, [R3+URZ], R0 ;  /* 0x00000000030095a7 */ /* 0x000ea4000802007f */
[----:B--2---:R-:W-:Y:S05]  /*61ea0*/  @!P1 BRA `(.L_x_21) ;  /* 0xfffffffc00f09947 */ /* 0x004fea000383ffff */
[----:B------:R-:W-:Y:S05]  /*61eb0*/  BRA `(.L_x_20) ;  /* 0xfffff9f400f87947 */ /* 0x000fea000383ffff */
.L_x_26:
[----:B-1----:R-:W-:-:S04]  /*61ec0*/  MOV R5, UR8 ;  /* 0x0000000800057c02 */ /* 0x002fc80008000f00 */
[----:B------:R1:W2:Y:S03]  /*61ed0*/  SYNCS.PHASECHK.TRANS64.TRYWAIT P1, [R5+URZ], R3 ;  /* 0x00000003050075a7 */ /* 0x0002a6000802017f */
[----:B--2---:R-:W-:Y:S05]  /*61ee0*/  @!P1 NANOSLEEP.SYNCS 0x989680 ;  /* 0x009896800000995d */ /* 0x004fea0003900000 */
[----:B------:R-:W2:Y:S02]  /*61ef0*/  @!P1 SYNCS.PHASECHK.TRANS64 P1, [R5+URZ], R3 ;  /* 0x00000003050095a7 */ /* 0x000ea4000802007f */
[----:B--2---:R-:W-:Y:S05]  /*61f00*/  @!P1 BRA `(.L_x_26) ;  /* 0xfffffffc00ec9947 */ /* 0x004fea000383ffff */
[----:B------:R-:W-:Y:S05]  /*61f10*/  BRA `(.L_x_25) ;  /* 0xfffffb2800687947 */ /* 0x000fea000383ffff */
.L_x_1571:
[----:B------:R-:W-:Y:S01]  /*61f20*/  BSSY B1, `(.L_x_1588) ;  /* 0x0000006000017945 */ /* 0x000fe20003800000 */
[----:B------:R-:W-:-:S07]  /*61f30*/  IMAD.MOV.U32 R15, RZ, RZ, -0x1 ;  /* 0xffffffffff0f7424 */ /* 0x000fce00078e00ff */
[----:B------:R-:W-:Y:S05]  /*61f40*/  WARPSYNC.COLLECTIVE R15, `(.L_x_1589) ;  /* 0x000000000f0c7348 */ /* 0x000fea0003c00000 */
[----:B------:R-:W-:Y:S02]  /*61f50*/  ELECT P6, UR62, PT ;  /* 0x00000000003e782f */ /* 0x000fe400038c0000 */
[----:B------:R-:W-:Y:S01]  /*61f60*/  MOV R14, UR62 ;  /* 0x0000003e000e7c02 */ /* 0x000fe20008000f00 */
[----:B------:R-:W-:Y:S10]  /*61f70*/  ENDCOLLECTIVE ;  /* 0x000000000000791b */ /* 0x000ff40003800000 */
.L_x_1589:
[----:B------:R-:W-:Y:S05]  /*61f80*/  BSYNC B1 ;  /* 0x0000000000017941 */ /* 0x000fea0003800000 */
.L_x_1588:
[----:B------:R-:W-:Y:S05]  /*61f90*/  BRA `(.L_x_1590) ;  /* 0xfffffff000507947 */ /* 0x000fea000383ffff */
.L_x_1574:
[----:B0-----:R0:W1:Y:S02]  /*61fa0*/  SYNCS.PHASECHK.TRANS64.TRYWAIT P0, [R15+URZ+0x10], R14 ;  /* 0x0000100e0f0075a7 */ /* 0x001064000800017f */
[----:B-1----:R-:W-:Y:S05]  /*61fb0*/  @!P0 NANOSLEEP.SYNCS 0x989680 ;  /* 0x009896800000895d */ /* 0x002fea0003900000 */
[----:B------:R-:W1:Y:S02]  /*61fc0*/  @!P0 SYNCS.PHASECHK.TRANS64 P0, [R15+URZ+0x10], R14 ;  /* 0x0000100e0f0085a7 */ /* 0x000e64000800007f */
[----:B-1----:R-:W-:Y:S05]  /*61fd0*/  @!P0 BRA `(.L_x_1574) ;  /* 0xfffffffc00f08947 */ /* 0x002fea000383ffff */
[----:B------:R-:W-:Y:S05]  /*61fe0*/  BRA `(.L_x_1591) ;  /* 0xfffffff000807947 */ /* 0x000fea000383ffff */
.L_x_1582:
[----:B------:R-:W-:Y:S01]  /*61ff0*/  BSSY B0, `(.L_x_1592) ;  /* 0x0000006000007945 */ /* 0x000fe20003800000 */
[----:B------:R-:W-:-:S07]  /*62000*/  IMAD.MOV.U32 R15, RZ, RZ, -0x1 ;  /* 0xffffffffff0f7424 */ /* 0x000fce00078e00ff */
[----:B------:R-:W-:Y:S05]  /*62010*/  WARPSYNC.COLLECTIVE R15, `(.L_x_1593) ;  /* 0x000000000f0c7348 */ /* 0x000fea0003c00000 */
[----:B------:R-:W-:Y:S02]  /*62020*/  ELECT P6, UR62, PT ;  /* 0x00000000003e782f */ /* 0x000fe400038c0000 */
[----:B------:R-:W-:Y:S01]  /*62030*/  MOV R14, UR62 ;  /* 0x0000003e000e7c02 */ /* 0x000fe20008000f00 */
[----:B------:R-:W-:Y:S10]  /*62040*/  ENDCOLLECTIVE ;  /* 0x000000000000791b */ /* 0x000ff40003800000 */
.L_x_1593:
[----:B------:R-:W-:Y:S05]  /*62050*/  BSYNC B0 ;  /* 0x0000000000007941 */ /* 0x000fea0003800000 */
.L_x_1592:
[----:B------:R-:W-:Y:S05]  /*62060*/  BRA `(.L_x_1594) ;  /* 0xfffffffc00107947 */ /* 0x000fea000383ffff */
.L_x_1586:
[----:B0-----:R0:W1:Y:S02]  /*62070*/  SYNCS.PHASECHK.TRANS64.TRYWAIT P0, [R5+URZ], R2 ;  /* 0x00000002050075a7 */ /* 0x001064000800017f */
[----:B-1----:R-:W-:Y:S05]  /*62080*/  @!P0 NANOSLEEP.SYNCS 0x989680 ;  /* 0x009896800000895d */ /* 0x002fea0003900000 */
[----:B------:R-:W1:Y:S02]  /*62090*/  @!P0 SYNCS.PHASECHK.TRANS64 P0, [R5+URZ], R2 ;  /* 0x00000002050085a7 */ /* 0x000e64000800007f */
[----:B-1----:R-:W-:Y:S05]  /*620a0*/  @!P0 BRA `(.L_x_1586) ;  /* 0xfffffffc00f08947 */ /* 0x002fea000383ffff */
[----:B------:R-:W-:Y:S05]  /*620b0*/  BRA `(.L_x_1595) ;  /* 0xfffffffc00387947 */ /* 0x000fea000383ffff */
.L_x_1596:
[----:B------:R-:W-:-:S00]  /*620c0*/  BRA `(.L_x_1596) ;  /* 0xfffffffc00fc7947 */ /* 0x000fc0000383ffff */
[----:B------:R-:W-:-:S00]  /*620d0*/  NOP ;  /* 0x0000000000007918 */ /* 0x000fc00000000000 */
        /* <DEDUP_REMOVED lines=10> */
.L_x_1597:


//--------------------- .nv.global.init           --------------------------
	.section	.nv.global.init,"aw",@progbits
.nv.global.init:
	.type		$str$22,@object
	.size		$str$22,($str$23 - $str$22)
$str$22:
        /*0000*/ 	.byte	0x6b, 0x5f, 0x74, 0x69, 0x6c, 0x65, 0x5f, 0x63, 0x6f, 0x75, 0x6e, 0x74, 0x20, 0x3e, 0x3d, 0x20
        /*0010*/ 	.byte	0x31, 0x00
	.type		$str$23,@object
	.size		$str$23,(__unnamed_1 - $str$23)
$str$23:
        /*0012*/ 	.byte	0x2f, 0x74, 0x6d, 0x70, 0x2f, 0x63, 0x75, 0x74, 0x6c, 0x61, 0x73, 0x73, 0x5f, 0x73, 0x77, 0x65
        /*0022*/ 	.byte	0x65, 0x70, 0x5f, 0x73, 0x72, 0x63, 0x2f, 0x69, 0x6e, 0x63, 0x6c, 0x75, 0x64, 0x65, 0x2f, 0x63
        /*0032*/ 	.byte	0x75, 0x74, 0x6c, 0x61, 0x73, 0x73, 0x2f, 0x67, 0x65, 0x6d, 0x6d, 0x2f, 0x63, 0x6f, 0x6c, 0x6c
        /*0042*/ 	.byte	0x65, 0x63, 0x74, 0x69, 0x76, 0x65, 0x2f, 0x73, 0x6d, 0x39, 0x30, 0x5f, 0x6d, 0x6d, 0x61, 0x5f
        /*0052*/ 	.byte	0x74, 0x6d, 0x61, 0x5f, 0x67, 0x6d, 0x6d, 0x61, 0x5f, 0x73, 0x73, 0x5f, 0x77, 0x61, 0x72, 0x70
        /*0062*/ 	.byte	0x73, 0x70, 0x65, 0x63, 0x69, 0x61, 0x6c, 0x69, 0x7a, 0x65, 0x64, 0x2e, 0x68, 0x70, 0x70, 0x00
	.type		__unnamed_1,@object
	.size		__unnamed_1,(.L_0 - __unnamed_1)
__unnamed_1:
        /* <DEDUP_REMOVED lines=182> */
        /*0bd2*/ 	.byte	0x74, 0x79, 0x5d, 0x00
.L_0:


//--------------------- .nv.shared._ZN7cutlass13device_kernelINS_4gemm6kernel13GemmUniversalIN4cute5tupleIJiiiiEEENS1_10collective13CollectiveMmaINS1_34MainloopSm90TmaGmmaWarpSpecializedILi2ENS5_IJNS4_1CILi2EEENSA_ILi1EEESC_EEENS1_35KernelTmaWarpSpecializedCooperativeEEENS5_IJNSA_ILi384EEENSA_ILi512EEENSA_ILi64EEEEEENS_10bfloat16_tENS5_IJlSC_lEEESK_SL_NS4_8TiledMMAINS4_8MMA_AtomIJNS4_4SM904GMMA28MMA_64x256x16_F32BF16BF16_SSILNSP_5MajorE0ELSR_0ELNSP_7ScaleInE1ELSS_1EEEEEENS4_6LayoutISD_NS5_IJSC_NSA_ILi0EEESW_EEEEENS5_IJNS4_10UnderscoreESZ_SZ_EEEEENS4_13SM90_TMA_LOADENS4_14ComposedLayoutINS4_7SwizzleILi3ELi4ELi3EEENS4_18smem_ptr_flag_bitsILi16EEENSV_INS5_IJNSA_ILi8EEESI_EEENS5_IJSI_SC_EEEEEEEvNS4_8identityENS4_23SM90_TMA_LOAD_MULTICASTES1C_vS1D_EENS_8epilogue10collective6detail29Sm90TmaWarpSpecializedAdapterINS1H_15DefaultEpilogueISK_SL_SL_NS1G_6thread17LinearCombinationISK_Li1EffLNS1L_9ScaleType4KindE0ELNS_15FloatRoundStyleE2ESK_EENS1_15EpilogueDefaultEEEEEvvEEEEvNT_6ParamsE --------------------------
	.section	.nv.shared._ZN7cutlass13device_kernelINS_4gemm6kernel13GemmUniversalIN4cute5tupleIJiiiiEEENS1_10collective13CollectiveMmaINS1_34MainloopSm90TmaGmmaWarpSpecializedILi2ENS5_IJNS4_1CILi2EEENSA_ILi1EEESC_EEENS1_35KernelTmaWarpSpecializedCooperativeEEENS5_IJNSA_ILi384EEENSA_ILi512EEENSA_ILi64EEEEEENS_10bfloat16_tENS5_IJlSC_lEEESK_SL_NS4_8TiledMMAINS4_8MMA_AtomIJNS4_4SM904GMMA28MMA_64x256x16_F32BF16BF16_SSILNSP_5MajorE0ELSR_0ELNSP_7ScaleInE1ELSS_1EEEEEENS4_6LayoutISD_NS5_IJSC_NSA_ILi0EEESW_EEEEENS5_IJNS4_10UnderscoreESZ_SZ_EEEEENS4_13SM90_TMA_LOADENS4_14ComposedLayoutINS4_7SwizzleILi3ELi4ELi3EEENS4_18smem_ptr_flag_bitsILi16EEENSV_INS5_IJNSA_ILi8EEESI_EEENS5_IJSI_SC_EEEEEEEvNS4_8identityENS4_23SM90_TMA_LOAD_MULTICASTES1C_vS1D_EENS_8epilogue10collective6detail29Sm90TmaWarpSpecializedAdapterINS1H_15DefaultEpilogueISK_SL_SL_NS1G_6thread17LinearCombinationISK_Li1EffLNS1L_9ScaleType4KindE0ELNS_15FloatRoundStyleE2ESK_EENS1_15EpilogueDefaultEEEEEvvEEEEvNT_6ParamsE,"aw",@nobits
	.sectionflags	@""
	.align	16
	.zero		1024


//--------------------- .nv.shared.reserved.0     --------------------------
	.section	.nv.shared.reserved.0,"aw",@nobits
	.weak		__nv_reservedSMEM_offset_0_alias
	.size		__nv_reservedSMEM_offset_0_alias, 0, 0
	.other		__nv_reservedSMEM_offset_0_alias,@"STO_CUDA_RESERVED_SHARED STV_DEFAULT"
__nv_reservedSMEM_offset_0_alias:
	.zero		0


//--------------------- .nv.global                --------------------------
	.section	.nv.global,"aw",@nobits
.nv.global:
	.type		_ZN40_INTERNAL_6b7907e8_4_k_cu_eb19b717_161774cute1_E,@object
	.size		_ZN40_INTERNAL_6b7907e8_4_k_cu_eb19b717_161774cute1_E,(_ZN40_INTERNAL_6b7907e8_4_k_cu_eb19b717_161774cuda3std3__45__cpo6cbeginE - _ZN40_INTERNAL_6b7907e8_4_k_cu_eb19b717_161774cute1_E)
_ZN40_INTERNAL_6b7907e8_4_k_cu_eb19b717_161774cute1_E:
	.zero		1
	.type		_ZN40_INTERNAL_6b7907e8_4_k_cu_eb19b717_161774cuda3std3__45__cpo6cbeginE,@object
	.size		_ZN40_INTERNAL_6b7907e8_4_k_cu_eb19b717_161774cuda3std3__45__cpo6cbeginE,(_ZN40_INTERNAL_6b7907e8_4_k_cu_eb19b717_161774cuda3std3__48in_placeE - _ZN40_INTERNAL_6b7907e8_4_k_cu_eb19b717_161774cuda3std3__45__cpo6cbeginE)
_ZN40_INTERNAL_6b7907e8_4_k_cu_eb19b717_161774cuda3std3__45__cpo6cbeginE:
	.zero		1
	.type		_ZN40_INTERNAL_6b7907e8_4_k_cu_eb19b717_161774cuda3std3__48in_placeE,@object
	.size		_ZN40_INTERNAL_6b7907e8_4_k_cu_eb19b717_161774cuda3std3__48in_placeE,(_ZN40_INTERNAL_6b7907e8_4_k_cu_eb19b717_161774cuda3std6ranges3__45__cpo9iter_moveE - _ZN40_INTERNAL_6b7907e8_4_k_cu_eb19b717_161774cuda3std3__48in_placeE)
_ZN40_INTERNAL_6b7907e8_4_k_cu_eb19b717_161774cuda3std3__48in_placeE:
	.zero		1
	.type		_ZN40_INTERNAL_6b7907e8_4_k_cu_eb19b717_161774cuda3std6ranges3__45__cpo9iter_moveE,@object
	.size		_ZN40_INTERNAL_6b7907e8_4_k_cu_eb19b717_161774cuda3std6ranges3__45__cpo9iter_moveE,(_ZN40_INTERNAL_6b7907e8_4_k_cu_eb19b717_161774cuda3std3__45__cpo5beginE - _ZN40_INTERNAL_6b7907e8_4_k_cu_eb19b717_161774cuda3std6ranges3__45__cpo9iter_moveE)
_ZN40_INTERNAL_6b7907e8_4_k_cu_eb19b717_161774cuda3std6ranges3__45__cpo9iter_moveE:
	.zero		1
	.type		_ZN40_INTERNAL_6b7907e8_4_k_cu_eb19b717_161774cuda3std3__45__cpo5beginE,@object
	.size		_ZN40_INTERNAL_6b7907e8_4_k_cu_eb19b717_161774cuda3std3__45__cpo5beginE,(_ZN40_INTERNAL_6b7907e8_4_k_cu_eb19b717_161774cuda3std3__442_GLOBAL__N__6b7907e8_4_k_cu_eb19b717_161776ignoreE - _ZN40_INTERNAL_6b7907e8_4_k_cu_eb19b717_161774cuda3std3__45__cpo5beginE)
_ZN40_INTERNAL_6b7907e8_4_k_cu_eb19b717_161774cuda3std3__45__cpo5beginE:
	.zero		1
	.type		_ZN40_INTERNAL_6b7907e8_4_k_cu_eb19b717_161774cuda3std3__442_GLOBAL__N__6b7907e8_4_k_cu_eb19b717_161776ignoreE,@object
	.size		_ZN40_INTERNAL_6b7907e8_4_k_cu_eb19b717_161774cuda3std3__442_GLOBAL__N__6b7907e8_4_k_cu_eb19b717_161776ignoreE,(_ZN40_INTERNAL_6b7907e8_4_k_cu_eb19b717_161774cute7productE - _ZN40_INTERNAL_6b7907e8_4_k_cu_eb19b717_161774cuda3std3__442_GLOBAL__N__6b7907e8_4_k_cu_eb19b717_161776ignoreE)
_ZN40_INTERNAL_6b7907e8_4_k_cu_eb19b717_161774cuda3std3__442_GLOBAL__N__6b7907e8_4_k_cu_eb19b717_161776ignoreE:
	.zero		1
	.type		_ZN40_INTERNAL_6b7907e8_4_k_cu_eb19b717_161774cute7productE,@object
	.size		_ZN40_INTERNAL_6b7907e8_4_k_cu_eb19b717_161774cute7productE,(_ZN40_INTERNAL_6b7907e8_4_k_cu_eb19b717_161774cuda3std3__45__cpo3endE - _ZN40_INTERNAL_6b7907e8_4_k_cu_eb19b717_161774cute7productE)
_ZN40_INTERNAL_6b7907e8_4_k_cu_eb19b717_161774cute7productE:
	.zero		1
	.type		_ZN40_INTERNAL_6b7907e8_4_k_cu_eb19b717_161774cuda3std3__45__cpo3endE,@object
	.size		_ZN40_INTERNAL_6b7907e8_4_k_cu_eb19b717_161774cuda3std3__45__cpo3endE,(_ZN40_INTERNAL_6b7907e8_4_k_cu_eb19b717_161774cuda3std3__419piecewise_constructE - _ZN40_INTERNAL_6b7907e8_4_k_cu_eb19b717_161774cuda3std3__45__cpo3endE)
_ZN40_INTERNAL_6b7907e8_4_k_cu_eb19b717_161774cuda3std3__45__cpo3endE:
	.zero		1
	.type		_ZN40_INTERNAL_6b7907e8_4_k_cu_eb19b717_161774cuda3std3__419piecewise_constructE,@object
	.size		_ZN40_INTERNAL_6b7907e8_4_k_cu_eb19b717_161774cuda3std3__419piecewise_constructE,(_ZN40_INTERNAL_6b7907e8_4_k_cu_eb19b717_161774cuda3std3__45__cpo4cendE - _ZN40_INTERNAL_6b7907e8_4_k_cu_eb19b717_161774cuda3std3__419piecewise_constructE)
_ZN40_INTERNAL_6b7907e8_4_k_cu_eb19b717_161774cuda3std3__419piecewise_constructE:
	.zero		1
	.type		_ZN40_INTERNAL_6b7907e8_4_k_cu_eb19b717_161774cuda3std3__45__cpo4cendE,@object
	.size		_ZN40_INTERNAL_6b7907e8_4_k_cu_eb19b717_161774cuda3std3__45__cpo4cendE,(_ZN40_INTERNAL_6b7907e8_4_k_cu_eb19b717_161774cuda3std6ranges3__45__cpo4swapE - _ZN40_INTERNAL_6b7907e8_4_k_cu_eb19b717_161774cuda3std3__45__cpo4cendE)
_ZN40_INTERNAL_6b7907e8_4_k_cu_eb19b717_161774cuda3std3__45__cpo4cendE:
	.zero		1
	.type		_ZN40_INTERNAL_6b7907e8_4_k_cu_eb19b717_161774cuda3std6ranges3__45__cpo4swapE,@object
	.size		_ZN40_INTERNAL_6b7907e8_4_k_cu_eb19b717_161774cuda3std6ranges3__45__cpo4swapE,(.L_8 - _ZN40_INTERNAL_6b7907e8_4_k_cu_eb19b717_161774cuda3std6ranges3__45__cpo4swapE)
_ZN40_INTERNAL_6b7907e8_4_k_cu_eb19b717_161774cuda3std6ranges3__45__cpo4swapE:
	.zero		1
.L_8:


//--------------------- .nv.constant0._ZN7cutlass13device_kernelINS_4gemm6kernel13GemmUniversalIN4cute5tupleIJiiiiEEENS1_10collective13CollectiveMmaINS1_34MainloopSm90TmaGmmaWarpSpecializedILi2ENS5_IJNS4_1CILi2EEENSA_ILi1EEESC_EEENS1_35KernelTmaWarpSpecializedCooperativeEEENS5_IJNSA_ILi384EEENSA_ILi512EEENSA_ILi64EEEEEENS_10bfloat16_tENS5_IJlSC_lEEESK_SL_NS4_8TiledMMAINS4_8MMA_AtomIJNS4_4SM904GMMA28MMA_64x256x16_F32BF16BF16_SSILNSP_5MajorE0ELSR_0ELNSP_7ScaleInE1ELSS_1EEEEEENS4_6LayoutISD_NS5_IJSC_NSA_ILi0EEESW_EEEEENS5_IJNS4_10UnderscoreESZ_SZ_EEEEENS4_13SM90_TMA_LOADENS4_14ComposedLayoutINS4_7SwizzleILi3ELi4ELi3EEENS4_18smem_ptr_flag_bitsILi16EEENSV_INS5_IJNSA_ILi8EEESI_EEENS5_IJSI_SC_EEEEEEEvNS4_8identityENS4_23SM90_TMA_LOAD_MULTICASTES1C_vS1D_EENS_8epilogue10collective6detail29Sm90TmaWarpSpecializedAdapterINS1H_15DefaultEpilogueISK_SL_SL_NS1G_6thread17LinearCombinationISK_Li1EffLNS1L_9ScaleType4KindE0ELNS_15FloatRoundStyleE2ESK_EENS1_15EpilogueDefaultEEEEEvvEEEEvNT_6ParamsE --------------------------
	.section	.nv.constant0._ZN7cutlass13device_kernelINS_4gemm6kernel13GemmUniversalIN4cute5tupleIJiiiiEEENS1_10collective13CollectiveMmaINS1_34MainloopSm90TmaGmmaWarpSpecializedILi2ENS5_IJNS4_1CILi2EEENSA_ILi1EEESC_EEENS1_35KernelTmaWarpSpecializedCooperativeEEENS5_IJNSA_ILi384EEENSA_ILi512EEENSA_ILi64EEEEEENS_10bfloat16_tENS5_IJlSC_lEEESK_SL_NS4_8TiledMMAINS4_8MMA_AtomIJNS4_4SM904GMMA28MMA_64x256x16_F32BF16BF16_SSILNSP_5MajorE0ELSR_0ELNSP_7ScaleInE1ELSS_1EEEEEENS4_6LayoutISD_NS5_IJSC_NSA_ILi0EEESW_EEEEENS5_IJNS4_10UnderscoreESZ_SZ_EEEEENS4_13SM90_TMA_LOADENS4_14ComposedLayoutINS4_7SwizzleILi3ELi4ELi3EEENS4_18smem_ptr_flag_bitsILi16EEENSV_INS5_IJNSA_ILi8EEESI_EEENS5_IJSI_SC_EEEEEEEvNS4_8identityENS4_23SM90_TMA_LOAD_MULTICASTES1C_vS1D_EENS_8epilogue10collective6detail29Sm90TmaWarpSpecializedAdapterINS1H_15DefaultEpilogueISK_SL_SL_NS1G_6thread17LinearCombinationISK_Li1EffLNS1L_9ScaleType4KindE0ELNS_15FloatRoundStyleE2ESK_EENS1_15EpilogueDefaultEEEEEvvEEEEvNT_6ParamsE,"a",@progbits
	.sectionflags	@""
	.align	4
.nv.constant0._ZN7cutlass13device_kernelINS_4gemm6kernel13GemmUniversalIN4cute5tupleIJiiiiEEENS1_10collective13CollectiveMmaINS1_34MainloopSm90TmaGmmaWarpSpecializedILi2ENS5_IJNS4_1CILi2EEENSA_ILi1EEESC_EEENS1_35KernelTmaWarpSpecializedCooperativeEEENS5_IJNSA_ILi384EEENSA_ILi512EEENSA_ILi64EEEEEENS_10bfloat16_tENS5_IJlSC_lEEESK_SL_NS4_8TiledMMAINS4_8MMA_AtomIJNS4_4SM904GMMA28MMA_64x256x16_F32BF16BF16_SSILNSP_5MajorE0ELSR_0ELNSP_7ScaleInE1ELSS_1EEEEEENS4_6LayoutISD_NS5_IJSC_NSA_ILi0EEESW_EEEEENS5_IJNS4_10UnderscoreESZ_SZ_EEEEENS4_13SM90_TMA_LOADENS4_14ComposedLayoutINS4_7SwizzleILi3ELi4ELi3EEENS4_18smem_ptr_flag_bitsILi16EEENSV_INS5_IJNSA_ILi8EEESI_EEENS5_IJSI_SC_EEEEEEEvNS4_8identityENS4_23SM90_TMA_LOAD_MULTICASTES1C_vS1D_EENS_8epilogue10collective6detail29Sm90TmaWarpSpecializedAdapterINS1H_15DefaultEpilogueISK_SL_SL_NS1G_6thread17LinearCombinationISK_Li1EffLNS1L_9ScaleType4KindE0ELNS_15FloatRoundStyleE2ESK_EENS1_15EpilogueDefaultEEEEEvvEEEEvNT_6ParamsE:
	.zero		1664


//--------------------- SYMBOLS --------------------------

	.type		.nv.reservedSmem.offset0,@object
	.size		.nv.reservedSmem.offset0,0x4
	.type		__assertfail,@function
